// auto-generated by cutlass_sweep.sparse_gemm — config: {"arch": "sm_90", "cluster_m": 1, "cluster_n": 2, "dtype": "e4m3", "tile_k": 128, "tile_m": 64, "tile_n": 256}
#include "cutlass/cutlass.h"
#include "cutlass/gemm/collective/collective_builder.hpp"
#include "cutlass/gemm/device/gemm_universal_adapter.h"
#include "cutlass/gemm/kernel/gemm_universal.hpp"
#include "cutlass/epilogue/collective/collective_builder.hpp"

using Elem = cutlass::float_e4m3_t;
using Acc  = float;
using TileShape    = cute::Shape<cute::_64, cute::_256, cute::_128>;
using ClusterShape = cute::Shape<cute::_1, cute::_2, cute::_1>;

using CollectiveEpilogue = typename cutlass::epilogue::collective::CollectiveBuilder<
    cutlass::arch::Sm90, cutlass::arch::OpClassSparseTensorOp,
    TileShape, ClusterShape,
    cutlass::epilogue::collective::EpilogueTileAuto,
    Acc, Acc,
    Acc, cutlass::layout::ColumnMajor, 128 / cutlass::sizeof_bits<Acc>::value,
    Acc, cutlass::layout::ColumnMajor, 128 / cutlass::sizeof_bits<Acc>::value,
    cutlass::epilogue::collective::EpilogueScheduleAuto
  >::CollectiveOp;

using CollectiveMainloop = typename cutlass::gemm::collective::CollectiveBuilder<
    cutlass::arch::Sm90, cutlass::arch::OpClassSparseTensorOp,
    Elem, cutlass::layout::RowMajor, 128 / cutlass::sizeof_bits<Elem>::value,
    Elem, cutlass::layout::ColumnMajor, 128 / cutlass::sizeof_bits<Elem>::value,
    Acc,
    TileShape, ClusterShape,
    cutlass::gemm::collective::StageCountAutoCarveout<static_cast<int>(sizeof(typename CollectiveEpilogue::SharedStorage))>,
    cutlass::gemm::collective::KernelScheduleAuto
  >::CollectiveOp;

using GemmKernel = cutlass::gemm::kernel::GemmUniversal<
    cute::Shape<int,int,int,int>,
    CollectiveMainloop,
    CollectiveEpilogue
>;
using Gemm = cutlass::gemm::device::GemmUniversalAdapter<GemmKernel>;

auto* _anchor = &cutlass::device_kernel<GemmKernel>;


// ===== COMPILED SASS (sm_90a) =====

	.target	sm_90a

	.elftype	@"ET_EXEC"


//--------------------- .note.nv.tkinfo           --------------------------
	.section	.note.nv.tkinfo,"",@"SHT_NOTE"
	.sectionflags	@"SHF_NOTE_NV_TKINFO"
	.tkinfo
        /*0018*/ 	.word	0x00000002
        /*0030*/ 	.string	""
        /*0030*/ 	.string	"ptxas"
        /*0030*/ 	.string	"Cuda compilation tools, release 13.0, V13.0.88"
        /*0030*/ 	.string	"Build cuda_13.0.r13.0/compiler.36424714_0"
        /*0030*/ 	.string	"-arch sm_90a -m 64 "



//--------------------- .note.nv.cuinfo           --------------------------
	.section	.note.nv.cuinfo,"",@"SHT_NOTE"
	.sectionflags	@"SHF_NOTE_NV_CUINFO"
        /*0018*/ 	.short	0x0002
        /*001a*/ 	.short	0x005a
        /*001c*/ 	.short	0x0082
	.zero		2


//--------------------- .nv.info                  --------------------------
	.section	.nv.info,"",@"SHT_CUDA_INFO"
	.align	4


	//----- nvinfo : EIATTR_REGCOUNT
	.align		4
        /*0000*/ 	.byte	0x04, 0x2f
        /*0002*/ 	.short	(.L_12 - .L_11)
	.align		4
.L_11:
        /*0004*/ 	.word	index@(_ZN7cutlass13device_kernelINS_4gemm6kernel13GemmUniversalIN4cute5tupleIJiiiiEEENS1_10collective13CollectiveMmaINS1_43MainloopSm90TmaGmmaWarpSpecializedSparseFP8ILi6ENS5_IJNS4_1CILi1EEENSA_ILi2EEESB_EEENS1_32KernelTmaWarpSpecializedPingpongEEENS5_IJNSA_ILi64EEENSA_ILi256EEENSA_ILi128EEEEEENS_12float_e4m3_tENS5_IJNS4_6LayoutINS5_IJiNS5_IJSC_iEEEiEEENS5_IJlNS5_IJSB_SC_EEElEEEEENSL_INS5_IJNS5_IJSG_iEEENS5_IJSI_iEEEiEEENS5_IJNS5_IJSI_NSA_ILi8192EEEEEENS5_IJSB_lEEElEEEEEEEESK_NS5_IJlSB_lEEENS4_8TiledMMAINS4_8MMA_AtomIJNS4_4SM904GMMA6SPARSE32GMMA_64x256x64_F32E4M3E4M3_SS_TNILNS14_7ScaleInE1ELS17_1ELNS14_9SparseSelE0EEEEEENSL_INS5_IJSB_SB_SB_EEENS5_IJNSA_ILi0EEES1C_S1C_EEEEENS5_IJNS4_10UnderscoreES1F_S1F_EEEEENS4_23SM90_TMA_LOAD_MULTICASTENS4_14ComposedLayoutINS4_7SwizzleILi2ELi4ELi3EEENS4_25smem_sparse_ptr_flag_bitsILi2ELi8EEENSL_INS5_IJNS5_IJSB_NSA_ILi8EEEEEENS5_IJSC_SG_EEEEEENS5_IJNS5_IJS1C_SI_EEESO_EEEEEEEvNS4_8identityENS4_13SM90_TMA_LOADENS1J_INS1K_ILi3ELi4ELi3EEENS4_18smem_ptr_flag_bitsILi8EEENSL_INS5_IJS1O_SI_EEENS5_IJSI_SB_EEEEEEEvS1W_EENS_8epilogue10collective6detail29Sm90TmaWarpSpecializedAdapterINS27_15DefaultEpilogueIfNS5_IJSB_llEEES2B_NS26_6thread17LinearCombinationIfLi1EffLNS2C_9ScaleType4KindE0ELNS_15FloatRoundStyleE2EfEENS1_15EpilogueDefaultEEEEEvvEEEEvNT_6ParamsE)
        /*0008*/ 	.word	0x000000a8


	//----- nvinfo : EIATTR_FRAME_SIZE
	.align		4
.L_12:
        /*000c*/ 	.byte	0x04, 0x11
        /*000e*/ 	.short	(.L_14 - .L_13)
	.align		4
.L_13:
        /*0010*/ 	.word	index@(_ZN7cutlass13device_kernelINS_4gemm6kernel13GemmUniversalIN4cute5tupleIJiiiiEEENS1_10collective13CollectiveMmaINS1_43MainloopSm90TmaGmmaWarpSpecializedSparseFP8ILi6ENS5_IJNS4_1CILi1EEENSA_ILi2EEESB_EEENS1_32KernelTmaWarpSpecializedPingpongEEENS5_IJNSA_ILi64EEENSA_ILi256EEENSA_ILi128EEEEEENS_12float_e4m3_tENS5_IJNS4_6LayoutINS5_IJiNS5_IJSC_iEEEiEEENS5_IJlNS5_IJSB_SC_EEElEEEEENSL_INS5_IJNS5_IJSG_iEEENS5_IJSI_iEEEiEEENS5_IJNS5_IJSI_NSA_ILi8192EEEEEENS5_IJSB_lEEElEEEEEEEESK_NS5_IJlSB_lEEENS4_8TiledMMAINS4_8MMA_AtomIJNS4_4SM904GMMA6SPARSE32GMMA_64x256x64_F32E4M3E4M3_SS_TNILNS14_7ScaleInE1ELS17_1ELNS14_9SparseSelE0EEEEEENSL_INS5_IJSB_SB_SB_EEENS5_IJNSA_ILi0EEES1C_S1C_EEEEENS5_IJNS4_10UnderscoreES1F_S1F_EEEEENS4_23SM90_TMA_LOAD_MULTICASTENS4_14ComposedLayoutINS4_7SwizzleILi2ELi4ELi3EEENS4_25smem_sparse_ptr_flag_bitsILi2ELi8EEENSL_INS5_IJNS5_IJSB_NSA_ILi8EEEEEENS5_IJSC_SG_EEEEEENS5_IJNS5_IJS1C_SI_EEESO_EEEEEEEvNS4_8identityENS4_13SM90_TMA_LOADENS1J_INS1K_ILi3ELi4ELi3EEENS4_18smem_ptr_flag_bitsILi8EEENSL_INS5_IJS1O_SI_EEENS5_IJSI_SB_EEEEEEEvS1W_EENS_8epilogue10collective6detail29Sm90TmaWarpSpecializedAdapterINS27_15DefaultEpilogueIfNS5_IJSB_llEEES2B_NS26_6thread17LinearCombinationIfLi1EffLNS2C_9ScaleType4KindE0ELNS_15FloatRoundStyleE2EfEENS1_15EpilogueDefaultEEEEEvvEEEEvNT_6ParamsE)
        /*0014*/ 	.word	0x00000120


	//----- nvinfo : EIATTR_MIN_STACK_SIZE
	.align		4
.L_14:
        /*0018*/ 	.byte	0x04, 0x12
        /*001a*/ 	.short	(.L_16 - .L_15)
	.align		4
.L_15:
        /*001c*/ 	.word	index@(_ZN7cutlass13device_kernelINS_4gemm6kernel13GemmUniversalIN4cute5tupleIJiiiiEEENS1_10collective13CollectiveMmaINS1_43MainloopSm90TmaGmmaWarpSpecializedSparseFP8ILi6ENS5_IJNS4_1CILi1EEENSA_ILi2EEESB_EEENS1_32KernelTmaWarpSpecializedPingpongEEENS5_IJNSA_ILi64EEENSA_ILi256EEENSA_ILi128EEEEEENS_12float_e4m3_tENS5_IJNS4_6LayoutINS5_IJiNS5_IJSC_iEEEiEEENS5_IJlNS5_IJSB_SC_EEElEEEEENSL_INS5_IJNS5_IJSG_iEEENS5_IJSI_iEEEiEEENS5_IJNS5_IJSI_NSA_ILi8192EEEEEENS5_IJSB_lEEElEEEEEEEESK_NS5_IJlSB_lEEENS4_8TiledMMAINS4_8MMA_AtomIJNS4_4SM904GMMA6SPARSE32GMMA_64x256x64_F32E4M3E4M3_SS_TNILNS14_7ScaleInE1ELS17_1ELNS14_9SparseSelE0EEEEEENSL_INS5_IJSB_SB_SB_EEENS5_IJNSA_ILi0EEES1C_S1C_EEEEENS5_IJNS4_10UnderscoreES1F_S1F_EEEEENS4_23SM90_TMA_LOAD_MULTICASTENS4_14ComposedLayoutINS4_7SwizzleILi2ELi4ELi3EEENS4_25smem_sparse_ptr_flag_bitsILi2ELi8EEENSL_INS5_IJNS5_IJSB_NSA_ILi8EEEEEENS5_IJSC_SG_EEEEEENS5_IJNS5_IJS1C_SI_EEESO_EEEEEEEvNS4_8identityENS4_13SM90_TMA_LOADENS1J_INS1K_ILi3ELi4ELi3EEENS4_18smem_ptr_flag_bitsILi8EEENSL_INS5_IJS1O_SI_EEENS5_IJSI_SB_EEEEEEEvS1W_EENS_8epilogue10collective6detail29Sm90TmaWarpSpecializedAdapterINS27_15DefaultEpilogueIfNS5_IJSB_llEEES2B_NS26_6thread17LinearCombinationIfLi1EffLNS2C_9ScaleType4KindE0ELNS_15FloatRoundStyleE2EfEENS1_15EpilogueDefaultEEEEEvvEEEEvNT_6ParamsE)
        /*0020*/ 	.word	0x00000120
.L_16:


//--------------------- .nv.compat                --------------------------
	.section	.nv.compat,"",@"SHT_CUDA_COMPAT_INFO"
	.align	4
        /*0000*/ 	.byte	0x02, 0x09, 0x01, 0x00, 0x02, 0x02, 0x04, 0x00, 0x02, 0x05, 0x05, 0x00, 0x03, 0x07, 0x01, 0x01
        /*0010*/ 	.byte	0x02, 0x03, 0x01, 0x00, 0x02, 0x06, 0x01, 0x00, 0x04, 0x0b, 0x08, 0x00, 0x00, 0x00, 0x00, 0x00
        /*0020*/ 	.byte	0x00, 0x00, 0x00, 0x00


//--------------------- .nv.info._ZN7cutlass13device_kernelINS_4gemm6kernel13GemmUniversalIN4cute5tupleIJiiiiEEENS1_10collective13CollectiveMmaINS1_43MainloopSm90TmaGmmaWarpSpecializedSparseFP8ILi6ENS5_IJNS4_1CILi1EEENSA_ILi2EEESB_EEENS1_32KernelTmaWarpSpecializedPingpongEEENS5_IJNSA_ILi64EEENSA_ILi256EEENSA_ILi128EEEEEENS_12float_e4m3_tENS5_IJNS4_6LayoutINS5_IJiNS5_IJSC_iEEEiEEENS5_IJlNS5_IJSB_SC_EEElEEEEENSL_INS5_IJNS5_IJSG_iEEENS5_IJSI_iEEEiEEENS5_IJNS5_IJSI_NSA_ILi8192EEEEEENS5_IJSB_lEEElEEEEEEEESK_NS5_IJlSB_lEEENS4_8TiledMMAINS4_8MMA_AtomIJNS4_4SM904GMMA6SPARSE32GMMA_64x256x64_F32E4M3E4M3_SS_TNILNS14_7ScaleInE1ELS17_1ELNS14_9SparseSelE0EEEEEENSL_INS5_IJSB_SB_SB_EEENS5_IJNSA_ILi0EEES1C_S1C_EEEEENS5_IJNS4_10UnderscoreES1F_S1F_EEEEENS4_23SM90_TMA_LOAD_MULTICASTENS4_14ComposedLayoutINS4_7SwizzleILi2ELi4ELi3EEENS4_25smem_sparse_ptr_flag_bitsILi2ELi8EEENSL_INS5_IJNS5_IJSB_NSA_ILi8EEEEEENS5_IJSC_SG_EEEEEENS5_IJNS5_IJS1C_SI_EEESO_EEEEEEEvNS4_8identityENS4_13SM90_TMA_LOADENS1J_INS1K_ILi3ELi4ELi3EEENS4_18smem_ptr_flag_bitsILi8EEENSL_INS5_IJS1O_SI_EEENS5_IJSI_SB_EEEEEEEvS1W_EENS_8epilogue10collective6detail29Sm90TmaWarpSpecializedAdapterINS27_15DefaultEpilogueIfNS5_IJSB_llEEES2B_NS26_6thread17LinearCombinationIfLi1EffLNS2C_9ScaleType4KindE0ELNS_15FloatRoundStyleE2EfEENS1_15EpilogueDefaultEEEEEvvEEEEvNT_6ParamsE --------------------------
	.section	.nv.info._ZN7cutlass13device_kernelINS_4gemm6kernel13GemmUniversalIN4cute5tupleIJiiiiEEENS1_10collective13CollectiveMmaINS1_43MainloopSm90TmaGmmaWarpSpecializedSparseFP8ILi6ENS5_IJNS4_1CILi1EEENSA_ILi2EEESB_EEENS1_32KernelTmaWarpSpecializedPingpongEEENS5_IJNSA_ILi64EEENSA_ILi256EEENSA_ILi128EEEEEENS_12float_e4m3_tENS5_IJNS4_6LayoutINS5_IJiNS5_IJSC_iEEEiEEENS5_IJlNS5_IJSB_SC_EEElEEEEENSL_INS5_IJNS5_IJSG_iEEENS5_IJSI_iEEEiEEENS5_IJNS5_IJSI_NSA_ILi8192EEEEEENS5_IJSB_lEEElEEEEEEEESK_NS5_IJlSB_lEEENS4_8TiledMMAINS4_8MMA_AtomIJNS4_4SM904GMMA6SPARSE32GMMA_64x256x64_F32E4M3E4M3_SS_TNILNS14_7ScaleInE1ELS17_1ELNS14_9SparseSelE0EEEEEENSL_INS5_IJSB_SB_SB_EEENS5_IJNSA_ILi0EEES1C_S1C_EEEEENS5_IJNS4_10UnderscoreES1F_S1F_EEEEENS4_23SM90_TMA_LOAD_MULTICASTENS4_14ComposedLayoutINS4_7SwizzleILi2ELi4ELi3EEENS4_25smem_sparse_ptr_flag_bitsILi2ELi8EEENSL_INS5_IJNS5_IJSB_NSA_ILi8EEEEEENS5_IJSC_SG_EEEEEENS5_IJNS5_IJS1C_SI_EEESO_EEEEEEEvNS4_8identityENS4_13SM90_TMA_LOADENS1J_INS1K_ILi3ELi4ELi3EEENS4_18smem_ptr_flag_bitsILi8EEENSL_INS5_IJS1O_SI_EEENS5_IJSI_SB_EEEEEEEvS1W_EENS_8epilogue10collective6detail29Sm90TmaWarpSpecializedAdapterINS27_15DefaultEpilogueIfNS5_IJSB_llEEES2B_NS26_6thread17LinearCombinationIfLi1EffLNS2C_9ScaleType4KindE0ELNS_15FloatRoundStyleE2EfEENS1_15EpilogueDefaultEEEEEvvEEEEvNT_6ParamsE,"",@"SHT_CUDA_INFO"
	.sectionflags	@""
	.align	4


	//----- nvinfo : EIATTR_CUDA_API_VERSION
	.align		4
        /*0000*/ 	.byte	0x04, 0x37
        /*0002*/ 	.short	(.L_18 - .L_17)
.L_17:
        /*0004*/ 	.word	0x00000082


	//----- nvinfo : EIATTR_KPARAM_INFO
	.align		4
.L_18:
        /*0008*/ 	.byte	0x04, 0x17
        /*000a*/ 	.short	(.L_20 - .L_19)
.L_19:
        /*000c*/ 	.word	0x00000000
        /*0010*/ 	.short	0x0000
        /*0012*/ 	.short	0x0070
        /*0014*/ 	.byte	0x00, 0xf0, 0x01, 0x14


	//----- nvinfo : EIATTR_SPARSE_MMA_MASK
	.align		4
.L_20:
        /*0018*/ 	.byte	0x03, 0x50
        /*001a*/ 	.short	0x0001


	//----- nvinfo : EIATTR_MAXREG_COUNT
	.align		4
        /*001c*/ 	.byte	0x03, 0x1b
        /*001e*/ 	.short	0x00a8


	//----- nvinfo : EIATTR_NUM_BARRIERS
	.align		4
        /*0020*/ 	.byte	0x02, 0x4c
        /*0022*/ 	.byte	0x01
	.zero		1


	//----- nvinfo : EIATTR_ANNOTATIONS
	.align		4
        /*0024*/ 	.byte	0x04, 0x55
        /*0026*/ 	.short	(.L_22 - .L_21)


	//   ....[0]....
.L_21:
        /*0028*/ 	.word	0x00000001
        /*002c*/ 	.byte	0x30, 0x07, 0x00, 0x00, 0x01, 0x00, 0x00, 0x00, 0x30, 0x0e, 0x00, 0x00, 0x01, 0x00, 0x00, 0x00
        /* <DEDUP_REMOVED lines=209> */
        /*0d4c*/ 	.byte	0xe0, 0x18, 0x01, 0x00


	//----- nvinfo : EIATTR_MERCURY_ISA_VERSION
	.align		4
.L_22:
        /*0d50*/ 	.byte	0x03, 0x5f
        /*0d52*/ 	.short	0x0101


	//----- nvinfo : EIATTR_INT_WARP_WIDE_INSTR_OFFSETS
	.align		4
        /*0d54*/ 	.byte	0x04, 0x31
        /*0d56*/ 	.short	(.L_24 - .L_23)


	//   ....[0]....
.L_23:
        /*0d58*/ 	.word	0x000005f0


	//   ....[1]....
        /*0d5c*/ 	.word	0x00000600


	//   ....[2]....
        /*0d60*/ 	.word	0x00000640


	//   ....[3]....
        /*0d64*/ 	.word	0x00000670


	//   ....[4]....
        /*0d68*/ 	.word	0x00000680


	//   ....[5]....
        /*0d6c*/ 	.word	0x000006c0


	//   ....[6]....
        /*0d70*/ 	.word	0x000007f0


	//   ....[7]....
        /*0d74*/ 	.word	0x00000820


	//----- nvinfo : EIATTR_COOP_GROUP_MASK_REGIDS
	.align		4
.L_24:
        /*0d78*/ 	.byte	0x04, 0x29
        /*0d7a*/ 	.short	(.L_26 - .L_25)


	//   ....[0]....
.L_25:
        /*0d7c*/ 	.word	0xffffffff


	//   ....[1]....
        /*0d80*/ 	.word	0xffffffff


	//   ....[2]....
        /*0d84*/ 	.word	0xffffffff


	//   ....[3]....
        /*0d88*/ 	.word	0xffffffff


	//   ....[4]....
        /*0d8c*/ 	.word	0xffffffff


	//   ....[5]....
        /*0d90*/ 	.word	0xffffffff


	//   ....[6]....
        /*0d94*/ 	.word	0xffffffff


	//----- nvinfo : EIATTR_COOP_GROUP_INSTR_OFFSETS
	.align		4
.L_26:
        /*0d98*/ 	.byte	0x04, 0x28
        /*0d9a*/ 	.short	(.L_28 - .L_27)


	//   ....[0]....
.L_27:
        /*0d9c*/ 	.word	0x00000070


	//   ....[1]....
        /*0da0*/ 	.word	0x00000090


	//   ....[2]....
        /*0da4*/ 	.word	0x000001c0


	//   ....[3]....
        /*0da8*/ 	.word	0x00000420


	//   ....[4]....
        /*0dac*/ 	.word	0x00000470


	//   ....[5]....
        /*0db0*/ 	.word	0x00000530


	//   ....[6]....
        /*0db4*/ 	.word	0x00000980


	//----- nvinfo : EIATTR_REG_RECONFIG
	.align		4
.L_28:
        /*0db8*/ 	.byte	0x01, 0x54
	.zero		2


	//----- nvinfo : EIATTR_MBARRIER_INSTR_OFFSETS
	.align		4
        /*0dbc*/ 	.byte	0x04, 0x39
        /*0dbe*/ 	.short	(.L_30 - .L_29)


	//   ....[0]....
.L_29:
        /*0dc0*/ 	.word	0x00000340
        /*0dc4*/ 	.word	0x000000ff
        /*0dc8*/ 	.word	0x00000000
        /*0dcc*/ 	.short	0x0100
        /*0dce*/ 	.byte	0x07
	.zero		1


	//   ....[1]....
        /*0dd0*/ 	.word	0x00000350
        /*0dd4*/ 	.word	0x000000ff
        /*0dd8*/ 	.word	0x00000030
        /*0ddc*/ 	.short	0x0100
        /*0dde*/ 	.byte	0x07
	.zero		1


	//   ....[2]....
        /*0de0*/ 	.word	0x00000360
        /*0de4*/ 	.word	0x000000ff
        /*0de8*/ 	.word	0x00000008
        /*0dec*/ 	.short	0x0100
        /*0dee*/ 	.byte	0x07
	.zero		1


	//   ....[3]....
        /*0df0*/ 	.word	0x00000370
        /*0df4*/ 	.word	0x000000ff
        /*0df8*/ 	.word	0x00000038
        /*0dfc*/ 	.short	0x0100
        /*0dfe*/ 	.byte	0x07
	.zero		1


	//   ....[4]....
        /*0e00*/ 	.word	0x00000380
        /*0e04*/ 	.word	0x000000ff
        /*0e08*/ 	.word	0x00000010
        /*0e0c*/ 	.short	0x0100
        /*0e0e*/ 	.byte	0x07
	.zero		1


	//   ....[5]....
        /*0e10*/ 	.word	0x00000390
        /*0e14*/ 	.word	0x000000ff
        /*0e18*/ 	.word	0x00000040
        /*0e1c*/ 	.short	0x0100
        /*0e1e*/ 	.byte	0x07
	.zero		1


	//   ....[6]....
        /*0e20*/ 	.word	0x000003a0
        /*0e24*/ 	.word	0x000000ff
        /*0e28*/ 	.word	0x00000018
        /*0e2c*/ 	.short	0x0100
        /*0e2e*/ 	.byte	0x07
	.zero		1


	//   ....[7]....
        /*0e30*/ 	.word	0x000003b0
        /*0e34*/ 	.word	0x000000ff
        /*0e38*/ 	.word	0x00000048
        /*0e3c*/ 	.short	0x0100
        /*0e3e*/ 	.byte	0x07
	.zero		1


	//   ....[8]....
        /*0e40*/ 	.word	0x000003c0
        /*0e44*/ 	.word	0x000000ff
        /*0e48*/ 	.word	0x00000020
        /*0e4c*/ 	.short	0x0100
        /*0e4e*/ 	.byte	0x07
	.zero		1


	//   ....[9]....
        /*0e50*/ 	.word	0x000003d0
        /*0e54*/ 	.word	0x000000ff
        /*0e58*/ 	.word	0x00000050
        /*0e5c*/ 	.short	0x0100
        /*0e5e*/ 	.byte	0x07
	.zero		1


	//   ....[10]....
        /*0e60*/ 	.word	0x000003e0
        /*0e64*/ 	.word	0x000000ff
        /*0e68*/ 	.word	0x00000028
        /*0e6c*/ 	.short	0x0100
        /*0e6e*/ 	.byte	0x07
	.zero		1


	//   ....[11]....
        /*0e70*/ 	.word	0x000003f0
        /*0e74*/ 	.word	0x000000ff
        /*0e78*/ 	.word	0x00000058
        /*0e7c*/ 	.short	0x0100
        /*0e7e*/ 	.byte	0x07
	.zero		1


	//   ....[12]....
        /*0e80*/ 	.word	0x00000850
        /*0e84*/ 	.word	0x000000ff
        /*0e88*/ 	.word	0x00000090
        /*0e8c*/ 	.short	0x0100
        /*0e8e*/ 	.byte	0x07
	.zero		1


	//   ....[13]....
        /*0e90*/ 	.word	0x000008c0
        /*0e94*/ 	.word	0x000000ff
        /*0e98*/ 	.word	0x00000098
        /*0e9c*/ 	.short	0x0100
        /*0e9e*/ 	.byte	0x07
	.zero		1


	//   ....[14]....
        /*0ea0*/ 	.word	0x00000900
        /*0ea4*/ 	.word	0x000000ff
        /*0ea8*/ 	.word	0x00000070
        /*0eac*/ 	.short	0x0100
        /*0eae*/ 	.byte	0x0a
	.zero		1


	//   ....[15]....
        /*0eb0*/ 	.word	0x00000910
        /*0eb4*/ 	.word	0x000000ff
        /*0eb8*/ 	.word	0x00000078
        /*0ebc*/ 	.short	0x0100
        /*0ebe*/ 	.byte	0x0a
	.zero		1


	//   ....[16]....
        /*0ec0*/ 	.word	0x00000920
        /*0ec4*/ 	.word	0x000000ff
        /*0ec8*/ 	.word	0x00000080
        /*0ecc*/ 	.short	0x0100
        /*0ece*/ 	.byte	0x0a
	.zero		1


	//   ....[17]....
        /*0ed0*/ 	.word	0x00000930
        /*0ed4*/ 	.word	0x000000ff
        /*0ed8*/ 	.word	0x00000088
        /*0edc*/ 	.short	0x0100
        /*0ede*/ 	.byte	0x0a
	.zero		1


	//   ....[18]....
        /*0ee0*/ 	.word	0x00001870
        /*0ee4*/ 	.word	0x000000ff
        /*0ee8*/ 	.word	0xfffffff8
        /*0eec*/ 	.short	0x010a
        /*0eee*/ 	.byte	0x10
	.zero		1


	//   ....[19]....
        /*0ef0*/ 	.word	0x000022c0
        /*0ef4*/ 	.word	0x000000ff
        /*0ef8*/ 	.word	0x00000000
        /*0efc*/ 	.short	0x010a
        /*0efe*/ 	.byte	0x08
	.zero		1


	//   ....[20]....
        /*0f00*/ 	.word	0x00002300
        /*0f04*/ 	.word	0x000000ff
        /*0f08*/ 	.word	0x00000000
        /*0f0c*/ 	.short	0x010a
        /*0f0e*/ 	.byte	0x08
	.zero		1


	//   ....[21]....
        /*0f10*/ 	.word	0x00003460
        /*0f14*/ 	.word	0x00000098
        /*0f18*/ 	.word	0x00000000
        /*0f1c*/ 	.short	0x0101
        /*0f1e*/ 	.byte	0x3f
	.zero		1


	//   ....[22]....
        /*0f20*/ 	.word	0x000049c0
        /*0f24*/ 	.word	0x0000001a
        /*0f28*/ 	.word	0x00000000
        /*0f2c*/ 	.short	0x0101
        /*0f2e*/ 	.byte	0x1c
	.zero		1


	//   ....[23]....
        /*0f30*/ 	.word	0x00004a10
        /*0f34*/ 	.word	0x000000ff
        /*0f38*/ 	.word	0x00000008
        /*0f3c*/ 	.short	0x010a
        /*0f3e*/ 	.byte	0x10
	.zero		1


	//   ....[24]....
        /*0f40*/ 	.word	0x00010340
        /*0f44*/ 	.word	0x00000003
        /*0f48*/ 	.word	0x00000000
        /*0f4c*/ 	.short	0x0101
        /*0f4e*/ 	.byte	0x1c
	.zero		1


	//   ....[25]....
        /*0f50*/ 	.word	0x00010de0
        /*0f54*/ 	.word	0x00000007
        /*0f58*/ 	.word	0x00000030
        /*0f5c*/ 	.short	0x010a
        /*0f5e*/ 	.byte	0x3f
	.zero		1


	//   ....[26]....
        /*0f60*/ 	.word	0x00011260
        /*0f64*/ 	.word	0x00000004
        /*0f68*/ 	.word	0x00000098
        /*0f6c*/ 	.short	0x0101
        /*0f6e*/ 	.byte	0x3f
	.zero		1


	//   ....[27]....
        /*0f70*/ 	.word	0x00011a40
        /*0f74*/ 	.word	0x00000005
        /*0f78*/ 	.word	0x00000000
        /*0f7c*/ 	.short	0x010a
        /*0f7e*/ 	.byte	0x3f
	.zero		1


	//   ....[28]....
        /*0f80*/ 	.word	0x00011ac0
        /*0f84*/ 	.word	0x00000007
        /*0f88*/ 	.word	0x00000000
        /*0f8c*/ 	.short	0x010a
        /*0f8e*/ 	.byte	0x3f
	.zero		1


	//   ....[29]....
        /*0f90*/ 	.word	0x00011b50
        /*0f94*/ 	.word	0x00000006
        /*0f98*/ 	.word	0x00000000
        /*0f9c*/ 	.short	0x010a
        /*0f9e*/ 	.byte	0x3f
	.zero		1


	//   ....[30]....
        /*0fa0*/ 	.word	0x00011be0
        /*0fa4*/ 	.word	0x00000009
        /*0fa8*/ 	.word	0x00000000
        /*0fac*/ 	.short	0x010a
        /*0fae*/ 	.byte	0x3f
	.zero		1


	//   ....[31]....
        /*0fb0*/ 	.word	0x00011c70
        /*0fb4*/ 	.word	0x00000006
        /*0fb8*/ 	.word	0x00000000
        /*0fbc*/ 	.short	0x010a
        /*0fbe*/ 	.byte	0x3f
	.zero		1


	//   ....[32]....
        /*0fc0*/ 	.word	0x00011d00
        /*0fc4*/ 	.word	0x00000003
        /*0fc8*/ 	.word	0x00000000
        /*0fcc*/ 	.short	0x010a
        /*0fce*/ 	.byte	0x3f
	.zero		1


	//   ....[33]....
        /*0fd0*/ 	.word	0x00011d70
        /*0fd4*/ 	.word	0x00000004
        /*0fd8*/ 	.word	0xfffffff8
        /*0fdc*/ 	.short	0x010a
        /*0fde*/ 	.byte	0x3f
	.zero		1


	//   ....[34]....
        /*0fe0*/ 	.word	0x00011dd0
        /*0fe4*/ 	.word	0x00000099
        /*0fe8*/ 	.word	0x00000000
        /*0fec*/ 	.short	0x010a
        /*0fee*/ 	.byte	0x3f
	.zero		1


	//   ....[35]....
        /*0ff0*/ 	.word	0x00011e30
        /*0ff4*/ 	.word	0x0000001b
        /*0ff8*/ 	.word	0x00000008
        /*0ffc*/ 	.short	0x010a
        /*0ffe*/ 	.byte	0x3f
	.zero		1


	//   ....[36]....
        /*1000*/ 	.word	0x00011f00
        /*1004*/ 	.word	0x00000007
        /*1008*/ 	.word	0x00000030
        /*100c*/ 	.short	0x010a
        /*100e*/ 	.byte	0x3f
	.zero		1


	//   ....[37]....
        /*1010*/ 	.word	0x00011fe0
        /*1014*/ 	.word	0x00000005
        /*1018*/ 	.word	0x00000000
        /*101c*/ 	.short	0x010a
        /*101e*/ 	.byte	0x3f
	.zero		1


	//   ....[38]....
        /*1020*/ 	.word	0x00012030
        /*1024*/ 	.word	0x00000007
        /*1028*/ 	.word	0x00000000
        /*102c*/ 	.short	0x010a
        /*102e*/ 	.byte	0x3f
	.zero		1


	//   ....[39]....
        /*1030*/ 	.word	0x00012080
        /*1034*/ 	.word	0x00000006
        /*1038*/ 	.word	0x00000000
        /*103c*/ 	.short	0x010a
        /*103e*/ 	.byte	0x3f
	.zero		1


	//   ....[40]....
        /*1040*/ 	.word	0x000120d0
        /*1044*/ 	.word	0x00000009
        /*1048*/ 	.word	0x00000000
        /*104c*/ 	.short	0x010a
        /*104e*/ 	.byte	0x3f
	.zero		1


	//   ....[41]....
        /*1050*/ 	.word	0x00012120
        /*1054*/ 	.word	0x00000006
        /*1058*/ 	.word	0x00000000
        /*105c*/ 	.short	0x010a
        /*105e*/ 	.byte	0x3f
	.zero		1


	//----- nvinfo : EIATTR_NUM_MBARRIERS
	.align		4
.L_30:
        /*1060*/ 	.byte	0x03, 0x38
        /*1062*/ 	.short	0x0012


	//----- nvinfo : EIATTR_EXIT_INSTR_OFFSETS
	.align		4
        /*1064*/ 	.byte	0x04, 0x1c
        /*1066*/ 	.short	(.L_32 - .L_31)


	//   ....[0]....
.L_31:
        /*1068*/ 	.word	0x00001500


	//   ....[1]....
        /*106c*/ 	.word	0x00001560


	//   ....[2]....
        /*1070*/ 	.word	0x00010a40


	//   ....[3]....
        /*1074*/ 	.word	0x00010a70


	//   ....[4]....
        /*1078*/ 	.word	0x00011d50


	//----- nvinfo : EIATTR_MAX_THREADS
	.align		4
.L_32:
        /*107c*/ 	.byte	0x04, 0x05
        /*107e*/ 	.short	(.L_34 - .L_33)
.L_33:
        /*1080*/ 	.word	0x00000180
        /*1084*/ 	.word	0x00000001
        /*1088*/ 	.word	0x00000001


	//----- nvinfo : EIATTR_CRS_STACK_SIZE
	.align		4
.L_34:
        /*108c*/ 	.byte	0x04, 0x1e
        /*108e*/ 	.short	(.L_36 - .L_35)
.L_35:
        /*1090*/ 	.word	0x00000000


	//----- nvinfo : EIATTR_CBANK_PARAM_SIZE
	.align		4
.L_36:
        /*1094*/ 	.byte	0x03, 0x19
        /*1096*/ 	.short	0x0570


	//----- nvinfo : EIATTR_PARAM_CBANK
	.align		4
        /*1098*/ 	.byte	0x04, 0x0a
        /*109a*/ 	.short	(.L_38 - .L_37)
	.align		4
.L_37:
        /*109c*/ 	.word	index@(.nv.constant0._ZN7cutlass13device_kernelINS_4gemm6kernel13GemmUniversalIN4cute5tupleIJiiiiEEENS1_10collective13CollectiveMmaINS1_43MainloopSm90TmaGmmaWarpSpecializedSparseFP8ILi6ENS5_IJNS4_1CILi1EEENSA_ILi2EEESB_EEENS1_32KernelTmaWarpSpecializedPingpongEEENS5_IJNSA_ILi64EEENSA_ILi256EEENSA_ILi128EEEEEENS_12float_e4m3_tENS5_IJNS4_6LayoutINS5_IJiNS5_IJSC_iEEEiEEENS5_IJlNS5_IJSB_SC_EEElEEEEENSL_INS5_IJNS5_IJSG_iEEENS5_IJSI_iEEEiEEENS5_IJNS5_IJSI_NSA_ILi8192EEEEEENS5_IJSB_lEEElEEEEEEEESK_NS5_IJlSB_lEEENS4_8TiledMMAINS4_8MMA_AtomIJNS4_4SM904GMMA6SPARSE32GMMA_64x256x64_F32E4M3E4M3_SS_TNILNS14_7ScaleInE1ELS17_1ELNS14_9SparseSelE0EEEEEENSL_INS5_IJSB_SB_SB_EEENS5_IJNSA_ILi0EEES1C_S1C_EEEEENS5_IJNS4_10UnderscoreES1F_S1F_EEEEENS4_23SM90_TMA_LOAD_MULTICASTENS4_14ComposedLayoutINS4_7SwizzleILi2ELi4ELi3EEENS4_25smem_sparse_ptr_flag_bitsILi2ELi8EEENSL_INS5_IJNS5_IJSB_NSA_ILi8EEEEEENS5_IJSC_SG_EEEEEENS5_IJNS5_IJS1C_SI_EEESO_EEEEEEEvNS4_8identityENS4_13SM90_TMA_LOADENS1J_INS1K_ILi3ELi4ELi3EEENS4_18smem_ptr_flag_bitsILi8EEENSL_INS5_IJS1O_SI_EEENS5_IJSI_SB_EEEEEEEvS1W_EENS_8epilogue10collective6detail29Sm90TmaWarpSpecializedAdapterINS27_15DefaultEpilogueIfNS5_IJSB_llEEES2B_NS26_6thread17LinearCombinationIfLi1EffLNS2C_9ScaleType4KindE0ELNS_15FloatRoundStyleE2EfEENS1_15EpilogueDefaultEEEEEvvEEEEvNT_6ParamsE)
        /*10a0*/ 	.short	0x0210
        /*10a2*/ 	.short	0x0570


	//----- nvinfo : EIATTR_SW_WAR
	.align		4
.L_38:
        /*10a4*/ 	.byte	0x04, 0x36
        /*10a6*/ 	.short	(.L_40 - .L_39)
.L_39:
        /*10a8*/ 	.word	0x00000008
.L_40:


//--------------------- .nv.callgraph             --------------------------
	.section	.nv.callgraph,"",@"SHT_CUDA_CALLGRAPH"
	.align	4
	.sectionentsize	8
	.align		4
        /*0000*/ 	.word	0x00000000
	.align		4
        /*0004*/ 	.word	0xffffffff
	.align		4
        /*0008*/ 	.word	0x00000000
	.align		4
        /*000c*/ 	.word	0xfffffffe
	.align		4
        /*0010*/ 	.word	0x00000000
	.align		4
        /*0014*/ 	.word	0xfffffffd
	.align		4
        /*0018*/ 	.word	0x00000000
	.align		4
        /*001c*/ 	.word	0xfffffffc


//--------------------- .nv.constant4             --------------------------
	.section	.nv.constant4,"a",@progbits
	.align	8
	.align		8
.nv.constant4:
        /*0000*/ 	.dword	_ZN39_INTERNAL_6ab65a0c_4_k_cu_6b66f0ba_27804cuda3std3__45__cpo5beginE
	.align		8
        /*0008*/ 	.dword	_ZN39_INTERNAL_6ab65a0c_4_k_cu_6b66f0ba_27804cuda3std3__45__cpo3endE
	.align		8
        /*0010*/ 	.dword	_ZN39_INTERNAL_6ab65a0c_4_k_cu_6b66f0ba_27804cuda3std3__45__cpo6cbeginE
	.align		8
        /*0018*/ 	.dword	_ZN39_INTERNAL_6ab65a0c_4_k_cu_6b66f0ba_27804cuda3std3__45__cpo4cendE
	.align		8
        /*0020*/ 	.dword	_ZN39_INTERNAL_6ab65a0c_4_k_cu_6b66f0ba_27804cuda3std3__441_GLOBAL__N__6ab65a0c_4_k_cu_6b66f0ba_27806ignoreE
	.align		8
        /*0028*/ 	.dword	_ZN39_INTERNAL_6ab65a0c_4_k_cu_6b66f0ba_27804cuda3std3__419piecewise_constructE
	.align		8
        /*0030*/ 	.dword	_ZN39_INTERNAL_6ab65a0c_4_k_cu_6b66f0ba_27804cuda3std3__48in_placeE
	.align		8
        /*0038*/ 	.dword	_ZN39_INTERNAL_6ab65a0c_4_k_cu_6b66f0ba_27804cuda3std6ranges3__45__cpo4swapE
	.align		8
        /*0040*/ 	.dword	_ZN39_INTERNAL_6ab65a0c_4_k_cu_6b66f0ba_27804cuda3std6ranges3__45__cpo9iter_moveE
	.align		8
        /*0048*/ 	.dword	_ZN39_INTERNAL_6ab65a0c_4_k_cu_6b66f0ba_27804cute7productE
	.align		8
        /*0050*/ 	.dword	_ZN39_INTERNAL_6ab65a0c_4_k_cu_6b66f0ba_27804cute1_E


//--------------------- .text._ZN7cutlass13device_kernelINS_4gemm6kernel13GemmUniversalIN4cute5tupleIJiiiiEEENS1_10collective13CollectiveMmaINS1_43MainloopSm90TmaGmmaWarpSpecializedSparseFP8ILi6ENS5_IJNS4_1CILi1EEENSA_ILi2EEESB_EEENS1_32KernelTmaWarpSpecializedPingpongEEENS5_IJNSA_ILi64EEENSA_ILi256EEENSA_ILi128EEEEEENS_12float_e4m3_tENS5_IJNS4_6LayoutINS5_IJiNS5_IJSC_iEEEiEEENS5_IJlNS5_IJSB_SC_EEElEEEEENSL_INS5_IJNS5_IJSG_iEEENS5_IJSI_iEEEiEEENS5_IJNS5_IJSI_NSA_ILi8192EEEEEENS5_IJSB_lEEElEEEEEEEESK_NS5_IJlSB_lEEENS4_8TiledMMAINS4_8MMA_AtomIJNS4_4SM904GMMA6SPARSE32GMMA_64x256x64_F32E4M3E4M3_SS_TNILNS14_7ScaleInE1ELS17_1ELNS14_9SparseSelE0EEEEEENSL_INS5_IJSB_SB_SB_EEENS5_IJNSA_ILi0EEES1C_S1C_EEEEENS5_IJNS4_10UnderscoreES1F_S1F_EEEEENS4_23SM90_TMA_LOAD_MULTICASTENS4_14ComposedLayoutINS4_7SwizzleILi2ELi4ELi3EEENS4_25smem_sparse_ptr_flag_bitsILi2ELi8EEENSL_INS5_IJNS5_IJSB_NSA_ILi8EEEEEENS5_IJSC_SG_EEEEEENS5_IJNS5_IJS1C_SI_EEESO_EEEEEEEvNS4_8identityENS4_13SM90_TMA_LOADENS1J_INS1K_ILi3ELi4ELi3EEENS4_18smem_ptr_flag_bitsILi8EEENSL_INS5_IJS1O_SI_EEENS5_IJSI_SB_EEEEEEEvS1W_EENS_8epilogue10collective6detail29Sm90TmaWarpSpecializedAdapterINS27_15DefaultEpilogueIfNS5_IJSB_llEEES2B_NS26_6thread17LinearCombinationIfLi1EffLNS2C_9ScaleType4KindE0ELNS_15FloatRoundStyleE2EfEENS1_15EpilogueDefaultEEEEEvvEEEEvNT_6ParamsE --------------------------
	.section	.text._ZN7cutlass13device_kernelINS_4gemm6kernel13GemmUniversalIN4cute5tupleIJiiiiEEENS1_10collective13CollectiveMmaINS1_43MainloopSm90TmaGmmaWarpSpecializedSparseFP8ILi6ENS5_IJNS4_1CILi1EEENSA_ILi2EEESB_EEENS1_32KernelTmaWarpSpecializedPingpongEEENS5_IJNSA_ILi64EEENSA_ILi256EEENSA_ILi128EEEEEENS_12float_e4m3_tENS5_IJNS4_6LayoutINS5_IJiNS5_IJSC_iEEEiEEENS5_IJlNS5_IJSB_SC_EEElEEEEENSL_INS5_IJNS5_IJSG_iEEENS5_IJSI_iEEEiEEENS5_IJNS5_IJSI_NSA_ILi8192EEEEEENS5_IJSB_lEEElEEEEEEEESK_NS5_IJlSB_lEEENS4_8TiledMMAINS4_8MMA_AtomIJNS4_4SM904GMMA6SPARSE32GMMA_64x256x64_F32E4M3E4M3_SS_TNILNS14_7ScaleInE1ELS17_1ELNS14_9SparseSelE0EEEEEENSL_INS5_IJSB_SB_SB_EEENS5_IJNSA_ILi0EEES1C_S1C_EEEEENS5_IJNS4_10UnderscoreES1F_S1F_EEEEENS4_23SM90_TMA_LOAD_MULTICASTENS4_14ComposedLayoutINS4_7SwizzleILi2ELi4ELi3EEENS4_25smem_sparse_ptr_flag_bitsILi2ELi8EEENSL_INS5_IJNS5_IJSB_NSA_ILi8EEEEEENS5_IJSC_SG_EEEEEENS5_IJNS5_IJS1C_SI_EEESO_EEEEEEEvNS4_8identityENS4_13SM90_TMA_LOADENS1J_INS1K_ILi3ELi4ELi3EEENS4_18smem_ptr_flag_bitsILi8EEENSL_INS5_IJS1O_SI_EEENS5_IJSI_SB_EEEEEEEvS1W_EENS_8epilogue10collective6detail29Sm90TmaWarpSpecializedAdapterINS27_15DefaultEpilogueIfNS5_IJSB_llEEES2B_NS26_6thread17LinearCombinationIfLi1EffLNS2C_9ScaleType4KindE0ELNS_15FloatRoundStyleE2EfEENS1_15EpilogueDefaultEEEEEvvEEEEvNT_6ParamsE,"ax",@progbits
	.align	128
.text._ZN7cutlass13device_kernelINS_4gemm6kernel13GemmUniversalIN4cute5tupleIJiiiiEEENS1_10collective13CollectiveMmaINS1_43MainloopSm90TmaGmmaWarpSpecializedSparseFP8ILi6ENS5_IJNS4_1CILi1EEENSA_ILi2EEESB_EEENS1_32KernelTmaWarpSpecializedPingpongEEENS5_IJNSA_ILi64EEENSA_ILi256EEENSA_ILi128EEEEEENS_12float_e4m3_tENS5_IJNS4_6LayoutINS5_IJiNS5_IJSC_iEEEiEEENS5_IJlNS5_IJSB_SC_EEElEEEEENSL_INS5_IJNS5_IJSG_iEEENS5_IJSI_iEEEiEEENS5_IJNS5_IJSI_NSA_ILi8192EEEEEENS5_IJSB_lEEElEEEEEEEESK_NS5_IJlSB_lEEENS4_8TiledMMAINS4_8MMA_AtomIJNS4_4SM904GMMA6SPARSE32GMMA_64x256x64_F32E4M3E4M3_SS_TNILNS14_7ScaleInE1ELS17_1ELNS14_9SparseSelE0EEEEEENSL_INS5_IJSB_SB_SB_EEENS5_IJNSA_ILi0EEES1C_S1C_EEEEENS5_IJNS4_10UnderscoreES1F_S1F_EEEEENS4_23SM90_TMA_LOAD_MULTICASTENS4_14ComposedLayoutINS4_7SwizzleILi2ELi4ELi3EEENS4_25smem_sparse_ptr_flag_bitsILi2ELi8EEENSL_INS5_IJNS5_IJSB_NSA_ILi8EEEEEENS5_IJSC_SG_EEEEEENS5_IJNS5_IJS1C_SI_EEESO_EEEEEEEvNS4_8identityENS4_13SM90_TMA_LOADENS1J_INS1K_ILi3ELi4ELi3EEENS4_18smem_ptr_flag_bitsILi8EEENSL_INS5_IJS1O_SI_EEENS5_IJSI_SB_EEEEEEEvS1W_EENS_8epilogue10collective6detail29Sm90TmaWarpSpecializedAdapterINS27_15DefaultEpilogueIfNS5_IJSB_llEEES2B_NS26_6thread17LinearCombinationIfLi1EffLNS2C_9ScaleType4KindE0ELNS_15FloatRoundStyleE2EfEENS1_15EpilogueDefaultEEEEEvvEEEEvNT_6ParamsE:
        .type           _ZN7cutlass13device_kernelINS_4gemm6kernel13GemmUniversalIN4cute5tupleIJiiiiEEENS1_10collective13CollectiveMmaINS1_43MainloopSm90TmaGmmaWarpSpecializedSparseFP8ILi6ENS5_IJNS4_1CILi1EEENSA_ILi2EEESB_EEENS1_32KernelTmaWarpSpecializedPingpongEEENS5_IJNSA_ILi64EEENSA_ILi256EEENSA_ILi128EEEEEENS_12float_e4m3_tENS5_IJNS4_6LayoutINS5_IJiNS5_IJSC_iEEEiEEENS5_IJlNS5_IJSB_SC_EEElEEEEENSL_INS5_IJNS5_IJSG_iEEENS5_IJSI_iEEEiEEENS5_IJNS5_IJSI_NSA_ILi8192EEEEEENS5_IJSB_lEEElEEEEEEEESK_NS5_IJlSB_lEEENS4_8TiledMMAINS4_8MMA_AtomIJNS4_4SM904GMMA6SPARSE32GMMA_64x256x64_F32E4M3E4M3_SS_TNILNS14_7ScaleInE1ELS17_1ELNS14_9SparseSelE0EEEEEENSL_INS5_IJSB_SB_SB_EEENS5_IJNSA_ILi0EEES1C_S1C_EEEEENS5_IJNS4_10UnderscoreES1F_S1F_EEEEENS4_23SM90_TMA_LOAD_MULTICASTENS4_14ComposedLayoutINS4_7SwizzleILi2ELi4ELi3EEENS4_25smem_sparse_ptr_flag_bitsILi2ELi8EEENSL_INS5_IJNS5_IJSB_NSA_ILi8EEEEEENS5_IJSC_SG_EEEEEENS5_IJNS5_IJS1C_SI_EEESO_EEEEEEEvNS4_8identityENS4_13SM90_TMA_LOADENS1J_INS1K_ILi3ELi4ELi3EEENS4_18smem_ptr_flag_bitsILi8EEENSL_INS5_IJS1O_SI_EEENS5_IJSI_SB_EEEEEEEvS1W_EENS_8epilogue10collective6detail29Sm90TmaWarpSpecializedAdapterINS27_15DefaultEpilogueIfNS5_IJSB_llEEES2B_NS26_6thread17LinearCombinationIfLi1EffLNS2C_9ScaleType4KindE0ELNS_15FloatRoundStyleE2EfEENS1_15EpilogueDefaultEEEEEvvEEEEvNT_6ParamsE,@function
        .size           _ZN7cutlass13device_kernelINS_4gemm6kernel13GemmUniversalIN4cute5tupleIJiiiiEEENS1_10collective13CollectiveMmaINS1_43MainloopSm90TmaGmmaWarpSpecializedSparseFP8ILi6ENS5_IJNS4_1CILi1EEENSA_ILi2EEESB_EEENS1_32KernelTmaWarpSpecializedPingpongEEENS5_IJNSA_ILi64EEENSA_ILi256EEENSA_ILi128EEEEEENS_12float_e4m3_tENS5_IJNS4_6LayoutINS5_IJiNS5_IJSC_iEEEiEEENS5_IJlNS5_IJSB_SC_EEElEEEEENSL_INS5_IJNS5_IJSG_iEEENS5_IJSI_iEEEiEEENS5_IJNS5_IJSI_NSA_ILi8192EEEEEENS5_IJSB_lEEElEEEEEEEESK_NS5_IJlSB_lEEENS4_8TiledMMAINS4_8MMA_AtomIJNS4_4SM904GMMA6SPARSE32GMMA_64x256x64_F32E4M3E4M3_SS_TNILNS14_7ScaleInE1ELS17_1ELNS14_9SparseSelE0EEEEEENSL_INS5_IJSB_SB_SB_EEENS5_IJNSA_ILi0EEES1C_S1C_EEEEENS5_IJNS4_10UnderscoreES1F_S1F_EEEEENS4_23SM90_TMA_LOAD_MULTICASTENS4_14ComposedLayoutINS4_7SwizzleILi2ELi4ELi3EEENS4_25smem_sparse_ptr_flag_bitsILi2ELi8EEENSL_INS5_IJNS5_IJSB_NSA_ILi8EEEEEENS5_IJSC_SG_EEEEEENS5_IJNS5_IJS1C_SI_EEESO_EEEEEEEvNS4_8identityENS4_13SM90_TMA_LOADENS1J_INS1K_ILi3ELi4ELi3EEENS4_18smem_ptr_flag_bitsILi8EEENSL_INS5_IJS1O_SI_EEENS5_IJSI_SB_EEEEEEEvS1W_EENS_8epilogue10collective6detail29Sm90TmaWarpSpecializedAdapterINS27_15DefaultEpilogueIfNS5_IJSB_llEEES2B_NS26_6thread17LinearCombinationIfLi1EffLNS2C_9ScaleType4KindE0ELNS_15FloatRoundStyleE2EfEENS1_15EpilogueDefaultEEEEEvvEEEEvNT_6ParamsE,(.L_x_266 - _ZN7cutlass13device_kernelINS_4gemm6kernel13GemmUniversalIN4cute5tupleIJiiiiEEENS1_10collective13CollectiveMmaINS1_43MainloopSm90TmaGmmaWarpSpecializedSparseFP8ILi6ENS5_IJNS4_1CILi1EEENSA_ILi2EEESB_EEENS1_32KernelTmaWarpSpecializedPingpongEEENS5_IJNSA_ILi64EEENSA_ILi256EEENSA_ILi128EEEEEENS_12float_e4m3_tENS5_IJNS4_6LayoutINS5_IJiNS5_IJSC_iEEEiEEENS5_IJlNS5_IJSB_SC_EEElEEEEENSL_INS5_IJNS5_IJSG_iEEENS5_IJSI_iEEEiEEENS5_IJNS5_IJSI_NSA_ILi8192EEEEEENS5_IJSB_lEEElEEEEEEEESK_NS5_IJlSB_lEEENS4_8TiledMMAINS4_8MMA_AtomIJNS4_4SM904GMMA6SPARSE32GMMA_64x256x64_F32E4M3E4M3_SS_TNILNS14_7ScaleInE1ELS17_1ELNS14_9SparseSelE0EEEEEENSL_INS5_IJSB_SB_SB_EEENS5_IJNSA_ILi0EEES1C_S1C_EEEEENS5_IJNS4_10UnderscoreES1F_S1F_EEEEENS4_23SM90_TMA_LOAD_MULTICASTENS4_14ComposedLayoutINS4_7SwizzleILi2ELi4ELi3EEENS4_25smem_sparse_ptr_flag_bitsILi2ELi8EEENSL_INS5_IJNS5_IJSB_NSA_ILi8EEEEEENS5_IJSC_SG_EEEEEENS5_IJNS5_IJS1C_SI_EEESO_EEEEEEEvNS4_8identityENS4_13SM90_TMA_LOADENS1J_INS1K_ILi3ELi4ELi3EEENS4_18smem_ptr_flag_bitsILi8EEENSL_INS5_IJS1O_SI_EEENS5_IJSI_SB_EEEEEEEvS1W_EENS_8epilogue10collective6detail29Sm90TmaWarpSpecializedAdapterINS27_15DefaultEpilogueIfNS5_IJSB_llEEES2B_NS26_6thread17LinearCombinationIfLi1EffLNS2C_9ScaleType4KindE0ELNS_15FloatRoundStyleE2EfEENS1_15EpilogueDefaultEEEEEvvEEEEvNT_6ParamsE)
        .other          _ZN7cutlass13device_kernelINS_4gemm6kernel13GemmUniversalIN4cute5tupleIJiiiiEEENS1_10collective13CollectiveMmaINS1_43MainloopSm90TmaGmmaWarpSpecializedSparseFP8ILi6ENS5_IJNS4_1CILi1EEENSA_ILi2EEESB_EEENS1_32KernelTmaWarpSpecializedPingpongEEENS5_IJNSA_ILi64EEENSA_ILi256EEENSA_ILi128EEEEEENS_12float_e4m3_tENS5_IJNS4_6LayoutINS5_IJiNS5_IJSC_iEEEiEEENS5_IJlNS5_IJSB_SC_EEElEEEEENSL_INS5_IJNS5_IJSG_iEEENS5_IJSI_iEEEiEEENS5_IJNS5_IJSI_NSA_ILi8192EEEEEENS5_IJSB_lEEElEEEEEEEESK_NS5_IJlSB_lEEENS4_8TiledMMAINS4_8MMA_AtomIJNS4_4SM904GMMA6SPARSE32GMMA_64x256x64_F32E4M3E4M3_SS_TNILNS14_7ScaleInE1ELS17_1ELNS14_9SparseSelE0EEEEEENSL_INS5_IJSB_SB_SB_EEENS5_IJNSA_ILi0EEES1C_S1C_EEEEENS5_IJNS4_10UnderscoreES1F_S1F_EEEEENS4_23SM90_TMA_LOAD_MULTICASTENS4_14ComposedLayoutINS4_7SwizzleILi2ELi4ELi3EEENS4_25smem_sparse_ptr_flag_bitsILi2ELi8EEENSL_INS5_IJNS5_IJSB_NSA_ILi8EEEEEENS5_IJSC_SG_EEEEEENS5_IJNS5_IJS1C_SI_EEESO_EEEEEEEvNS4_8identityENS4_13SM90_TMA_LOADENS1J_INS1K_ILi3ELi4ELi3EEENS4_18smem_ptr_flag_bitsILi8EEENSL_INS5_IJS1O_SI_EEENS5_IJSI_SB_EEEEEEEvS1W_EENS_8epilogue10collective6detail29Sm90TmaWarpSpecializedAdapterINS27_15DefaultEpilogueIfNS5_IJSB_llEEES2B_NS26_6thread17LinearCombinationIfLi1EffLNS2C_9ScaleType4KindE0ELNS_15FloatRoundStyleE2EfEENS1_15EpilogueDefaultEEEEEvvEEEEvNT_6ParamsE,@"STO_CUDA_ENTRY STV_DEFAULT"
_ZN7cutlass13device_kernelINS_4gemm6kernel13GemmUniversalIN4cute5tupleIJiiiiEEENS1_10collective13CollectiveMmaINS1_43MainloopSm90TmaGmmaWarpSpecializedSparseFP8ILi6ENS5_IJNS4_1CILi1EEENSA_ILi2EEESB_EEENS1_32KernelTmaWarpSpecializedPingpongEEENS5_IJNSA_ILi64EEENSA_ILi256EEENSA_ILi128EEEEEENS_12float_e4m3_tENS5_IJNS4_6LayoutINS5_IJiNS5_IJSC_iEEEiEEENS5_IJlNS5_IJSB_SC_EEElEEEEENSL_INS5_IJNS5_IJSG_iEEENS5_IJSI_iEEEiEEENS5_IJNS5_IJSI_NSA_ILi8192EEEEEENS5_IJSB_lEEElEEEEEEEESK_NS5_IJlSB_lEEENS4_8TiledMMAINS4_8MMA_AtomIJNS4_4SM904GMMA6SPARSE32GMMA_64x256x64_F32E4M3E4M3_SS_TNILNS14_7ScaleInE1ELS17_1ELNS14_9SparseSelE0EEEEEENSL_INS5_IJSB_SB_SB_EEENS5_IJNSA_ILi0EEES1C_S1C_EEEEENS5_IJNS4_10UnderscoreES1F_S1F_EEEEENS4_23SM90_TMA_LOAD_MULTICASTENS4_14ComposedLayoutINS4_7SwizzleILi2ELi4ELi3EEENS4_25smem_sparse_ptr_flag_bitsILi2ELi8EEENSL_INS5_IJNS5_IJSB_NSA_ILi8EEEEEENS5_IJSC_SG_EEEEEENS5_IJNS5_IJS1C_SI_EEESO_EEEEEEEvNS4_8identityENS4_13SM90_TMA_LOADENS1J_INS1K_ILi3ELi4ELi3EEENS4_18smem_ptr_flag_bitsILi8EEENSL_INS5_IJS1O_SI_EEENS5_IJSI_SB_EEEEEEEvS1W_EENS_8epilogue10collective6detail29Sm90TmaWarpSpecializedAdapterINS27_15DefaultEpilogueIfNS5_IJSB_llEEES2B_NS26_6thread17LinearCombinationIfLi1EffLNS2C_9ScaleType4KindE0ELNS_15FloatRoundStyleE2EfEENS1_15EpilogueDefaultEEEEEvvEEEEvNT_6ParamsE:
[----:B------:R-:W0:Y:S02]  /*0000*/  LDC R1, c[0x0][0x28] ;  /* 0x00000a00ff017b82 */ /* 0x000e240000000800 */
[----:B0-----:R-:W-:Y:S01]  /*0010*/  VIADD R1, R1, 0xfffffee0 ;  /* 0xfffffee001017836 */ /* 0x001fe20000000000 */
[----:B------:R-:W0:Y:S01]  /*0020*/  S2R R2, SR_TID.X ;  /* 0x0000000000027919 */ /* 0x000e220000002100 */
[----:B------:R-:W-:Y:S01]  /*0030*/  ELECT P0, URZ, PT ;  /* 0x00000000003f782f */ /* 0x000fe20003800000 */
[----:B------:R-:W-:Y:S01]  /*0040*/  BSSY B0, `(.L_x_0) ;  /* 0x0000017000007945 */ /* 0x000fe20003800000 */
[--C-:B0-----:R-:W-:Y:S02]  /*0050*/  SHF.R.U32.HI R0, RZ, 0x5, R2.reuse ;  /* 0x00000005ff007819 */ /* 0x101fe40000011602 */
[----:B------:R-:W-:-:S03]  /*0060*/  SHF.R.U32.HI R5, RZ, 0x7, R2 ;  /* 0x00000007ff057819 */ /* 0x000fc60000011602 */
[----:B------:R-:W0:Y:S02]  /*0070*/  SHFL.IDX PT, R3, R0, RZ, 0x1f ;  /* 0x00001fff00037589 */ /* 0x000e2400000e0000 */
[----:B0-----:R-:W-:Y:S02]  /*0080*/  R2UR UR6, R3 ;  /* 0x00000000030672ca */ /* 0x001fe400000e0000 */
[----:B------:R0:W1:Y:S11]  /*0090*/  SHFL.IDX PT, R3, R5, RZ, 0x1f ;  /* 0x00001fff05037589 */ /* 0x00007600000e0000 */
[----:B------:R-:W-:-:S02]  /*00a0*/  USHF.R.S32.HI UR4, URZ, 0x1f, UR6 ;  /* 0x0000001f3f047899 */ /* 0x000fc40008011406 */
[----:B------:R-:W-:Y:S02]  /*00b0*/  ISETP.NE.OR P0, PT, RZ, UR6, !P0 ;  /* 0x00000006ff007c0c */ /* 0x000fe4000c705670 */
[----:B------:R-:W-:-:S04]  /*00c0*/  ULEA.HI UR4, UR4, UR6, URZ, 0x2 ;  /* 0x0000000604047291 */ /* 0x000fc8000f8f103f */
[----:B------:R-:W-:-:S04]  /*00d0*/  ULOP3.LUT UR4, UR4, 0xfffffffc, URZ, 0xc0, !UPT ;  /* 0xfffffffc04047892 */ /* 0x000fc8000f8ec03f */
[----:B------:R-:W-:-:S03]  /*00e0*/  UIADD3 UR6, UR6, -UR4, URZ ;  /* 0x8000000406067290 */ /* 0x000fc6000fffe03f */
[----:B01----:R-:W-:Y:S09]  /*00f0*/  @P0 BRA `(.L_x_1) ;  /* 0x00000000002c0947 */ /* 0x003ff20003800000 */
[----:B------:R-:W-:Y:S02]  /*0100*/  ULDC.64 UR4, c[0x0][0x198] ;  /* 0x0000660000047ab9 */ /* 0x000fe40000000a00 */
[----:B------:R-:W-:Y:S02]  /*0110*/  UIADD3 UR8, UP0, UR4, 0xf0, URZ ;  /* 0x000000f004087890 */ /* 0x000fe4000ff1e03f */
[----:B------:R-:W-:Y:S02]  /*0120*/  UIADD3 UR10, UP1, UR4, 0x1f0, URZ ;  /* 0x000001f0040a7890 */ /* 0x000fe4000ff3e03f */
[----:B------:R-:W-:Y:S02]  /*0130*/  UIADD3 UR4, UP2, UR4, 0x2f0, URZ ;  /* 0x000002f004047890 */ /* 0x000fe4000ff5e03f */
[----:B------:R-:W-:Y:S02]  /*0140*/  UIADD3.X UR9, URZ, UR5, URZ, UP0, !UPT ;  /* 0x000000053f097290 */ /* 0x000fe400087fe43f */
[----:B------:R-:W-:-:S02]  /*0150*/  UIADD3.X UR11, URZ, UR5, URZ, UP1, !UPT ;  /* 0x000000053f0b7290 */ /* 0x000fc40008ffe43f */
[----:B------:R-:W-:-:S05]  /*0160*/  UIADD3.X UR5, URZ, UR5, URZ, UP2, !UPT ;  /* 0x000000053f057290 */ /* 0x000fca00097fe43f */
[----:B------:R0:W-:Y:S02]  /*0170*/  UTMACCTL.PF [UR8] ;  /* 0x00000000080079b9 */ /* 0x0001e40008040000 */
[----:B------:R0:W-:Y:S02]  /*0180*/  UTMACCTL.PF [UR10] ;  /* 0x000000000a0079b9 */ /* 0x0001e40008040000 */
[----:B------:R0:W-:Y:S02]  /*0190*/  UTMACCTL.PF [UR4] ;  /* 0x00000000040079b9 */ /* 0x0001e40008040000 */
[----:B0-----:R-:W-:Y:S01]  /*01a0*/  NOP ;  /* 0x0000000000007918 */ /* 0x001fe20000000000 */
.L_x_1:
[----:B------:R-:W-:Y:S05]  /*01b0*/  BSYNC B0 ;  /* 0x0000000000007941 */ /* 0x000fea0003800000 */
.L_x_0:
[----:B------:R-:W0:Y:S01]  /*01c0*/  SHFL.IDX PT, R6, R0, RZ, 0x1f ;  /* 0x00001fff00067589 */ /* 0x000e2200000e0000 */
[----:B------:R-:W-:Y:S01]  /*01d0*/  R2UR UR13, R3 ;  /* 0x00000000030d72ca */ /* 0x000fe200000e0000 */
[----:B------:R-:W-:-:S04]  /*01e0*/  UISETP.NE.AND UP0, UPT, UR6, 0x3, UPT ;  /* 0x000000030600788c */ /* 0x000fc8000bf05270 */
[----:B------:R-:W-:-:S08]  /*01f0*/  UISETP.EQ.OR UP0, UPT, UR6, URZ, !UP0 ;  /* 0x0000003f0600728c */ /* 0x000fd0000c702670 */
[----:B------:R-:W-:Y:S02]  /*0200*/  UIADD3 UR12, UR13, -0x1, URZ ;  /* 0xffffffff0d0c7890 */ /* 0x000fe4000fffe03f */
[----:B------:R-:W-:Y:S02]  /*0210*/  UISETP.EQ.AND UP0, UPT, UR13, URZ, UP0 ;  /* 0x0000003f0d00728c */ /* 0x000fe40008702270 */
[----:B------:R-:W-:Y:S02]  /*0220*/  UISETP.GE.U32.AND UP1, UPT, UR12, 0x2, UPT ;  /* 0x000000020c00788c */ /* 0x000fe4000bf26070 */
[----:B------:R-:W-:Y:S01]  /*0230*/  USEL UR14, URZ, 0x1, !UP0 ;  /* 0x000000013f0e7887 */ /* 0x000fe2000c000000 */
[----:B0-----:R-:W-:-:S03]  /*0240*/  ISETP.NE.AND P0, PT, R6, RZ, PT ;  /* 0x000000ff0600720c */ /* 0x001fc60003f05270 */
[----:B------:R-:W-:-:S10]  /*0250*/  USEL UR14, UR14, 0x2, UP1 ;  /* 0x000000020e0e7887 */ /* 0x000fd40008800000 */
[----:B------:R-:W-:Y:S05]  /*0260*/  @P0 BRA `(.L_x_2) ;  /* 0x0000000000680947 */ /* 0x000fea0003800000 */
[----:B------:R-:W0:Y:S01]  /*0270*/  S2UR UR7, SR_CgaCtaId ;  /* 0x00000000000779c3 */ /* 0x000e220000008800 */
[----:B------:R-:W-:Y:S01]  /*0280*/  UMOV UR4, 0x400 ;  /* 0x0000040000047882 */ /* 0x000fe20000000000 */
[----:B------:R-:W-:Y:S01]  /*0290*/  UMOV UR5, 0x1 ;  /* 0x0000000100057882 */ /* 0x000fe20000000000 */
[----:B------:R-:W-:Y:S01]  /*02a0*/  UMOV UR8, 0x2 ;  /* 0x0000000200087882 */ /* 0x000fe20000000000 */
[----:B------:R-:W-:Y:S01]  /*02b0*/  ELECT P0, URZ, PT ;  /* 0x00000000003f782f */ /* 0x000fe20003800000 */
[----:B------:R-:W-:-:S04]  /*02c0*/  UIADD3 UR8, -UR8, 0x100000, URZ ;  /* 0x0010000008087890 */ /* 0x000fc8000fffe13f */
[----:B------:R-:W-:Y:S02]  /*02d0*/  USHF.L.U32 UR9, UR8, 0xb, URZ ;  /* 0x0000000b08097899 */ /* 0x000fe4000800063f */
[----:B------:R-:W-:Y:S02]  /*02e0*/  USHF.L.U32 UR8, UR8, 0x1, URZ ;  /* 0x0000000108087899 */ /* 0x000fe4000800063f */
[----:B0-----:R-:W-:Y:S02]  /*02f0*/  ULEA UR7, UR7, UR4, 0x18 ;  /* 0x0000000407077291 */ /* 0x001fe4000f8ec03f */
[----:B------:R-:W-:-:S04]  /*0300*/  UIADD3 UR4, -UR5, 0x100000, URZ ;  /* 0x0010000005047890 */ /* 0x000fc8000fffe13f */
[----:B------:R-:W-:Y:S02]  /*0310*/  USHF.L.U32 UR5, UR4, 0xb, URZ ;  /* 0x0000000b04057899 */ /* 0x000fe4000800063f */
[----:B------:R-:W-:Y:S01]  /*0320*/  USHF.L.U32 UR4, UR4, 0x1, URZ ;  /* 0x0000000104047899 */ /* 0x000fe2000800063f */
[----:B------:R-:W0:Y:S11]  /*0330*/  FENCE.VIEW.ASYNC.S ;  /* 0x00000000000073c6 */ /* 0x000e360000000000 */
[----:B0-----:R0:W1:Y:S01]  /*0340*/  SYNCS.EXCH.64 URZ, [UR7], UR4 ;  /* 0x00000004073f75b2 */ /* 0x0010620008000100 */
[----:B------:R0:W2:Y:S01]  /*0350*/  SYNCS.EXCH.64 URZ, [UR7+0x30], UR8 ;  /* 0x00003008073f75b2 */ /* 0x0000a20008000100 */
[----:B------:R0:W3:Y:S01]  /*0360*/  SYNCS.EXCH.64 URZ, [UR7+0x8], UR4 ;  /* 0x00000804073f75b2 */ /* 0x0000e20008000100 */
[----:B------:R0:W4:Y:S01]  /*0370*/  SYNCS.EXCH.64 URZ, [UR7+0x38], UR8 ;  /* 0x00003808073f75b2 */ /* 0x0001220008000100 */
[----:B------:R0:W0:Y:S01]  /*0380*/  SYNCS.EXCH.64 URZ, [UR7+0x10], UR4 ;  /* 0x00001004073f75b2 */ /* 0x0000220008000100 */
[----:B------:R0:W0:Y:S01]  /*0390*/  SYNCS.EXCH.64 URZ, [UR7+0x40], UR8 ;  /* 0x00004008073f75b2 */ /* 0x0000220008000100 */
[----:B------:R0:W0:Y:S01]  /*03a0*/  SYNCS.EXCH.64 URZ, [UR7+0x18], UR4 ;  /* 0x00001804073f75b2 */ /* 0x0000220008000100 */
[----:B------:R0:W0:Y:S01]  /*03b0*/  SYNCS.EXCH.64 URZ, [UR7+0x48], UR8 ;  /* 0x00004808073f75b2 */ /* 0x0000220008000100 */
[----:B------:R0:W0:Y:S01]  /*03c0*/  SYNCS.EXCH.64 URZ, [UR7+0x20], UR4 ;  /* 0x00002004073f75b2 */ /* 0x0000220008000100 */
[----:B------:R0:W0:Y:S01]  /*03d0*/  SYNCS.EXCH.64 URZ, [UR7+0x50], UR8 ;  /* 0x00005008073f75b2 */ /* 0x0000220008000100 */
[----:B------:R0:W0:Y:S01]  /*03e0*/  SYNCS.EXCH.64 URZ, [UR7+0x28], UR4 ;  /* 0x00002804073f75b2 */ /* 0x0000220008000100 */
[----:B------:R0:W0:Y:S01]  /*03f0*/  SYNCS.EXCH.64 URZ, [UR7+0x58], UR8 ;  /* 0x00005808073f75b2 */ /* 0x0000220008000100 */
[----:B------:R-:W-:Y:S01]  /*0400*/  NOP ;  /* 0x0000000000007918 */ /* 0x000fe20000000000 */
.L_x_2:
[----:B------:R-:W-:Y:S01]  /*0410*/  SHF.R.S32.HI R3, RZ, 0x1f, R2 ;  /* 0x0000001fff037819 */ /* 0x000fe20000011402 */
[----:B------:R-:W5:Y:S01]  /*0420*/  SHFL.IDX PT, R8, R0, RZ, 0x1f ;  /* 0x00001fff00087589 */ /* 0x000f6200000e0000 */
[----:B------:R-:W-:Y:S02]  /*0430*/  ELECT P0, URZ, PT ;  /* 0x00000000003f782f */ /* 0x000fe40003800000 */
[----:B------:R-:W-:Y:S02]  /*0440*/  SHF.R.S32.HI R9, RZ, 0x1f, R6 ;  /* 0x0000001fff097819 */ /* 0x000fe40000011406 */
[----:B------:R-:W-:Y:S02]  /*0450*/  ELECT P1, URZ, PT ;  /* 0x00000000003f782f */ /* 0x000fe40003820000 */
[----:B------:R-:W-:Y:S01]  /*0460*/  LEA.HI R3, R3, R2, RZ, 0x7 ;  /* 0x0000000203037211 */ /* 0x000fe200078f38ff */
[----:B------:R-:W1:Y:S01]  /*0470*/  SHFL.IDX PT, R10, R0, RZ, 0x1f ;  /* 0x00001fff000a7589 */ /* 0x000e6200000e0000 */
[----:B------:R-:W-:Y:S01]  /*0480*/  LEA.HI R9, R9, R6, RZ, 0x2 ;  /* 0x0000000609097211 */ /* 0x000fe200078f10ff */
[----:B------:R-:W2:Y:S01]  /*0490*/  S2UR UR15, SR_CTAID.X ;  /* 0x00000000000f79c3 */ /* 0x000ea20000002500 */
[----:B------:R-:W-:Y:S01]  /*04a0*/  LOP3.LUT R3, R3, 0xffffff80, RZ, 0xc0, !PT ;  /* 0xffffff8003037812 */ /* 0x000fe200078ec0ff */
[----:B------:R-:W3:Y:S01]  /*04b0*/  S2R R4, SR_CTAID.Y ;  /* 0x0000000000047919 */ /* 0x000ee20000002600 */
[----:B------:R-:W-:Y:S01]  /*04c0*/  LOP3.LUT R9, R9, 0x3ffffffc, RZ, 0xc0, !PT ;  /* 0x3ffffffc09097812 */ /* 0x000fe200078ec0ff */
[----:B0-----:R-:W-:Y:S01]  /*04d0*/  ULDC UR4, c[0x0][0x154] ;  /* 0x0000550000047ab9 */ /* 0x001fe20000000800 */
[----:B------:R-:W-:Y:S01]  /*04e0*/  ULDC UR5, c[0x0][0x150] ;  /* 0x0000540000057ab9 */ /* 0x000fe20000000800 */
[----:B------:R-:W-:Y:S01]  /*04f0*/  IMAD.IADD R3, R2, 0x1, -R3 ;  /* 0x0000000102037824 */ /* 0x000fe200078e0a03 */
[----:B------:R-:W-:Y:S01]  /*0500*/  UMOV UR9, 0x80 ;  /* 0x0000008000097882 */ /* 0x000fe20000000000 */
[----:B------:R-:W-:Y:S01]  /*0510*/  IMAD.IADD R6, R6, 0x1, -R9 ;  /* 0x0000000106067824 */ /* 0x000fe200078e0a09 */
[----:B------:R-:W0:Y:S01]  /*0520*/  LDC R15, c[0x0][0x148] ;  /* 0x00005200ff0f7b82 */ /* 0x000e220000000800 */
[----:B------:R-:W4:Y:S01]  /*0530*/  SHFL.IDX PT, R9, R5, RZ, 0x1f ;  /* 0x00001fff05097589 */ /* 0x000f2200000e0000 */
[----:B------:R-:W-:Y:S01]  /*0540*/  SHF.R.S32.HI R12, RZ, 0x1f, R3 ;  /* 0x0000001fff0c7819 */ /* 0x000fe20000011403 */
[----:B------:R-:W-:Y:S01]  /*0550*/  NOP ;  /* 0x0000000000007918 */ /* 0x000fe20000000000 */
[----:B------:R-:W-:Y:S01]  /*0560*/  NOP ;  /* 0x0000000000007918 */ /* 0x000fe20000000000 */
[----:B------:R-:W-:-:S02]  /*0570*/  ISETP.NE.AND P3, PT, RZ, UR13, PT ;  /* 0x0000000dff007c0c */ /* 0x000fc4000bf65270 */
[----:B------:R-:W-:Y:S02]  /*0580*/  LEA.HI R7, R12, R3, RZ, 0x3 ;  /* 0x000000030c077211 */ /* 0x000fe400078f18ff */
[----:B-----5:R-:W-:Y:S02]  /*0590*/  ISETP.NE.OR P0, PT, R8, RZ, !P0 ;  /* 0x000000ff0800720c */ /* 0x020fe40004705670 */
[--C-:B------:R-:W-:Y:S02]  /*05a0*/  SHF.R.S32.HI R8, RZ, 0x3, R7.reuse ;  /* 0x00000003ff087819 */ /* 0x100fe40000011407 */
[----:B------:R-:W-:Y:S02]  /*05b0*/  SHF.R.S32.HI R7, RZ, 0x1f, R7 ;  /* 0x0000001fff077819 */ /* 0x000fe40000011407 */
[----:B-1----:R-:W-:Y:S02]  /*05c0*/  ISETP.NE.OR P1, PT, R10, RZ, !P1 ;  /* 0x000000ff0a00720c */ /* 0x002fe40004f25670 */
[----:B------:R-:W-:-:S04]  /*05d0*/  LEA.HI R7, R7, R8, RZ, 0x2 ;  /* 0x0000000807077211 */ /* 0x000fc800078f10ff */
[----:B------:R-:W-:Y:S01]  /*05e0*/  LOP3.LUT R7, R7, 0xfffffffc, RZ, 0xc0, !PT ;  /* 0xfffffffc07077812 */ /* 0x000fe200078ec0ff */
[----:B------:R-:W-:Y:S01]  /*05f0*/  VOTEU.ALL UP1, P0 ;  /* 0x00000000003f7886 */ /* 0x000fe20000020000 */
[----:B------:R-:W-:Y:S01]  /*0600*/  VOTEU.ALL UP0, P0 ;  /* 0x00000000003f7886 */ /* 0x000fe20000000000 */
[----:B---3--:R-:W-:Y:S02]  /*0610*/  I2FP.F32.U32 R0, R4 ;  /* 0x0000000400007245 */ /* 0x008fe40000201000 */
[----:B------:R-:W-:Y:S01]  /*0620*/  IMAD.IADD R7, R8, 0x1, -R7 ;  /* 0x0000000108077824 */ /* 0x000fe200078e0a07 */
[----:B------:R-:W1:Y:S01]  /*0630*/  @!UP1 S2UR UR8, SR_CgaCtaId ;  /* 0x00000000000899c3 */ /* 0x000e620000008800 */
[----:B------:R-:W-:Y:S01]  /*0640*/  VOTEU.ALL UP2, P1 ;  /* 0x00000000003f7886 */ /* 0x000fe20000840000 */
[----:B------:R-:W-:Y:S01]  /*0650*/  @!UP1 UMOV UR7, 0x400 ;  /* 0x0000040000079882 */ /* 0x000fe20000000000 */
[----:B------:R-:W-:Y:S01]  /*0660*/  IMAD R6, R6, 0x4, R7 ;  /* 0x0000000406067824 */ /* 0x000fe200078e0207 */
[----:B------:R-:W-:Y:S01]  /*0670*/  VOTEU.ALL UP3, P1 ;  /* 0x00000000003f7886 */ /* 0x000fe20000860000 */
[----:B------:R-:W-:Y:S01]  /*0680*/  VOTEU.ALL UP4, P1 ;  /* 0x00000000003f7886 */ /* 0x000fe20000880000 */
[----:B------:R-:W-:Y:S01]  /*0690*/  @!UP2 UMOV UR10, 0x400 ;  /* 0x00000400000aa882 */ /* 0x000fe20000000000 */
[----:B------:R-:W-:Y:S01]  /*06a0*/  IMAD.SHL.U32 R7, R6, 0x4, RZ ;  /* 0x0000000406077824 */ /* 0x000fe200078e00ff */
[----:B------:R-:W3:Y:S01]  /*06b0*/  @!UP2 S2UR UR11, SR_CgaCtaId ;  /* 0x00000000000ba9c3 */ /* 0x000ee20000008800 */
[----:B------:R-:W-:Y:S01]  /*06c0*/  VOTEU.ALL UP5, P1 ;  /* 0x00000000003f7886 */ /* 0x000fe200008a0000 */
[----:B----4-:R-:W-:-:S02]  /*06d0*/  R2UR UR16, R9 ;  /* 0x00000000091072ca */ /* 0x010fc400000e0000 */
[----:B------:R-:W-:Y:S01]  /*06e0*/  LOP3.LUT R11, R6, 0xc, R7, 0x78, !PT ;  /* 0x0000000c060b7812 */ /* 0x000fe200078e7807 */
[----:B------:R-:W-:Y:S01]  /*06f0*/  FMUL R7, R0, UR4 ;  /* 0x0000000400077c20 */ /* 0x000fe20008400000 */
[----:B--2---:R-:W-:Y:S01]  /*0700*/  I2FP.F32.U32 R0, UR15 ;  /* 0x0000000f00007c45 */ /* 0x004fe20008201000 */
[----:B------:R-:W-:Y:S01]  /*0710*/  UMOV UR4, 0x20 ;  /* 0x0000002000047882 */ /* 0x000fe20000000000 */
[----:B------:R-:W2:Y:S01]  /*0720*/  LDC R8, c[0x0][0x140] ;  /* 0x00005000ff087b82 */ /* 0x000ea20000000800 */
[----:B------:R4:W-:Y:S02]  /*0730*/  STL [R1+0x8c], R11 ;  /* 0x00008c0b01007387 */ /* 0x0009e40000100800 */
[----:B------:R-:W-:Y:S01]  /*0740*/  FMUL R0, R0, UR5 ;  /* 0x0000000500007c20 */ /* 0x000fe20008400000 */
[----:B------:R-:W5:Y:S01]  /*0750*/  F2I.U32.TRUNC.NTZ R7, R7 ;  /* 0x0000000700077305 */ /* 0x000f62000020f000 */
[----:B------:R-:W-:-:S04]  /*0760*/  @!UP1 UIADD3 UR4, -UR4, 0x100000, URZ ;  /* 0x0010000004049890 */ /* 0x000fc8000fffe13f */
[----:B------:R-:W-:Y:S02]  /*0770*/  @!UP1 USHF.L.U32 UR5, UR4, 0xb, URZ ;  /* 0x0000000b04059899 */ /* 0x000fe4000800063f */
[----:B------:R-:W-:Y:S01]  /*0780*/  @!UP1 USHF.L.U32 UR4, UR4, 0x1, URZ ;  /* 0x0000000104049899 */ /* 0x000fe2000800063f */
[----:B------:R-:W4:Y:S01]  /*0790*/  LDC R6, c[0x0][0x144] ;  /* 0x00005100ff067b82 */ /* 0x000f220000000800 */
[----:B-1----:R-:W-:Y:S02]  /*07a0*/  @!UP1 ULEA UR7, UR8, UR7, 0x18 ;  /* 0x0000000708079291 */ /* 0x002fe4000f8ec03f */
[----:B------:R-:W-:-:S04]  /*07b0*/  @!UP2 UIADD3 UR8, -UR9, 0x100000, URZ ;  /* 0x001000000908a890 */ /* 0x000fc8000fffe13f */
[----:B------:R-:W-:Y:S02]  /*07c0*/  @!UP2 USHF.L.U32 UR9, UR8, 0xb, URZ ;  /* 0x0000000b0809a899 */ /* 0x000fe4000800063f */
[----:B------:R-:W-:Y:S01]  /*07d0*/  @!UP2 USHF.L.U32 UR8, UR8, 0x1, URZ ;  /* 0x000000010808a899 */ /* 0x000fe2000800063f */
[----:B------:R-:W1:Y:S01]  /*07e0*/  F2I.U32.TRUNC.NTZ R0, R0 ;  /* 0x0000000000007305 */ /* 0x000e62000020f000 */
[----:B------:R-:W-:Y:S01]  /*07f0*/  VOTEU.ALL UP1, P0 ;  /* 0x00000000003f7886 */ /* 0x000fe20000020000 */
[----:B------:R-:W-:Y:S01]  /*0800*/  LOP3.LUT P0, RZ, R3, 0x7, RZ, 0xc0, !PT ;  /* 0x0000000703ff7812 */ /* 0x000fe2000780c0ff */
[----:B---3--:R-:W-:Y:S01]  /*0810*/  @!UP2 ULEA UR10, UR11, UR10, 0x18 ;  /* 0x0000000a0b0aa291 */ /* 0x008fe2000f8ec03f */
[----:B------:R-:W-:Y:S01]  /*0820*/  VOTEU.ALL UP2, P1 ;  /* 0x00000000003f7886 */ /* 0x000fe20000840000 */
[----:B-----5:R-:W-:Y:S01]  /*0830*/  IADD3 R16, -R7, RZ, RZ ;  /* 0x000000ff07107210 */ /* 0x020fe20007ffe1ff */
[----:B------:R-:W3:Y:S02]  /*0840*/  FENCE.VIEW.ASYNC.S ;  /* 0x00000000000073c6 */ /* 0x000ee40000000000 */
[----:B---3--:R3:W3:Y:S01]  /*0850*/  @!UP0 SYNCS.EXCH.64 URZ, [UR7+0x90], UR4 ;  /* 0x00009004073f85b2 */ /* 0x0086e20008000100 */
[----:B------:R-:W-:-:S02]  /*0860*/  ISETP.LT.U32.AND P0, PT, R11, 0x2, !P0 ;  /* 0x000000020b00780c */ /* 0x000fc40004701070 */
[----:B--2---:R-:W-:Y:S01]  /*0870*/  ISETP.EQ.U32.AND P2, PT, R8, 0x1, PT ;  /* 0x000000010800780c */ /* 0x004fe20003f42070 */
[----:B-1----:R-:W-:Y:S02]  /*0880*/  IMAD.MOV R7, RZ, RZ, -R0 ;  /* 0x000000ffff077224 */ /* 0x002fe400078e0a00 */
[----:B0-----:R-:W-:Y:S02]  /*0890*/  IMAD R0, R15, R16, R4 ;  /* 0x000000100f007224 */ /* 0x001fe400078e0204 */
[----:B----4-:R-:W-:-:S03]  /*08a0*/  IMAD R14, R6, R7, UR15 ;  /* 0x0000000f060e7e24 */ /* 0x010fc6000f8e0207 */
[----:B------:R-:W-:Y:S01]  /*08b0*/  ISETP.NE.AND P1, PT, R0, R11, PT ;  /* 0x0000000b0000720c */ /* 0x000fe20003f25270 */
[----:B------:R0:W1:Y:S01]  /*08c0*/  @!UP1 SYNCS.EXCH.64 URZ, [UR7+0x98], UR4 ;  /* 0x00009804073f95b2 */ /* 0x0000620008000100 */
[----:B------:R-:W-:Y:S02]  /*08d0*/  NOP ;  /* 0x0000000000007918 */ /* 0x000fe40000000000 */
[----:B------:R-:W-:-:S04]  /*08e0*/  ISETP.EQ.OR P1, PT, R14, RZ, !P1 ;  /* 0x000000ff0e00720c */ /* 0x000fc80004f22670 */
[----:B------:R-:W-:Y:S01]  /*08f0*/  PLOP3.LUT P0, PT, P0, P1, PT, 0x80, 0x0 ;  /* 0x000000000000781c */ /* 0x000fe20000703070 */
[----:B------:R0:W2:Y:S01]  /*0900*/  @!UP2 SYNCS.EXCH.64 URZ, [UR10+0x70], UR8 ;  /* 0x000070080a3fa5b2 */ /* 0x0000a20008000100 */
[----:B------:R0:W4:Y:S01]  /*0910*/  @!UP3 SYNCS.EXCH.64 URZ, [UR10+0x78], UR8 ;  /* 0x000078080a3fb5b2 */ /* 0x0001220008000100 */
[----:B------:R0:W0:Y:S01]  /*0920*/  @!UP4 SYNCS.EXCH.64 URZ, [UR10+0x80], UR8 ;  /* 0x000080080a3fc5b2 */ /* 0x0000220008000100 */
[----:B------:R0:W0:Y:S01]  /*0930*/  @!UP5 SYNCS.EXCH.64 URZ, [UR10+0x88], UR8 ;  /* 0x000088080a3fd5b2 */ /* 0x0000220008000100 */
[----:B------:R-:W-:Y:S01]  /*0940*/  NOP ;  /* 0x0000000000007918 */ /* 0x000fe20000000000 */
[----:B---3--:R-:W-:Y:S07]  /*0950*/  @!P2 BRA `(.L_x_3) ;  /* 0x000000000008a947 */ /* 0x008fee0003800000 */
[----:B012-4-:R-:W-:Y:S01]  /*0960*/  UCGABAR_ARV ;  /* 0x00000000000079c7 */ /* 0x017fe20008000000 */
[----:B------:R-:W-:Y:S05]  /*0970*/  BRA `(.L_x_4) ;  /* 0x0000000000047947 */ /* 0x000fea0003800000 */
.L_x_3:
[----:B012-4-:R-:W-:Y:S01]  /*0980*/  NOP ;  /* 0x0000000000007918 */ /* 0x017fe20000000000 */
.L_x_4:
[----:B------:R-:W-:Y:S01]  /*0990*/  ULDC.64 UR4, c[0x0][0x698] ;  /* 0x0001a60000047ab9 */ /* 0x000fe20000000a00 */
[----:B------:R-:W-:Y:S01]  /*09a0*/  ULDC.64 UR22, c[0x0][0x208] ;  /* 0x0000820000167ab9 */ /* 0x000fe20000000a00 */
[----:B------:R-:W-:-:S04]  /*09b0*/  ISETP.NE.U32.AND P1, PT, RZ, UR4, PT ;  /* 0x00000004ff007c0c */ /* 0x000fc8000bf25070 */
[----:B------:R-:W-:-:S13]  /*09c0*/  ISETP.NE.AND.EX P1, PT, RZ, UR5, PT, P1 ;  /* 0x00000005ff007c0c */ /* 0x000fda000bf25310 */
[----:B------:R-:W-:Y:S05]  /*09d0*/  @!P1 BRA `(.L_x_5) ;  /* 0x0000000000209947 */ /* 0x000fea0003800000 */
[----:B------:R-:W0:Y:S02]  /*09e0*/  LDC.64 R6, c[0x0][0x698] ;  /* 0x0001a600ff067b82 */ /* 0x000e240000000a00 */
[----:B0-----:R-:W2:Y:S02]  /*09f0*/  LDG.E.64 R6, desc[UR22][R6.64] ;  /* 0x0000001606067981 */ /* 0x001ea4000c1e1b00 */
[----:B--2---:R-:W-:-:S04]  /*0a00*/  ISETP.NE.U32.AND P1, PT, R6, RZ, PT ;  /* 0x000000ff0600720c */ /* 0x004fc80003f25070 */
[----:B------:R-:W-:-:S13]  /*0a10*/  ISETP.NE.AND.EX P1, PT, R7, RZ, PT, P1 ;  /* 0x000000ff0700720c */ /* 0x000fda0003f25310 */
[----:B------:R-:W-:Y:S05]  /*0a20*/  @!P1 BRA `(.L_x_5) ;  /* 0x00000000000c9947 */ /* 0x000fea0003800000 */
[----:B------:R-:W2:Y:S02]  /*0a30*/  LD.E R6, desc[UR22][R6.64] ;  /* 0x0000001606067980 */ /* 0x000ea4000c101900 */
[----:B--2---:R-:W-:Y:S01]  /*0a40*/  R2UR UR24, R6 ;  /* 0x00000000061872ca */ /* 0x004fe200000e0000 */
[----:B------:R-:W-:-:S14]  /*0a50*/  BRA `(.L_x_6) ;  /* 0x0000000000247947 */ /* 0x000fdc0003800000 */
.L_x_5:
[----:B------:R-:W-:Y:S02]  /*0a60*/  ULDC.64 UR4, c[0x0][0x688] ;  /* 0x0001a20000047ab9 */ /* 0x000fe40000000a00 */
[----:B------:R-:W-:-:S04]  /*0a70*/  ISETP.NE.U32.AND P1, PT, RZ, UR4, PT ;  /* 0x00000004ff007c0c */ /* 0x000fc8000bf25070 */
[----:B------:R-:W-:-:S13]  /*0a80*/  ISETP.NE.AND.EX P1, PT, RZ, UR5, PT, P1 ;  /* 0x00000005ff007c0c */ /* 0x000fda000bf25310 */
[----:B------:R-:W-:Y:S05]  /*0a90*/  @!P1 BRA `(.L_x_7) ;  /* 0x0000000000109947 */ /* 0x000fea0003800000 */
[----:B------:R-:W0:Y:S02]  /*0aa0*/  LDC.64 R6, c[0x0][0x688] ;  /* 0x0001a200ff067b82 */ /* 0x000e240000000a00 */
[----:B0-----:R-:W2:Y:S02]  /*0ab0*/  LDG.E R6, desc[UR22][R6.64] ;  /* 0x0000001606067981 */ /* 0x001ea4000c1e1900 */
[----:B--2---:R-:W-:Y:S01]  /*0ac0*/  R2UR UR24, R6 ;  /* 0x00000000061872ca */ /* 0x004fe200000e0000 */
[----:B------:R-:W-:-:S14]  /*0ad0*/  BRA `(.L_x_6) ;  /* 0x0000000000047947 */ /* 0x000fdc0003800000 */
.L_x_7:
[----:B------:R-:W-:-:S05]  /*0ae0*/  ULDC UR24, c[0x0][0x680] ;  /* 0x0001a00000187ab9 */ /* 0x000fca0000000800 */
.L_x_6:
[----:B------:R-:W-:Y:S02]  /*0af0*/  ULDC.64 UR4, c[0x0][0x6a0] ;  /* 0x0001a80000047ab9 */ /* 0x000fe40000000a00 */
        /* <DEDUP_REMOVED lines=11> */
.L_x_8:
        /* <DEDUP_REMOVED lines=8> */
.L_x_10:
[----:B------:R-:W-:-:S05]  /*0c30*/  ULDC UR25, c[0x0][0x684] ;  /* 0x0001a10000197ab9 */ /* 0x000fca0000000800 */
.L_x_9:
[----:B------:R-:W0:Y:S01]  /*0c40*/  LDC R0, c[0x0][0x75c] ;  /* 0x0001d700ff007b82 */ /* 0x000e220000000800 */
[----:B------:R-:W-:Y:S01]  /*0c50*/  IMAD.U32 R6, RZ, RZ, UR15 ;  /* 0x0000000fff067e24 */ /* 0x000fe2000f8e00ff */
[----:B------:R-:W-:Y:S01]  /*0c60*/  UISETP.NE.AND UP0, UPT, UR13, 0x2, UPT ;  /* 0x000000020d00788c */ /* 0x000fe2000bf05270 */
[----:B------:R-:W-:Y:S01]  /*0c70*/  IMAD.MOV.U32 R7, RZ, RZ, RZ ;  /* 0x000000ffff077224 */ /* 0x000fe200078e00ff */
[----:B------:R-:W-:Y:S01]  /*0c80*/  ULDC UR7, c[0x0][0x604] ;  /* 0x0001810000077ab9 */ /* 0x000fe20000000800 */
[----:B------:R-:W-:Y:S01]  /*0c90*/  UMOV UR5, URZ ;  /* 0x0000003f00057c82 */ /* 0x000fe20008000000 */
[----:B------:R-:W-:Y:S02]  /*0ca0*/  UIADD3 UR7, UR7, 0x3f, URZ ;  /* 0x0000003f07077890 */ /* 0x000fe4000fffe03f */
[----:B------:R-:W-:Y:S01]  /*0cb0*/  PLOP3.LUT P1, PT, PT, PT, UP0, 0x80, 0x0 ;  /* 0x000000000000781c */ /* 0x000fe20003f2f008 */
[----:B------:R-:W-:Y:S01]  /*0cc0*/  UMOV UR4, URZ ;  /* 0x0000003f00047c82 */ /* 0x000fe20008000000 */
[----:B------:R-:W-:Y:S01]  /*0cd0*/  USHF.R.S32.HI UR10, URZ, 0x1f, UR7 ;  /* 0x0000001f3f0a7899 */ /* 0x000fe20008011407 */
[----:B------:R-:W-:-:S03]  /*0ce0*/  ULDC.64 UR18, c[0x0][0x750] ;  /* 0x0001d40000127ab9 */ /* 0x000fc60000000a00 */
[----:B------:R-:W-:-:S04]  /*0cf0*/  ULEA.HI UR10, UR10, UR7, URZ, 0x6 ;  /* 0x000000070a0a7291 */ /* 0x000fc8000f8f303f */
[----:B------:R-:W-:Y:S01]  /*0d00*/  USHF.R.S32.HI UR21, URZ, 0x6, UR10 ;  /* 0x000000063f157899 */ /* 0x000fe2000801140a */
[----:B0-----:R-:W-:-:S13]  /*0d10*/  ISETP.NE.AND P5, PT, R0, 0x1, PT ;  /* 0x000000010000780c */ /* 0x001fda0003fa5270 */
[----:B------:R-:W0:Y:S01]  /*0d20*/  @P5 LDC R9, c[0x0][0x10] ;  /* 0x00000400ff095b82 */ /* 0x000e220000000800 */
[----:B------:R-:W-:-:S07]  /*0d30*/  @P5 IMAD.MOV.U32 R5, RZ, RZ, RZ ;  /* 0x000000ffff055224 */ /* 0x000fce00078e00ff */
[----:B------:R-:W1:Y:S01]  /*0d40*/  @!P5 LDC R11, c[0x0][0xc] ;  /* 0x00000300ff0bdb82 */ /* 0x000e620000000800 */
[----:B------:R-:W-:Y:S01]  /*0d50*/  ULDC UR8, c[0x0][0xc] ;  /* 0x0000030000087ab9 */ /* 0x000fe20000000800 */
[----:B------:R-:W-:Y:S01]  /*0d60*/  ULDC UR9, c[0x0][0x10] ;  /* 0x0000040000097ab9 */ /* 0x000fe20000000800 */
[----:B------:R-:W-:Y:S01]  /*0d70*/  ULDC UR7, c[0x0][0x14] ;  /* 0x0000050000077ab9 */ /* 0x000fe20000000800 */
[----:B------:R-:W-:-:S04]  /*0d80*/  UIMAD.WIDE.U32 UR8, UR8, UR9, URZ ;  /* 0x00000009080872a5 */ /* 0x000fc8000f8e003f */
[----:B------:R-:W-:Y:S01]  /*0d90*/  UIMAD.WIDE.U32 UR30, UR8, UR7, URZ ;  /* 0x00000007081e72a5 */ /* 0x000fe2000f8e003f */
[----:B0-----:R-:W-:Y:S01]  /*0da0*/  @P5 IMAD.WIDE.U32 R8, R9, UR15, R4 ;  /* 0x0000000f09085c25 */ /* 0x001fe2000f8e0004 */
[----:B------:R-:W-:-:S03]  /*0db0*/  UIMAD UR15, UR9, UR7, URZ ;  /* 0x00000007090f72a4 */ /* 0x000fc6000f8e023f */
[----:B------:R-:W-:Y:S01]  /*0dc0*/  @P5 IMAD.MOV.U32 R13, RZ, RZ, R8 ;  /* 0x000000ffff0d5224 */ /* 0x000fe200078e0008 */
[----:B------:R-:W-:Y:S01]  /*0dd0*/  UIADD3 UR15, UR31, UR15, URZ ;  /* 0x0000000f1f0f7290 */ /* 0x000fe2000fffe03f */
[----:B-1----:R-:W-:-:S04]  /*0de0*/  @!P5 IMAD.WIDE.U32 R6, R4, R11, R6 ;  /* 0x0000000b0406d225 */ /* 0x002fc800078e0006 */
[----:B------:R-:W-:Y:S02]  /*0df0*/  @P5 IMAD.MOV.U32 R11, RZ, RZ, RZ ;  /* 0x000000ffff0b5224 */ /* 0x000fe400078e00ff */
[----:B------:R-:W-:-:S03]  /*0e00*/  @!P5 IMAD.MOV.U32 R13, RZ, RZ, R6 ;  /* 0x000000ffff0dd224 */ /* 0x000fc600078e0006 */
[----:B------:R-:W-:Y:S01]  /*0e10*/  @P5 IADD3 R10, R9, R11, RZ ;  /* 0x0000000b090a5210 */ /* 0x000fe20007ffe0ff */
[----:B------:R-:W-:Y:S01]  /*0e20*/  @!P5 IMAD.MOV.U32 R10, RZ, RZ, R7 ;  /* 0x000000ffff0ad224 */ /* 0x000fe200078e0007 */
[----:B------:R0:W-:Y:S01]  /*0e30*/  STL [R1+0x94], R13 ;  /* 0x0000940d01007387 */ /* 0x0001e20000100800 */
[----:B------:R-:W-:Y:S02]  /*0e40*/  IMAD.MOV.U32 R17, RZ, RZ, R13 ;  /* 0x000000ffff117224 */ /* 0x000fe400078e000d */
[----:B------:R-:W-:Y:S01]  /*0e50*/  IMAD.MOV.U32 R22, RZ, RZ, R10 ;  /* 0x000000ffff167224 */ /* 0x000fe200078e000a */
[----:B------:R0:W-:Y:S01]  /*0e60*/  STL [R1+0x90], R10 ;  /* 0x0000900a01007387 */ /* 0x0001e20000100800 */
[----:B------:R-:W-:Y:S05]  /*0e70*/  @P1 BRA `(.L_x_11) ;  /* 0x0000000000281947 */ /* 0x000fea0003800000 */
[----:B------:R-:W-:Y:S01]  /*0e80*/  IADD3 R17, P1, R17, UR30, RZ ;  /* 0x0000001e11117c10 */ /* 0x000fe2000ff3e0ff */
[----:B------:R-:W-:Y:S02]  /*0e90*/  UISETP.GE.U32.AND UP0, UPT, UR21, 0x6, UPT ;  /* 0x000000061500788c */ /* 0x000fe4000bf06070 */
[----:B------:R-:W-:Y:S01]  /*0ea0*/  UIMAD.WIDE.U32 UR4, UR21, -0x55555555, URZ ;  /* 0xaaaaaaab150478a5 */ /* 0x000fe2000f8e003f */
[----:B------:R-:W-:Y:S01]  /*0eb0*/  IADD3.X R22, R22, UR15, RZ, P1, !PT ;  /* 0x0000000f16167c10 */ /* 0x000fe20008ffe4ff */
[----:B------:R1:W-:Y:S02]  /*0ec0*/  STL [R1+0x94], R17 ;  /* 0x0000941101007387 */ /* 0x0003e40000100800 */
[----:B------:R-:W-:Y:S02]  /*0ed0*/  USHF.R.U32.HI UR5, URZ, 0x2, UR5 ;  /* 0x000000023f057899 */ /* 0x000fe40008011605 */
[----:B------:R1:W-:Y:S01]  /*0ee0*/  STL [R1+0x90], R22 ;  /* 0x0000901601007387 */ /* 0x0003e20000100800 */
[----:B------:R-:W-:-:S02]  /*0ef0*/  UMOV UR4, URZ ;  /* 0x0000003f00047c82 */ /* 0x000fc40008000000 */
[----:B------:R-:W-:Y:S02]  /*0f00*/  @UP0 ULOP3.LUT UR4, UR5, 0x1, URZ, 0xc0, !UPT ;  /* 0x0000000105040892 */ /* 0x000fe4000f8ec03f */
[----:B------:R-:W-:-:S12]  /*0f10*/  UIMAD UR5, UR5, -0x6, UR21 ;  /* 0xfffffffa050578a4 */ /* 0x000fd8000f8e0215 */
.L_x_11:
[----:B------:R-:W-:Y:S01]  /*0f20*/  IMAD.MOV.U32 R8, RZ, RZ, -0x1 ;  /* 0xffffffffff087424 */ /* 0x000fe200078e00ff */
[----:B------:R-:W-:Y:S01]  /*0f30*/  ISETP.GE.U32.AND P1, PT, R17, UR18, PT ;  /* 0x0000001211007c0c */ /* 0x000fe2000bf26070 */
[----:B------:R-:W-:Y:S01]  /*0f40*/  IMAD.MOV.U32 R7, RZ, RZ, -0x1 ;  /* 0xffffffffff077424 */ /* 0x000fe200078e00ff */
[----:B------:R-:W-:Y:S02]  /*0f50*/  PRMT R6, RZ, 0x7610, R6 ;  /* 0x00007610ff067816 */ /* 0x000fe40000000006 */
[----:B------:R2:W-:Y:S01]  /*0f60*/  STL [R1+0x88], R8 ;  /* 0x0000880801007387 */ /* 0x0005e20000100800 */
[----:B------:R-:W-:Y:S02]  /*0f70*/  ISETP.GE.U32.AND.EX P1, PT, R22, UR19, PT, P1 ;  /* 0x0000001316007c0c */ /* 0x000fe4000bf26110 */
[----:B------:R-:W-:Y:S01]  /*0f80*/  MOV R0, 0xffffffff ;  /* 0xffffffff00007802 */ /* 0x000fe20000000f00 */
[----:B------:R2:W-:Y:S10]  /*0f90*/  STL [R1+0x98], R7 ;  /* 0x0000980701007387 */ /* 0x0005f40000100800 */
[----:B--2---:R-:W-:Y:S05]  /*0fa0*/  @P1 BRA `(.L_x_12) ;  /* 0x0000000400341947 */ /* 0x004fea0003800000 */
[----:B------:R-:W2:Y:S01]  /*0fb0*/  LDC.64 R18, c[0x0][0x728] ;  /* 0x0001ca00ff127b82 */ /* 0x000ea20000000a00 */
[----:B------:R-:W-:Y:S02]  /*0fc0*/  IMAD.MOV.U32 R6, RZ, RZ, R17 ;  /* 0x000000ffff067224 */ /* 0x000fe400078e0011 */
[----:B------:R-:W-:-:S05]  /*0fd0*/  IMAD.MOV.U32 R7, RZ, RZ, R22 ;  /* 0x000000ffff077224 */ /* 0x000fca00078e0016 */
[----:B------:R-:W3:Y:S08]  /*0fe0*/  LDC R0, c[0x0][0x730] ;  /* 0x0001cc00ff007b82 */ /* 0x000ef00000000800 */
[----:B------:R-:W4:Y:S01]  /*0ff0*/  LDC.64 R20, c[0x0][0x720] ;  /* 0x0001c800ff147b82 */ /* 0x000f220000000a00 */
[----:B--2---:R-:W-:-:S04]  /*1000*/  ISETP.NE.U32.AND P1, PT, R18, RZ, PT ;  /* 0x000000ff1200720c */ /* 0x004fc80003f25070 */
[----:B------:R-:W-:-:S13]  /*1010*/  ISETP.NE.AND.EX P1, PT, R19, RZ, PT, P1 ;  /* 0x000000ff1300720c */ /* 0x000fda0003f25310 */
[----:B---34-:R-:W-:Y:S05]  /*1020*/  @!P1 BRA `(.L_x_13) ;  /* 0x0000000000289947 */ /* 0x018fea0003800000 */
[----:B------:R-:W2:Y:S02]  /*1030*/  LDC R11, c[0x0][0x734] ;  /* 0x0001cd00ff0b7b82 */ /* 0x000ea40000000800 */
[----:B--2---:R-:W-:-:S05]  /*1040*/  IADD3 R11, P1, R17, R11, RZ ;  /* 0x0000000b110b7210 */ /* 0x004fca0007f3e0ff */
[----:B0-----:R-:W-:-:S04]  /*1050*/  IMAD.X R13, RZ, RZ, R22, P1 ;  /* 0x000000ffff0d7224 */ /* 0x001fc800008e0616 */
[----:B------:R-:W-:-:S04]  /*1060*/  IMAD.WIDE.U32 R6, R13, R18, RZ ;  /* 0x000000120d067225 */ /* 0x000fc800078e00ff */
[----:B------:R-:W-:-:S04]  /*1070*/  IMAD.WIDE.U32 R8, P1, R11, R19, R6 ;  /* 0x000000130b087225 */ /* 0x000fc80007820006 */
[----:B------:R-:W-:-:S04]  /*1080*/  IMAD.WIDE.U32 R6, R11, R18, RZ ;  /* 0x000000120b067225 */ /* 0x000fc800078e00ff */
[----:B------:R-:W-:Y:S01]  /*1090*/  IMAD.X R11, RZ, RZ, RZ, P1 ;  /* 0x000000ffff0b7224 */ /* 0x000fe200008e06ff */
[----:B------:R-:W-:Y:S01]  /*10a0*/  IADD3 RZ, P1, R7, R8, RZ ;  /* 0x0000000807ff7210 */ /* 0x000fe20007f3e0ff */
[----:B------:R-:W-:-:S04]  /*10b0*/  IMAD.MOV.U32 R10, RZ, RZ, R9 ;  /* 0x000000ffff0a7224 */ /* 0x000fc800078e0009 */
[----:B------:R-:W-:-:S08]  /*10c0*/  IMAD.WIDE.U32.X R6, R13, R19, R10, P1 ;  /* 0x000000130d067225 */ /* 0x000fd000008e040a */
.L_x_13:
[-CC-:B------:R-:W-:Y:S01]  /*10d0*/  SHF.R.U64 R27, R6, R0.reuse, R7.reuse ;  /* 0x00000000061b7219 */ /* 0x180fe20000001207 */
[----:B------:R-:W2:Y:S01]  /*10e0*/  LDC.64 R24, c[0x0][0x740] ;  /* 0x0001d000ff187b82 */ /* 0x000ea20000000a00 */
[----:B------:R-:W-:Y:S02]  /*10f0*/  SHF.R.U32.HI R0, RZ, R0, R7 ;  /* 0x00000000ff007219 */ /* 0x000fe40000011607 */
[----:B------:R-:W-:Y:S02]  /*1100*/  IADD3 R9, P1, RZ, -R27, RZ ;  /* 0x8000001bff097210 */ /* 0x000fe40007f3e0ff */
[----:B------:R-:W-:-:S03]  /*1110*/  MOV R6, R17 ;  /* 0x0000001100067202 */ /* 0x000fc60000000f00 */
[----:B------:R-:W3:Y:S01]  /*1120*/  LDC R8, c[0x0][0x718] ;  /* 0x0001c600ff087b82 */ /* 0x000ee20000000800 */
[----:B------:R-:W-:-:S04]  /*1130*/  IMAD.X R7, RZ, RZ, ~R0, P1 ;  /* 0x000000ffff077224 */ /* 0x000fc800008e0e00 */
[-C--:B------:R-:W-:Y:S02]  /*1140*/  IMAD R0, R7, R20.reuse, RZ ;  /* 0x0000001407007224 */ /* 0x080fe400078e02ff */
[----:B------:R-:W-:Y:S01]  /*1150*/  IMAD.MOV.U32 R7, RZ, RZ, R22 ;  /* 0x000000ffff077224 */ /* 0x000fe200078e0016 */
[----:B------:R-:W4:Y:S01]  /*1160*/  LDC R11, c[0x0][0x708] ;  /* 0x0001c200ff0b7b82 */ /* 0x000f220000000800 */
[----:B-1----:R-:W-:Y:S02]  /*1170*/  IMAD.MOV.U32 R22, RZ, RZ, 0x1 ;  /* 0x00000001ff167424 */ /* 0x002fe400078e00ff */
[----:B------:R-:W-:-:S04]  /*1180*/  IMAD.WIDE.U32 R6, R9, R20, R6 ;  /* 0x0000001409067225 */ /* 0x000fc800078e0006 */
[----:B------:R-:W-:Y:S01]  /*1190*/  IMAD R9, R9, R21, R0 ;  /* 0x0000001509097224 */ /* 0x000fe200078e0200 */
[----:B------:R-:W1:Y:S01]  /*11a0*/  LDC R23, c[0x0][0x758] ;  /* 0x0001d600ff177b82 */ /* 0x000e620000000800 */
[----:B--2---:R-:W-:Y:S01]  /*11b0*/  ISETP.NE.U32.AND P1, PT, R24, RZ, PT ;  /* 0x000000ff1800720c */ /* 0x004fe20003f25070 */
[----:B------:R-:W-:Y:S02]  /*11c0*/  IMAD.MOV.U32 R0, RZ, RZ, -0x1 ;  /* 0xffffffffff007424 */ /* 0x000fe400078e00ff */
[----:B------:R-:W-:Y:S01]  /*11d0*/  IMAD.IADD R7, R7, 0x1, R9 ;  /* 0x0000000107077824 */ /* 0x000fe200078e0209 */
[----:B------:R-:W-:-:S03]  /*11e0*/  ISETP.NE.AND.EX P1, PT, R25, RZ, PT, P1 ;  /* 0x000000ff1900720c */ /* 0x000fc60003f25310 */
[----:B------:R-:W2:Y:S01]  /*11f0*/  LDC R21, c[0x0][0x700] ;  /* 0x0001c000ff157b82 */ /* 0x000ea20000000800 */
[-CC-:B---3--:R-:W-:Y:S02]  /*1200*/  SHF.R.U64 R19, R6, R8.reuse, R7.reuse ;  /* 0x0000000806137219 */ /* 0x188fe40000001207 */
[----:B------:R-:W-:-:S05]  /*1210*/  SHF.R.U32.HI R6, RZ, R8, R7 ;  /* 0x00000008ff067219 */ /* 0x000fca0000011607 */
[----:B------:R-:W3:Y:S01]  /*1220*/  LDC R18, c[0x0][0x748] ;  /* 0x0001d200ff127b82 */ /* 0x000ee20000000800 */
[-CC-:B----4-:R-:W-:Y:S02]  /*1230*/  SHF.R.U64 R28, R19, R11.reuse, R6.reuse ;  /* 0x0000000b131c7219 */ /* 0x190fe40000001206 */
[----:B------:R-:W-:-:S05]  /*1240*/  SHF.R.U32.HI R6, RZ, R11, R6 ;  /* 0x0000000bff067219 */ /* 0x000fca0000011606 */
[----:B------:R-:W4:Y:S01]  /*1250*/  LDC R20, c[0x0][0x738] ;  /* 0x0001ce00ff147b82 */ /* 0x000f220000000800 */
[-CC-:B-1----:R-:W-:Y:S02]  /*1260*/  SHF.R.U64 R30, R28, R23.reuse, R6.reuse ;  /* 0x000000171c1e7219 */ /* 0x182fe40000001206 */
[-C--:B------:R-:W-:Y:S02]  /*1270*/  SHF.L.U32 R0, R0, R23.reuse, RZ ;  /* 0x0000001700007219 */ /* 0x080fe400000006ff */
[----:B------:R-:W-:Y:S01]  /*1280*/  SHF.R.U32.HI R7, RZ, R23, R6 ;  /* 0x00000017ff077219 */ /* 0x000fe20000011606 */
[----:B------:R-:W-:Y:S01]  /*1290*/  IMAD.MOV.U32 R6, RZ, RZ, R30 ;  /* 0x000000ffff067224 */ /* 0x000fe200078e001e */
[----:B0-----:R-:W-:Y:S01]  /*12a0*/  LOP3.LUT R13, RZ, R0, RZ, 0x33, !PT ;  /* 0x00000000ff0d7212 */ /* 0x001fe200078e33ff */
[----:B------:R-:W0:Y:S01]  /*12b0*/  LDC R26, c[0x0][0x710] ;  /* 0x0001c400ff1a7b82 */ /* 0x000e220000000800 */
[----:B------:R-:W-:Y:S05]  /*12c0*/  @!P1 BRA `(.L_x_14) ;  /* 0x0000000000289947 */ /* 0x000fea0003800000 */
[----:B------:R-:W1:Y:S02]  /*12d0*/  LDC R11, c[0x0][0x74c] ;  /* 0x0001d300ff0b7b82 */ /* 0x000e640000000800 */
[----:B-1----:R-:W-:-:S05]  /*12e0*/  IADD3 R11, P1, R30, R11, RZ ;  /* 0x0000000b1e0b7210 */ /* 0x002fca0007f3e0ff */
[----:B------:R-:W-:-:S04]  /*12f0*/  IMAD.X R17, RZ, RZ, R7, P1 ;  /* 0x000000ffff117224 */ /* 0x000fc800008e0607 */
[----:B------:R-:W-:-:S04]  /*1300*/  IMAD.WIDE.U32 R6, R17, R24, RZ ;  /* 0x0000001811067225 */ /* 0x000fc800078e00ff */
[----:B------:R-:W-:-:S04]  /*1310*/  IMAD.WIDE.U32 R8, P1, R11, R25, R6 ;  /* 0x000000190b087225 */ /* 0x000fc80007820006 */
[----:B------:R-:W-:Y:S01]  /*1320*/  IMAD.WIDE.U32 R6, R11, R24, RZ ;  /* 0x000000180b067225 */ /* 0x000fe200078e00ff */
[----:B------:R-:W-:-:S03]  /*1330*/  IADD3.X R11, RZ, RZ, RZ, P1, !PT ;  /* 0x000000ffff0b7210 */ /* 0x000fc60000ffe4ff */
[----:B------:R-:W-:Y:S01]  /*1340*/  IMAD.MOV.U32 R10, RZ, RZ, R9 ;  /* 0x000000ffff0a7224 */ /* 0x000fe200078e0009 */
[----:B------:R-:W-:-:S05]  /*1350*/  IADD3 RZ, P1, R7, R8, RZ ;  /* 0x0000000807ff7210 */ /* 0x000fca0007f3e0ff */
[----:B------:R-:W-:-:S08]  /*1360*/  IMAD.WIDE.U32.X R6, R17, R25, R10, P1 ;  /* 0x0000001911067225 */ /* 0x000fd000008e040a */
.L_x_14:
[----:B---3--:R-:W-:Y:S01]  /*1370*/  SHF.R.U64 R5, R6, R18, R7 ;  /* 0x0000001206057219 */ /* 0x008fe20000001207 */
[----:B--2---:R-:W-:Y:S01]  /*1380*/  VIADD R6, R21, 0xffffffff ;  /* 0xffffffff15067836 */ /* 0x004fe20000000000 */
[----:B------:R-:W-:Y:S01]  /*1390*/  SHF.L.U32 R0, R22, R23, RZ ;  /* 0x0000001716007219 */ /* 0x000fe200000006ff */
[----:B------:R-:W-:Y:S01]  /*13a0*/  @P5 IMAD R14, R15, R16, R4 ;  /* 0x000000100f0e5224 */ /* 0x000fe200078e0204 */
[----:B------:R-:W-:Y:S01]  /*13b0*/  LOP3.LUT R13, R28, R13, RZ, 0xc0, !PT ;  /* 0x0000000d1c0d7212 */ /* 0x000fe200078ec0ff */
[----:B------:R-:W-:-:S04]  /*13c0*/  IMAD.MOV R7, RZ, RZ, -R5 ;  /* 0x000000ffff077224 */ /* 0x000fc800078e0a05 */
[----:B------:R-:W-:Y:S01]  /*13d0*/  IMAD R13, R0, R5, R13 ;  /* 0x00000005000d7224 */ /* 0x000fe200078e020d */
[----:B------:R-:W-:Y:S01]  /*13e0*/  LOP3.LUT R5, R19, R6, RZ, 0xc0, !PT ;  /* 0x0000000613057212 */ /* 0x000fe200078ec0ff */
[----:B----4-:R-:W-:Y:S02]  /*13f0*/  IMAD R4, R7, R20, R30 ;  /* 0x0000001407047224 */ /* 0x010fe400078e021e */
[----:B0-----:R-:W-:Y:S02]  /*1400*/  IMAD R0, R13, R26, R14 ;  /* 0x0000001a0d007224 */ /* 0x001fe400078e020e */
[----:B------:R-:W-:Y:S02]  /*1410*/  IMAD R5, R4, R21, R5 ;  /* 0x0000001504057224 */ /* 0x000fe400078e0205 */
[----:B------:R-:W-:-:S03]  /*1420*/  IMAD.MOV.U32 R6, RZ, RZ, 0x1 ;  /* 0x00000001ff067424 */ /* 0x000fc600078e00ff */
[----:B------:R-:W-:Y:S02]  /*1430*/  SEL R7, R5, R0, !P5 ;  /* 0x0000000005077207 */ /* 0x000fe40006800000 */
[----:B------:R-:W-:Y:S01]  /*1440*/  SEL R4, R0, R5, !P5 ;  /* 0x0000000500047207 */ /* 0x000fe20006800000 */
[----:B------:R-:W-:Y:S02]  /*1450*/  IMAD.MOV.U32 R0, RZ, RZ, R27 ;  /* 0x000000ffff007224 */ /* 0x000fe400078e001b */
[----:B------:R2:W-:Y:S04]  /*1460*/  STL [R1+0x98], R7 ;  /* 0x0000980701007387 */ /* 0x0005e80000100800 */
[----:B------:R2:W-:Y:S02]  /*1470*/  STL [R1+0x88], R4 ;  /* 0x0000880401007387 */ /* 0x0005e40000100800 */
.L_x_12:
[----:B------:R-:W-:Y:S05]  /*1480*/  @!P2 BRA `(.L_x_15) ;  /* 0x00000000000ca947 */ /* 0x000fea0003800000 */
[----:B------:R-:W-:Y:S01]  /*1490*/  UCGABAR_WAIT ;  /* 0x0000000000007dc7 */ /* 0x000fe20008000000 */
[----:B------:R-:W-:Y:S01]  /*14a0*/  CCTL.IVALL ;  /* 0x00000000ff00798f */ /* 0x000fe20002000000 */
[----:B------:R-:W-:Y:S05]  /*14b0*/  BRA `(.L_x_16) ;  /* 0x0000000000047947 */ /* 0x000fea0003800000 */
.L_x_15:
[----:B------:R-:W-:Y:S06]  /*14c0*/  BAR.SYNC.DEFER_BLOCKING 0x0 ;  /* 0x0000000000007b1d */ /* 0x000fec0000010000 */
.L_x_16:
[----:B------:R-:W-:Y:S05]  /*14d0*/  @!P3 BRA `(.L_x_17) ;  /* 0x000000f4005cb947 */ /* 0x000fea0003800000 */
[----:B------:R-:W-:-:S06]  /*14e0*/  UISETP.GT.U32.AND UP0, UPT, UR12, 0x1, UPT ;  /* 0x000000010c00788c */ /* 0x000fcc000bf04070 */
[----:B------:R-:W-:-:S13]  /*14f0*/  PLOP3.LUT P1, PT, PT, PT, UP0, 0x80, 0x0 ;  /* 0x000000000000781c */ /* 0x000fda0003f2f008 */
[----:B------:R-:W-:Y:S05]  /*1500*/  @P1 EXIT ;  /* 0x000000000000194d */ /* 0x000fea0003800000 */
.L_x_18:
[----:B------:R-:W-:-:S08]  /*1510*/  NOP ;  /* 0x0000000000007918 */ /* 0x000fd00000000000 */
[----:B------:R-:W3:Y:S02]  /*1520*/  USETMAXREG.TRY_ALLOC.CTAPOOL UP0, 0xe8 ;  /* 0x000000e8000079c8 */ /* 0x000ee40008000600 */
[----:B---3--:R-:W-:-:S13]  /*1530*/  PLOP3.LUT P1, PT, PT, PT, UP0, 0x80, 0x0 ;  /* 0x000000000000781c */ /* 0x008fda0003f2f008 */
[----:B------:R-:W-:Y:S05]  /*1540*/  @!P1 BRA `(.L_x_18) ;  /* 0xfffffffc00f09947 */ /* 0x000fea000383ffff */
[----:B------:R-:W-:-:S13]  /*1550*/  LOP3.LUT P1, RZ, R6, 0xff, RZ, 0xc0, !PT ;  /* 0x000000ff06ff7812 */ /* 0x000fda000782c0ff */
[----:B------:R-:W-:Y:S05]  /*1560*/  @!P1 EXIT ;  /* 0x000000000000994d */ /* 0x000fea0003800000 */
[-C--:B--2---:R-:W-:Y:S01]  /*1570*/  LEA.HI R4, R12, R3.reuse, RZ, 0x2 ;  /* 0x000000030c047211 */ /* 0x084fe200078f10ff */
[----:B------:R-:W2:Y:S01]  /*1580*/  S2UR UR6, SR_CgaCtaId ;  /* 0x00000000000679c3 */ /* 0x000ea20000008800 */
[CC--:B------:R-:W-:Y:S01]  /*1590*/  LEA.HI R2, R3.reuse, R3.reuse, RZ, 0x1 ;  /* 0x0000000303027211 */ /* 0x0c0fe200078f08ff */
[----:B------:R-:W-:Y:S01]  /*15a0*/  ULDC UR8, c[0x0][0x284] ;  /* 0x0000a10000087ab9 */ /* 0x000fe20000000800 */
[--C-:B------:R-:W-:Y:S01]  /*15b0*/  SHF.R.S32.HI R5, RZ, 0x2, R4.reuse ;  /* 0x00000002ff057819 */ /* 0x100fe20000011404 */
[----:B------:R-:W-:Y:S01]  /*15c0*/  UIADD3 UR7, UR16, -0x1, URZ ;  /* 0xffffffff10077890 */ /* 0x000fe2000fffe03f */
[----:B------:R-:W-:Y:S01]  /*15d0*/  SHF.R.S32.HI R6, RZ, 0x1f, R4 ;  /* 0x0000001fff067819 */ /* 0x000fe20000011404 */
[----:B------:R-:W-:Y:S01]  /*15e0*/  UMOV UR12, 0x400 ;  /* 0x00000400000c7882 */ /* 0x000fe20000000000 */
[----:B------:R-:W-:Y:S01]  /*15f0*/  LOP3.LUT R4, R2, 0x3ffffe, RZ, 0xc0, !PT ;  /* 0x003ffffe02047812 */ /* 0x000fe200078ec0ff */
[----:B------:R-:W-:Y:S01]  /*1600*/  UISETP.LT.AND UP0, UPT, URZ, UR21, UPT ;  /* 0x000000153f00728c */ /* 0x000fe2000bf01270 */
[----:B------:R-:W-:Y:S01]  /*1610*/  LEA.HI R12, R12, R3, RZ, 0x5 ;  /* 0x000000030c0c7211 */ /* 0x000fe200078f28ff */
[----:B------:R-:W-:Y:S01]  /*1620*/  ULOP3.LUT UR27, UR14, 0x1, URZ, 0xfc, !UPT ;  /* 0x000000010e1b7892 */ /* 0x000fe2000f8efc3f */
[----:B------:R-:W-:Y:S01]  /*1630*/  LEA.HI R6, R6, R5, RZ, 0x3 ;  /* 0x0000000506067211 */ /* 0x000fe200078f18ff */
[----:B------:R-:W-:Y:S01]  /*1640*/  IMAD.IADD R4, R3, 0x1, -R4 ;  /* 0x0000000103047824 */ /* 0x000fe200078e0a04 */
[----:B------:R-:W-:Y:S01]  /*1650*/  SHF.R.S32.HI R3, RZ, 0x1, R2 ;  /* 0x00000001ff037819 */ /* 0x000fe20000011402 */
[----:B------:R-:W-:Y:S01]  /*1660*/  USEL UR13, URZ, UR21, UP0 ;  /* 0x000000153f0d7287 */ /* 0x000fe20008000000 */
[----:B------:R-:W-:Y:S01]  /*1670*/  LOP3.LUT R6, R6, 0xfffffff8, RZ, 0xc0, !PT ;  /* 0xfffffff806067812 */ /* 0x000fe200078ec0ff */
[----:B------:R-:W-:Y:S01]  /*1680*/  UISETP.NE.AND UP0, UPT, UR7, URZ, UPT ;  /* 0x0000003f0700728c */ /* 0x000fe2000bf05270 */
[----:B------:R-:W-:Y:S01]  /*1690*/  LEA.HI R2, R2, R3, RZ, 0x1 ;  /* 0x0000000302027211 */ /* 0x000fe200078f08ff */
[----:B------:R-:W-:Y:S01]  /*16a0*/  USHF.L.U32 UR26, UR21, 0x1, URZ ;  /* 0x00000001151a7899 */ /* 0x000fe2000800063f */
[----:B------:R-:W-:Y:S01]  /*16b0*/  SHF.R.S32.HI R179, RZ, 0x5, R12 ;  /* 0x00000005ffb37819 */ /* 0x000fe2000001140c */
[----:B------:R-:W-:Y:S01]  /*16c0*/  UIADD3 UR13, -UR13, UR21, URZ ;  /* 0x000000150d0d7290 */ /* 0x000fe2000fffe13f */
[----:B------:R-:W-:Y:S01]  /*16d0*/  IADD3 R6, R5, -R6, RZ ;  /* 0x8000000605067210 */ /* 0x000fe20007ffe0ff */
[----:B------:R-:W-:Y:S01]  /*16e0*/  USEL UR29, URZ, 0x1, UP0 ;  /* 0x000000013f1d7887 */ /* 0x000fe20008000000 */
[----:B------:R-:W-:Y:S01]  /*16f0*/  LOP3.LUT R2, R2, 0x7fffffe, RZ, 0xc0, !PT ;  /* 0x07fffffe02027812 */ /* 0x000fe200078ec0ff */
[C---:B------:R-:W-:Y:S01]  /*1700*/  IMAD R5, R179.reuse, 0x2, R4 ;  /* 0x00000002b3057824 */ /* 0x040fe200078e0204 */
[----:B--2---:R-:W-:Y:S01]  /*1710*/  ULEA UR12, UR6, UR12, 0x18 ;  /* 0x0000000c060c7291 */ /* 0x004fe2000f8ec03f */
[----:B------:R-:W-:Y:S01]  /*1720*/  IMAD R178, R179, 0x10, R6 ;  /* 0x00000010b3b27824 */ /* 0x000fe200078e0206 */
[----:B------:R-:W-:Y:S01]  /*1730*/  USHF.L.U32 UR6, UR7, 0x3, URZ ;  /* 0x0000000307067899 */ /* 0x000fe2000800063f */
[----:B------:R-:W-:Y:S01]  /*1740*/  IMAD.IADD R2, R3, 0x1, -R2 ;  /* 0x0000000103027824 */ /* 0x000fe200078e0a02 */
[----:B------:R-:W-:Y:S01]  /*1750*/  UIADD3 UR28, UR12, 0x70, URZ ;  /* 0x000000700c1c7890 */ /* 0x000fe2000fffe03f */
[--C-:B------:R-:W-:Y:S01]  /*1760*/  IMAD R5, R5, 0x8, R6.reuse ;  /* 0x0000000805057824 */ /* 0x100fe200078e0206 */
[----:B------:R-:W-:Y:S01]  /*1770*/  ULOP3.LUT UR6, UR6, 0x8, URZ, 0xc0, !UPT ;  /* 0x0000000806067892 */ /* 0x000fe2000f8ec03f */
[----:B------:R-:W-:Y:S01]  /*1780*/  IMAD R3, R179, -0x10, -R6 ;  /* 0xfffffff0b3037824 */ /* 0x000fe200078e0a06 */
[----:B------:R-:W-:Y:S01]  /*1790*/  SHF.R.S32.HI R179, RZ, 0x1f, R178 ;  /* 0x0000001fffb37819 */ /* 0x000fe200000114b2 */
[----:B------:R-:W-:Y:S01]  /*17a0*/  IMAD R2, R5, 0x4, R2 ;  /* 0x0000000405027824 */ /* 0x000fe200078e0202 */
[----:B------:R-:W-:-:S02]  /*17b0*/  ULEA UR16, UR16, UR28, 0x3 ;  /* 0x0000001c10107291 */ /* 0x000fc4000f8e183f */
[----:B------:R-:W-:Y:S01]  /*17c0*/  IADD3 R3, R3, UR8, RZ ;  /* 0x0000000803037c10 */ /* 0x000fe2000fffe0ff */
[----:B------:R-:W-:Y:S01]  /*17d0*/  IMAD.SHL.U32 R2, R2, 0x20, RZ ;  /* 0x0000002002027824 */ /* 0x000fe200078e00ff */
[----:B------:R-:W-:Y:S02]  /*17e0*/  ULOP3.LUT UR32, UR6, 0x8, URZ, 0x3c, !UPT ;  /* 0x0000000806207892 */ /* 0x000fe4000f8e3c3f */
[----:B------:R-:W-:Y:S01]  /*17f0*/  ULOP3.LUT UR17, UR6, 0x18, URZ, 0x3c, !UPT ;  /* 0x0000001806117892 */ /* 0x000fe2000f8e3c3f */
[----:B------:R2:W-:Y:S01]  /*1800*/  STL [R1+0xa0], R3 ;  /* 0x0000a00301007387 */ /* 0x0005e20000100800 */
[----:B------:R-:W-:-:S05]  /*1810*/  SHF.R.S32.HI R2, RZ, 0x3, R2 ;  /* 0x00000003ff027819 */ /* 0x000fca0000011402 */
[----:B------:R2:W-:Y:S05]  /*1820*/  STL [R1+0x84], R2 ;  /* 0x0000840201007387 */ /* 0x0005ea0000100800 */
.L_x_227:
[----:B-12---:R-:W-:Y:S01]  /*1830*/  IMAD.U32 R3, RZ, RZ, UR29 ;  /* 0x0000001dff037e24 */ /* 0x006fe2000f8e00ff */
[----:B------:R2:W-:Y:S01]  /*1840*/  STL [R1+0x80], RZ ;  /* 0x000080ff01007387 */ /* 0x0005e20000100800 */
[----:B------:R-:W-:-:S03]  /*1850*/  IMAD.MOV.U32 R2, RZ, RZ, RZ ;  /* 0x000000ffff027224 */ /* 0x000fc600078e00ff */
[----:B------:R-:W-:-:S04]  /*1860*/  SHF.L.U32 R3, R3, 0x1f, RZ ;  /* 0x0000001f03037819 */ /* 0x000fc800000006ff */
[----:B------:R-:W3:Y:S02]  /*1870*/  SYNCS.PHASECHK.TRANS64.TRYWAIT P1, [UR16+-0x8], R3 ;  /* 0xfffff803ff0075a7 */ /* 0x000ee40008020150 */
[----:B0-23--:R-:W-:Y:S05]  /*1880*/  @!P1 BRA `(.L_x_19) ;  /* 0x0000010400349947 */ /* 0x00dfea0003800000 */
.L_x_251:
[----:B------:R3:W-:Y:S01]  /*1890*/  STL [R1+0x7c], RZ ;  /* 0x00007cff01007387 */ /* 0x0007e20000100800 */
[----:B------:R-:W-:Y:S01]  /*18a0*/  UISETP.GE.AND UP0, UPT, UR13, 0x1, UPT ;  /* 0x000000010d00788c */ /* 0x000fe2000bf06270 */
[----:B--2---:R-:W-:Y:S01]  /*18b0*/  IMAD.MOV.U32 R3, RZ, RZ, RZ ;  /* 0x000000ffff037224 */ /* 0x004fe200078e00ff */
[----:B------:R-:W-:Y:S01]  /*18c0*/  UMOV UR6, URZ ;  /* 0x0000003f00067c82 */ /* 0x000fe20008000000 */
[----:B------:R3:W-:Y:S01]  /*18d0*/  STL [R1+0x78], RZ ;  /* 0x000078ff01007387 */ /* 0x0007e20000100800 */
[----:B------:R-:W-:Y:S02]  /*18e0*/  CS2R R4, SRZ ;  /* 0x0000000000047805 */ /* 0x000fe4000001ff00 */
[----:B------:R-:W-:Y:S02]  /*18f0*/  CS2R R6, SRZ ;  /* 0x0000000000067805 */ /* 0x000fe4000001ff00 */
[----:B------:R-:W-:Y:S01]  /*1900*/  PLOP3.LUT P1, PT, PT, PT, UP0, 0x80, 0x0 ;  /* 0x000000000000781c */ /* 0x000fe20003f2f008 */
[----:B------:R3:W-:Y:S01]  /*1910*/  STL [R1+0x74], RZ ;  /* 0x000074ff01007387 */ /* 0x0007e20000100800 */
[----:B------:R-:W-:-:S02]  /*1920*/  CS2R R8, SRZ ;  /* 0x0000000000087805 */ /* 0x000fc4000001ff00 */
[----:B0-----:R-:W-:Y:S02]  /*1930*/  CS2R R10, SRZ ;  /* 0x00000000000a7805 */ /* 0x001fe4000001ff00 */
[----:B------:R-:W-:Y:S01]  /*1940*/  CS2R R12, SRZ ;  /* 0x00000000000c7805 */ /* 0x000fe2000001ff00 */
[----:B------:R3:W-:Y:S01]  /*1950*/  STL [R1+0x70], RZ ;  /* 0x000070ff01007387 */ /* 0x0007e20000100800 */
[----:B------:R-:W-:Y:S02]  /*1960*/  CS2R R14, SRZ ;  /* 0x00000000000e7805 */ /* 0x000fe4000001ff00 */
[----:B-1----:R-:W-:Y:S02]  /*1970*/  CS2R R16, SRZ ;  /* 0x0000000000107805 */ /* 0x002fe4000001ff00 */
[----:B------:R-:W-:Y:S01]  /*1980*/  CS2R R18, SRZ ;  /* 0x0000000000127805 */ /* 0x000fe2000001ff00 */
[----:B------:R3:W-:Y:S01]  /*1990*/  STL [R1+0x6c], RZ ;  /* 0x00006cff01007387 */ /* 0x0007e20000100800 */
[----:B------:R-:W-:-:S02]  /*19a0*/  CS2R R20, SRZ ;  /* 0x0000000000147805 */ /* 0x000fc4000001ff00 */
[----:B------:R-:W-:Y:S02]  /*19b0*/  CS2R R22, SRZ ;  /* 0x0000000000167805 */ /* 0x000fe4000001ff00 */
[----:B------:R-:W-:Y:S01]  /*19c0*/  CS2R R154, SRZ ;  /* 0x00000000009a7805 */ /* 0x000fe2000001ff00 */
[----:B------:R3:W-:Y:S01]  /*19d0*/  STL [R1+0x68], RZ ;  /* 0x000068ff01007387 */ /* 0x0007e20000100800 */
[----:B------:R-:W-:Y:S02]  /*19e0*/  CS2R R156, SRZ ;  /* 0x00000000009c7805 */ /* 0x000fe4000001ff00 */
[----:B------:R-:W-:Y:S02]  /*19f0*/  CS2R R158, SRZ ;  /* 0x00000000009e7805 */ /* 0x000fe4000001ff00 */
        /* <DEDUP_REMOVED lines=43> */
[----:B------:R-:W-:Y:S01]  /*1cb0*/  CS2R R226, SRZ ;  /* 0x0000000000e27805 */ /* 0x000fe2000001ff00 */
[----:B------:R-:W-:Y:S01]  /*1cc0*/  IMAD.MOV.U32 R228, RZ, RZ, RZ ;  /* 0x000000ffffe47224 */ /* 0x000fe200078e00ff */
[----:B------:R3:W-:Y:S01]  /*1cd0*/  STL [R1+0x38], RZ ;  /* 0x000038ff01007387 */ /* 0x0007e20000100800 */
[----:B------:R-:W-:Y:S02]  /*1ce0*/  CS2R R24, SRZ ;  /* 0x0000000000187805 */ /* 0x000fe4000001ff00 */
[----:B------:R-:W-:Y:S02]  /*1cf0*/  CS2R R26, SRZ ;  /* 0x00000000001a7805 */ /* 0x000fe4000001ff00 */
[----:B------:R-:W-:Y:S01]  /*1d00*/  CS2R R28, SRZ ;  /* 0x00000000001c7805 */ /* 0x000fe2000001ff00 */
[----:B------:R3:W-:Y:S01]  /*1d10*/  STL [R1+0x34], RZ ;  /* 0x000034ff01007387 */ /* 0x0007e20000100800 */
[----:B------:R-:W-:Y:S02]  /*1d20*/  CS2R R30, SRZ ;  /* 0x00000000001e7805 */ /* 0x000fe4000001ff00 */
[----:B------:R-:W-:-:S02]  /*1d30*/  CS2R R32, SRZ ;  /* 0x0000000000207805 */ /* 0x000fc4000001ff00 */
[----:B------:R-:W-:Y:S01]  /*1d40*/  CS2R R34, SRZ ;  /* 0x0000000000227805 */ /* 0x000fe2000001ff00 */
        /* <DEDUP_REMOVED lines=48> */
[----:B------:R3:W-:Y:S01]  /*2050*/  STL [R1], RZ ;  /* 0x000000ff01007387 */ /* 0x0007e20000100800 */
[----:B------:R-:W-:Y:S02]  /*2060*/  CS2R R108, SRZ ;  /* 0x00000000006c7805 */ /* 0x000fe4000001ff00 */
[----:B------:R-:W-:Y:S02]  /*2070*/  CS2R R110, SRZ ;  /* 0x00000000006e7805 */ /* 0x000fe4000001ff00 */
[----:B------:R-:W-:Y:S02]  /*2080*/  CS2R R112, SRZ ;  /* 0x0000000000707805 */ /* 0x000fe4000001ff00 */
[----:B------:R-:W-:Y:S02]  /*2090*/  CS2R R114, SRZ ;  /* 0x0000000000727805 */ /* 0x000fe4000001ff00 */
[----:B------:R-:W-:-:S02]  /*20a0*/  CS2R R116, SRZ ;  /* 0x0000000000747805 */ /* 0x000fc4000001ff00 */
[----:B------:R-:W-:Y:S02]  /*20b0*/  CS2R R118, SRZ ;  /* 0x0000000000767805 */ /* 0x000fe4000001ff00 */
        /* <DEDUP_REMOVED lines=15> */
[----:B------:R-:W-:Y:S01]  /*21b0*/  CS2R R150, SRZ ;  /* 0x0000000000967805 */ /* 0x000fe2000001ff00 */
[----:B---3--:R-:W-:Y:S06]  /*21c0*/  @!P1 BRA `(.L_x_20) ;  /* 0x0000001000e49947 */ /* 0x008fec0003800000 */
[----:B------:R-:W-:Y:S01]  /*21d0*/  IMAD.MOV.U32 R2, RZ, RZ, RZ ;  /* 0x000000ffff027224 */ /* 0x000fe200078e00ff */
[----:B------:R-:W-:Y:S01]  /*21e0*/  UMOV UR6, URZ ;  /* 0x0000003f00067c82 */ /* 0x000fe20008000000 */
[----:B------:R-:W-:Y:S01]  /*21f0*/  IMAD.U32 R229, RZ, RZ, UR4 ;  /* 0x00000004ffe57e24 */ /* 0x000fe2000f8e00ff */
[----:B------:R-:W-:Y:S01]  /*2200*/  UPLOP3.LUT UP0, UPT, UPT, UPT, UPT, 0x40, 0x0 ;  /* 0x000000000000789c */ /* 0x000fe20003f0e870 */
[----:B------:R-:W-:Y:S01]  /*2210*/  UMOV UR18, UR13 ;  /* 0x0000000d00127c82 */ /* 0x000fe20008000000 */
[----:B------:R-:W-:Y:S01]  /*2220*/  UMOV UR19, UR5 ;  /* 0x0000000500137c82 */ /* 0x000fe20008000000 */
[----:B------:R-:W-:Y:S01]  /*2230*/  UMOV UR20, UR5 ;  /* 0x0000000500147c82 */ /* 0x000fe20008000000 */
[----:B------:R-:W-:Y:S01]  /*2240*/  UMOV UR7, URZ ;  /* 0x0000003f00077c82 */ /* 0x000fe20008000000 */
[----:B------:R-:W-:-:S06]  /*2250*/  ULDC UR33, c[0x0][0x644] ;  /* 0x0001910000217ab9 */ /* 0x000fcc0000000800 */
.L_x_28:
[----:B------:R-:W-:-:S06]  /*2260*/  UISETP.NE.AND UP1, UPT, UR27, 0x3, UPT ;  /* 0x000000031b00788c */ /* 0x000fcc000bf25270 */
[----:B------:R-:W-:-:S13]  /*2270*/  PLOP3.LUT P2, PT, PT, PT, UP1, 0x80, 0x0 ;  /* 0x000000000000781c */ /* 0x000fda0003f4f018 */
[----:B0----5:R-:W-:Y:S05]  /*2280*/  @!P2 BRA `(.L_x_21) ;  /* 0x000000000004a947 */ /* 0x021fea0003800000 */
[----:B------:R-:W-:Y:S01]  /*2290*/  BPT.TRAP 0x1 ;  /* 0x000000040000795c */ /* 0x000fe20000300000 */
.L_x_21:
[----:B------:R-:W-:Y:S01]  /*22a0*/  ULEA UR8, UR19, UR12, 0x3 ;  /* 0x0000000c13087291 */ /* 0x000fe2000f8e183f */
[----:B------:R-:W-:-:S08]  /*22b0*/  SHF.L.U32 R152, R229, 0x1f, RZ ;  /* 0x0000001fe5987819 */ /* 0x000fd000000006ff */
[----:B------:R0:W1:Y:S01]  /*22c0*/  SYNCS.PHASECHK.TRANS64.TRYWAIT P1, [UR8], R152 ;  /* 0x00000098ff0075a7 */ /* 0x0000620008020148 */
[----:B------:R-:W-:Y:S05]  /*22d0*/  @!P2 BRA `(.L_x_22) ;  /* 0x000000000004a947 */ /* 0x000fea0003800000 */
[----:B------:R-:W-:Y:S01]  /*22e0*/  BPT.TRAP 0x1 ;  /* 0x000000040000795c */ /* 0x000fe20000300000 */
.L_x_22:
[----:B-1----:R-:W-:Y:S05]  /*22f0*/  @P1 BRA `(.L_x_23) ;  /* 0x0000000000081947 */ /* 0x002fea0003800000 */
[----:B------:R-:W1:Y:S02]  /*2300*/  SYNCS.PHASECHK.TRANS64.TRYWAIT P1, [UR8], R152 ;  /* 0x00000098ff0075a7 */ /* 0x000e640008020148 */
[----:B-1----:R-:W-:Y:S05]  /*2310*/  @!P1 BRA `(.L_x_24) ;  /* 0x000000f800a89947 */ /* 0x002fea0003800000 */
.L_x_23:
[----:B------:R2:W-:Y:S04]  /*2320*/  STL [R1+0xa4], R0 ;  /* 0x0000a40001007387 */ /* 0x0005e80000100800 */
[----:B--2---:R-:W2:Y:S01]  /*2330*/  LDL R0, [R1+0x84] ;  /* 0x0000840001007983 */ /* 0x004ea20000100800 */
[----:B-1----:R-:W-:Y:S01]  /*2340*/  MOV R153, UR19 ;  /* 0x0000001300997c02 */ /* 0x002fe20008000f00 */
[----:B------:R-:W-:Y:S02]  /*2350*/  UIADD3 UR8, UR12, 0x180, URZ ;  /* 0x000001800c087890 */ /* 0x000fe4000fffe03f */
[----:B------:R-:W-:Y:S02]  /*2360*/  UIADD3 UR9, UR12, 0x6180, URZ ;  /* 0x000061800c097890 */ /* 0x000fe4000fffe03f */
[----:B------:R-:W-:-:S02]  /*2370*/  USHF.R.U32.HI UR8, URZ, 0x4, UR8 ;  /* 0x000000043f087899 */ /* 0x000fc40008011608 */
[----:B------:R-:W-:Y:S02]  /*2380*/  USHF.R.U32.HI UR9, URZ, 0x4, UR9 ;  /* 0x000000043f097899 */ /* 0x000fe40008011609 */
[----:B------:R-:W-:Y:S02]  /*2390*/  ULOP3.LUT UR8, UR8, 0x3fff, URZ, 0xc0, !UPT ;  /* 0x00003fff08087892 */ /* 0x000fe4000f8ec03f */
[----:B------:R-:W-:Y:S02]  /*23a0*/  ULOP3.LUT UR9, UR9, 0x3fff, URZ, 0xc0, !UPT ;  /* 0x00003fff09097892 */ /* 0x000fe4000f8ec03f */
[----:B------:R-:W-:Y:S02]  /*23b0*/  USEL UR7, UR7, URZ, !UP0 ;  /* 0x0000003f07077287 */ /* 0x000fe4000c000000 */
[----:B------:R-:W-:Y:S02]  /*23c0*/  ULOP3.LUT UR8, UR8, 0x10000, URZ, 0xfc, !UPT ;  /* 0x0001000008087892 */ /* 0x000fe4000f8efc3f */
[----:B------:R-:W-:-:S02]  /*23d0*/  ULOP3.LUT UR9, UR9, 0x10000, URZ, 0xfc, !UPT ;  /* 0x0001000009097892 */ /* 0x000fc4000f8efc3f */
[----:B------:R-:W-:Y:S02]  /*23e0*/  UISETP.NE.U32.AND UP0, UPT, UR7, URZ, UPT ;  /* 0x0000003f0700728c */ /* 0x000fe4000bf05070 */
[----:B------:R-:W-:Y:S02]  /*23f0*/  ULEA UR8, UR19, UR8, 0x8 ;  /* 0x0000000813087291 */ /* 0x000fe4000f8e403f */
[----:B------:R-:W-:Y:S01]  /*2400*/  ULEA UR10, UR19, UR9, 0xb ;  /* 0x00000009130a7291 */ /* 0x000fe2000f8e583f */
[----:B------:R-:W-:Y:S02]  /*2410*/  UMOV UR11, 0x40000040 ;  /* 0x40000040000b7882 */ /* 0x000fe40000000000 */
[----:B------:R-:W-:Y:S01]  /*2420*/  UMOV UR9, 0x80000020 ;  /* 0x8000002000097882 */ /* 0x000fe20000000000 */
[----:B--2---:R-:W-:Y:S02]  /*2430*/  IMAD R153, R153, 0x400, R0 ;  /* 0x0000040099997824 */ /* 0x004fe400078e0200 */
[----:B------:R1:W5:Y:S01]  /*2440*/  LDL.LU R0, [R1+0xa4] ;  /* 0x0000a40001007983 */ /* 0x0003620000300800 */
[----:B------:R-:W-:-:S03]  /*2450*/  UIADD3 UR6, UR6, 0x2, URZ ;  /* 0x0000000206067890 */ /* 0x000fc6000fffe03f */
[----:B0-----:R-:W-:Y:S04]  /*2460*/  LDS R152, [R153+UR12+0x36180] ;  /* 0x0361800c99987984 */ /* 0x001fe80008000800 */
[----:B------:R-:W0:Y:S02]  /*2470*/  LDS R153, [R153+UR12+0x36188] ;  /* 0x0361880c99997984 */ /* 0x000e240008000800 */
[----:B0-----:R-:W-:-:S06]  /*2480*/  WARPGROUP.ARRIVE ;  /* 0x00000000000079c5 */ /* 0x001fcc0000000000 */
[----:B------:R-:W-:Y:S01]  /*2490*/  QGMMA.SP.64x256x64.F32.E4M3.E4M3 R24, gdesc[UR8], R24, UP0, R152 ;  /* 0x07e09800081879f3 */ /* 0x000fe2000bf00a18 */
[----:B------:R-:W-:Y:S02]  /*24a0*/  UIADD3 UR8, UR8, 0x2, URZ ;  /* 0x0000000208087890 */ /* 0x000fe4000fffe03f */
[----:B------:R-:W-:Y:S01]  /*24b0*/  UIADD3 UR10, UR10, 0x4, URZ ;  /* 0x000000040a0a7890 */ /* 0x000fe2000fffe03f */
[----:B------:R-:W-:Y:S01]  /*24c0*/  UMOV UR9, 0x80000020 ;  /* 0x8000002000097882 */ /* 0x000fe20000000000 */
[----:B------:R-:W-:Y:S01]  /*24d0*/  UMOV UR11, 0x40000040 ;  /* 0x40000040000b7882 */ /* 0x000fe20000000000 */
[----:B------:R-:W-:-:S04]  /*24e0*/  UISETP.NE.AND UP0, UPT, UR6, UR33, UPT ;  /* 0x000000210600728c */ /* 0x000fc8000bf05270 */
[----:B------:R-:W-:-:S04]  /*24f0*/  USEL UR7, URZ, 0x1, UP0 ;  /* 0x000000013f077887 */ /* 0x000fc80008000000 */
[----:B------:R-:W-:-:S06]  /*2500*/  UISETP.NE.AND UP0, UPT, UR7, URZ, UPT ;  /* 0x0000003f0700728c */ /* 0x000fcc000bf05270 */
[----:B------:R-:W-:-:S12]  /*2510*/  PLOP3.LUT P1, PT, PT, PT, UP0, 0x80, 0x0 ;  /* 0x000000000000781c */ /* 0x000fd80003f2f008 */
[----:B------:R-:W-:Y:S03]  /*2520*/  QGMMA.SP.64x256x64.F32.E4M3.E4M3 R24, gdesc[UR8], R24, R153, gsb0 ;  /* 0x07e09900081879f3 */ /* 0x000fe60008000a18 */
[----:B------:R-:W-:Y:S02]  /*2530*/  WARPGROUP.DEPBAR.LE gsb0, 0x0 ;  /* 0x00008000000079c5 */ /* 0x000fe40000010000 */
[----:B-1----:R-:W-:Y:S05]  /*2540*/  @!P1 BRA `(.L_x_25) ;  /* 0x0000000c00989947 */ /* 0x002fea0003800000 */
[----:B------:R0:W-:Y:S01]  /*2550*/  STL [R1+0xb0], R2 ;  /* 0x0000b00201007387 */ /* 0x0001e20000100800 */
[----:B------:R-:W-:-:S01]  /*2560*/  FADD R227, R25, R227 ;  /* 0x000000e319e37221 */ /* 0x000fc20000000000 */
[----:B------:R-:W-:Y:S01]  /*2570*/  FADD R226, R26, R226 ;  /* 0x000000e21ae27221 */ /* 0x000fe20000000000 */
[----:B------:R-:W-:-:S01]  /*2580*/  FADD R225, R27, R225 ;  /* 0x000000e11be17221 */ /* 0x000fc20000000000 */
[----:B0-----:R-:W2:Y:S04]  /*2590*/  LDL.LU R2, [R1+0x3c] ;  /* 0x00003c0001027983 */ /* 0x001ea80000300800 */
[----:B------:R0:W-:Y:S01]  /*25a0*/  STL [R1+0xac], R179 ;  /* 0x0000acb301007387 */ /* 0x0001e20000100800 */
[----:B------:R-:W-:-:S01]  /*25b0*/  FADD R224, R28, R224 ;  /* 0x000000e01ce07221 */ /* 0x000fc20000000000 */
[----:B------:R-:W-:-:S02]  /*25c0*/  FADD R223, R29, R223 ;  /* 0x000000df1ddf7221 */ /* 0x000fc40000000000 */
[----:B0-----:R-:W3:Y:S04]  /*25d0*/  LDL.LU R179, [R1+0x38] ;  /* 0x0000380001b37983 */ /* 0x001ee80000300800 */
[----:B------:R0:W-:Y:S01]  /*25e0*/  STL [R1+0xa8], R178 ;  /* 0x0000a8b201007387 */ /* 0x0001e20000100800 */
[----:B------:R-:W-:-:S03]  /*25f0*/  FADD R222, R30, R222 ;  /* 0x000000de1ede7221 */ /* 0x000fc60000000000 */
[----:B0-----:R-:W4:Y:S04]  /*2600*/  LDL.LU R178, [R1+0x34] ;  /* 0x0000340001b27983 */ /* 0x001f280000300800 */
[----:B-----5:R0:W-:Y:S01]  /*2610*/  STL [R1+0xa4], R0 ;  /* 0x0000a40001007387 */ /* 0x0201e20000100800 */
[----:B------:R-:W-:-:S03]  /*2620*/  FADD R221, R31, R221 ;  /* 0x000000dd1fdd7221 */ /* 0x000fc60000000000 */
[----:B0-----:R-:W4:Y:S01]  /*2630*/  LDL.LU R0, [R1+0x30] ;  /* 0x0000300001007983 */ /* 0x001f220000300800 */
[----:B------:R-:W-:-:S03]  /*2640*/  FADD R228, R24, R228 ;  /* 0x000000e418e47221 */ /* 0x000fc60000000000 */
[----:B------:R0:W-:Y:S01]  /*2650*/  STL [R1+0xb4], R227 ;  /* 0x0000b4e301007387 */ /* 0x0001e20000100800 */
[----:B------:R-:W-:-:S03]  /*2660*/  FADD R220, R32, R220 ;  /* 0x000000dc20dc7221 */ /* 0x000fc60000000000 */
[----:B0-----:R-:W4:Y:S04]  /*2670*/  LDL.LU R227, [R1+0x2c] ;  /* 0x00002c0001e37983 */ /* 0x001f280000300800 */
        /* <DEDUP_REMOVED lines=12> */
[----:B------:R0:W-:Y:S04]  /*2740*/  STL [R1+0xc8], R222 ;  /* 0x0000c8de01007387 */ /* 0x0001e80000100800 */
        /* <DEDUP_REMOVED lines=12> */
[----:B0-----:R-:W4:Y:S01]  /*2810*/  LDL.LU R216, [R1] ;  /* 0x0000000001d87983 */ /* 0x001f220000300800 */
[----:B------:R-:W-:-:S01]  /*2820*/  FADD R215, R37, R215 ;  /* 0x000000d725d77221 */ /* 0x000fc20000000000 */
[----:B------:R-:W-:Y:S01]  /*2830*/  FADD R214, R38, R214 ;  /* 0x000000d626d67221 */ /* 0x000fe20000000000 */
[----:B------:R-:W-:-:S01]  /*2840*/  FADD R213, R39, R213 ;  /* 0x000000d527d57221 */ /* 0x000fc20000000000 */
[----:B------:R-:W-:Y:S01]  /*2850*/  FADD R212, R40, R212 ;  /* 0x000000d428d47221 */ /* 0x000fe20000000000 */
[----:B------:R-:W-:-:S01]  /*2860*/  FADD R211, R41, R211 ;  /* 0x000000d329d37221 */ /* 0x000fc20000000000 */
[----:B------:R0:W-:Y:S01]  /*2870*/  STL [R1+0xe4], R215 ;  /* 0x0000e4d701007387 */ /* 0x0001e20000100800 */
[----:B------:R-:W-:-:S01]  /*2880*/  FADD R210, R42, R210 ;  /* 0x000000d22ad27221 */ /* 0x000fc20000000000 */
[----:B------:R-:W-:Y:S01]  /*2890*/  FADD R209, R43, R209 ;  /* 0x000000d12bd17221 */ /* 0x000fe20000000000 */
        /* <DEDUP_REMOVED lines=74> */
[----:B--2---:R-:W-:-:S01]  /*2d40*/  FADD R2, R133, R2 ;  /* 0x0000000285027221 */ /* 0x004fc20000000000 */
[----:B---3--:R-:W-:Y:S01]  /*2d50*/  FADD R179, R132, R179 ;  /* 0x000000b384b37221 */ /* 0x008fe20000000000 */
[----:B----4-:R-:W-:-:S01]  /*2d60*/  FADD R178, R131, R178 ;  /* 0x000000b283b27221 */ /* 0x010fc20000000000 */
        /* <DEDUP_REMOVED lines=12> */
[----:B------:R-:W-:-:S05]  /*2e30*/  FADD R216, R118, R216 ;  /* 0x000000d876d87221 */ /* 0x000fca0000000000 */
[----:B------:R1:W-:Y:S04]  /*2e40*/  STL [R1], R216 ;  /* 0x000000d801007387 */ /* 0x0003e80000100800 */
[----:B------:R2:W-:Y:S04]  /*2e50*/  STL [R1+0x4], R217 ;  /* 0x000004d901007387 */ /* 0x0005e80000100800 */
        /* <DEDUP_REMOVED lines=10> */
[----:B------:R-:W-:Y:S04]  /*2f00*/  STL [R1+0x30], R0 ;  /* 0x0000300001007387 */ /* 0x000fe80000100800 */
[----:B0-----:R-:W4:Y:S04]  /*2f10*/  LDL.LU R215, [R1+0x40] ;  /* 0x0000400001d77983 */ /* 0x001f280000300800 */
[----:B------:R-:W-:Y:S04]  /*2f20*/  STL [R1+0x34], R178 ;  /* 0x000034b201007387 */ /* 0x000fe80000100800 */
[----:B-1----:R-:W4:Y:S04]  /*2f30*/  LDL.LU R216, [R1+0x44] ;  /* 0x0000440001d87983 */ /* 0x002f280000300800 */
[----:B------:R-:W-:Y:S04]  /*2f40*/  STL [R1+0x38], R179 ;  /* 0x000038b301007387 */ /* 0x000fe80000100800 */
[----:B--2---:R-:W2:Y:S04]  /*2f50*/  LDL.LU R217, [R1+0x48] ;  /* 0x0000480001d97983 */ /* 0x004ea80000300800 */
[----:B------:R0:W-:Y:S04]  /*2f60*/  STL [R1+0x3c], R2 ;  /* 0x00003c0201007387 */ /* 0x0001e80000100800 */
[----:B---3--:R-:W3:Y:S04]  /*2f70*/  LDL.LU R218, [R1+0x4c] ;  /* 0x00004c0001da7983 */ /* 0x008ee80000300800 */
[----:B----4-:R-:W4:Y:S04]  /*2f80*/  LDL.LU R219, [R1+0x50] ;  /* 0x0000500001db7983 */ /* 0x010f280000300800 */
[----:B------:R-:W4:Y:S04]  /*2f90*/  LDL.LU R220, [R1+0x54] ;  /* 0x0000540001dc7983 */ /* 0x000f280000300800 */
[----:B------:R-:W4:Y:S04]  /*2fa0*/  LDL.LU R221, [R1+0x58] ;  /* 0x0000580001dd7983 */ /* 0x000f280000300800 */
[----:B------:R-:W4:Y:S04]  /*2fb0*/  LDL.LU R222, [R1+0x5c] ;  /* 0x00005c0001de7983 */ /* 0x000f280000300800 */
[----:B------:R-:W4:Y:S04]  /*2fc0*/  LDL.LU R223, [R1+0x60] ;  /* 0x0000600001df7983 */ /* 0x000f280000300800 */
[----:B------:R-:W4:Y:S04]  /*2fd0*/  LDL.LU R224, [R1+0x64] ;  /* 0x0000640001e07983 */ /* 0x000f280000300800 */
[----:B------:R-:W4:Y:S04]  /*2fe0*/  LDL.LU R225, [R1+0x68] ;  /* 0x0000680001e17983 */ /* 0x000f280000300800 */
[----:B------:R-:W4:Y:S04]  /*2ff0*/  LDL.LU R226, [R1+0x6c] ;  /* 0x00006c0001e27983 */ /* 0x000f280000300800 */
[----:B------:R-:W4:Y:S04]  /*3000*/  LDL.LU R227, [R1+0x70] ;  /* 0x0000700001e37983 */ /* 0x000f280000300800 */
[----:B0-----:R-:W4:Y:S04]  /*3010*/  LDL.LU R2, [R1+0x74] ;  /* 0x0000740001027983 */ /* 0x001f280000300800 */
[----:B------:R-:W4:Y:S04]  /*3020*/  LDL.LU R179, [R1+0x78] ;  /* 0x0000780001b37983 */ /* 0x000f280000300800 */
[----:B------:R-:W4:Y:S04]  /*3030*/  LDL.LU R178, [R1+0x7c] ;  /* 0x00007c0001b27983 */ /* 0x000f280000300800 */
[----:B------:R-:W4:Y:S01]  /*3040*/  LDL.LU R0, [R1+0x80] ;  /* 0x0000800001007983 */ /* 0x000f220000300800 */
[----:B------:R-:W-:-:S05]  /*3050*/  FADD R215, R134, R215 ;  /* 0x000000d786d77221 */ /* 0x000fca0000000000 */
[----:B------:R0:W-:Y:S01]  /*3060*/  STL [R1+0x40], R215 ;  /* 0x000040d701007387 */ /* 0x0001e20000100800 */
[----:B------:R-:W-:-:S03]  /*3070*/  FADD R216, R135, R216 ;  /* 0x000000d887d87221 */ /* 0x000fc60000000000 */
[----:B0-----:R0:W5:Y:S01]  /*3080*/  LDL.LU R215, [R1+0xe4] ;  /* 0x0000e40001d77983 */ /* 0x0011620000300800 */
[----:B--2---:R-:W-:-:S03]  /*3090*/  FADD R217, R136, R217 ;  /* 0x000000d988d97221 */ /* 0x004fc60000000000 */
[----:B------:R1:W-:Y:S01]  /*30a0*/  STL [R1+0x44], R216 ;  /* 0x000044d801007387 */ /* 0x0003e20000100800 */
[----:B---3--:R-:W-:-:S01]  /*30b0*/  FADD R218, R137, R218 ;  /* 0x000000da89da7221 */ /* 0x008fc20000000000 */
[----:B----4-:R-:W-:Y:S02]  /*30c0*/  FADD R219, R138, R219 ;  /* 0x000000db8adb7221 */ /* 0x010fe40000000000 */
[----:B-1----:R0:W5:Y:S01]  /*30d0*/  LDL.LU R216, [R1+0xe0] ;  /* 0x0000e00001d87983 */ /* 0x0021620000300800 */
[----:B------:R-:W-:-:S03]  /*30e0*/  FADD R220, R139, R220 ;  /* 0x000000dc8bdc7221 */ /* 0x000fc60000000000 */
[----:B------:R1:W-:Y:S01]  /*30f0*/  STL [R1+0x48], R217 ;  /* 0x000048d901007387 */ /* 0x0003e20000100800 */
[----:B------:R-:W-:-:S03]  /*3100*/  FADD R221, R140, R221 ;  /* 0x000000dd8cdd7221 */ /* 0x000fc60000000000 */
[----:B-1----:R0:W5:Y:S01]  /*3110*/  LDL.LU R217, [R1+0xdc] ;  /* 0x0000dc0001d97983 */ /* 0x0021620000300800 */
[----:B------:R-:W-:-:S03]  /*3120*/  FADD R222, R141, R222 ;  /* 0x000000de8dde7221 */ /* 0x000fc60000000000 */
[----:B------:R1:W-:Y:S01]  /*3130*/  STL [R1+0x4c], R218 ;  /* 0x00004cda01007387 */ /* 0x0003e20000100800 */
[----:B------:R-:W-:-:S01]  /*3140*/  FADD R223, R142, R223 ;  /* 0x000000df8edf7221 */ /* 0x000fc20000000000 */
[----:B------:R-:W-:Y:S02]  /*3150*/  FADD R224, R143, R224 ;  /* 0x000000e08fe07221 */ /* 0x000fe40000000000 */
[----:B-1----:R0:W5:Y:S04]  /*3160*/  LDL.LU R218, [R1+0xd8] ;  /* 0x0000d80001da7983 */ /* 0x0021680000300800 */
[----:B------:R1:W-:Y:S01]  /*3170*/  STL [R1+0x50], R219 ;  /* 0x000050db01007387 */ /* 0x0003e20000100800 */
[----:B------:R-:W-:-:S01]  /*3180*/  FADD R225, R144, R225 ;  /* 0x000000e190e17221 */ /* 0x000fc20000000000 */
[----:B------:R-:W-:-:S02]  /*3190*/  FADD R226, R145, R226 ;  /* 0x000000e291e27221 */ /* 0x000fc40000000000 */
[----:B-1----:R0:W5:Y:S04]  /*31a0*/  LDL.LU R219, [R1+0xd4] ;  /* 0x0000d40001db7983 */ /* 0x0021680000300800 */
[----:B------:R1:W-:Y:S01]  /*31b0*/  STL [R1+0x54], R220 ;  /* 0x000054dc01007387 */ /* 0x0003e20000100800 */
[----:B------:R-:W-:-:S03]  /*31c0*/  FADD R227, R146, R227 ;  /* 0x000000e392e37221 */ /* 0x000fc60000000000 */
        /* <DEDUP_REMOVED lines=13> */
[----:B------:R1:W-:Y:S04]  /*32a0*/  STL [R1+0x68], R225 ;  /* 0x000068e101007387 */ /* 0x0003e80000100800 */
[----:B-1----:R0:W5:Y:S04]  /*32b0*/  LDL.LU R225, [R1+0xbc] ;  /* 0x0000bc0001e17983 */ /* 0x0021680000300800 */
[----:B------:R1:W-:Y:S04]  /*32c0*/  STL [R1+0x6c], R226 ;  /* 0x00006ce201007387 */ /* 0x0003e80000100800 */
[----:B-1----:R0:W5:Y:S04]  /*32d0*/  LDL.LU R226, [R1+0xb8] ;  /* 0x0000b80001e27983 */ /* 0x0021680000300800 */
[----:B------:R1:W-:Y:S04]  /*32e0*/  STL [R1+0x70], R227 ;  /* 0x000070e301007387 */ /* 0x0003e80000100800 */
[----:B-1----:R0:W5:Y:S04]  /*32f0*/  LDL.LU R227, [R1+0xb4] ;  /* 0x0000b40001e37983 */ /* 0x0021680000300800 */
[----:B------:R1:W-:Y:S04]  /*3300*/  STL [R1+0x74], R2 ;  /* 0x0000740201007387 */ /* 0x0003e80000100800 */
[----:B-1----:R-:W2:Y:S04]  /*3310*/  LDL.LU R2, [R1+0xb0] ;  /* 0x0000b00001027983 */ /* 0x002ea80000300800 */
[----:B------:R1:W-:Y:S04]  /*3320*/  STL [R1+0x78], R179 ;  /* 0x000078b301007387 */ /* 0x0003e80000100800 */
[----:B-1----:R0:W5:Y:S04]  /*3330*/  LDL.LU R179, [R1+0xac] ;  /* 0x0000ac0001b37983 */ /* 0x0021680000300800 */
[----:B------:R1:W-:Y:S04]  /*3340*/  STL [R1+0x7c], R178 ;  /* 0x00007cb201007387 */ /* 0x0003e80000100800 */
[----:B-1----:R0:W5:Y:S04]  /*3350*/  LDL.LU R178, [R1+0xa8] ;  /* 0x0000a80001b27983 */ /* 0x0021680000300800 */
[----:B------:R1:W-:Y:S04]  /*3360*/  STL [R1+0x80], R0 ;  /* 0x0000800001007387 */ /* 0x0003e80000100800 */
[----:B-1----:R0:W5:Y:S01]  /*3370*/  LDL.LU R0, [R1+0xa4] ;  /* 0x0000a40001007983 */ /* 0x0021620000300800 */
[----:B------:R-:W-:-:S02]  /*3380*/  WARPGROUP.DEPBAR.LE gsb0, 0x0 ;  /* 0x00008000000079c5 */ /* 0x000fc40000010000 */
[----:B------:R-:W-:Y:S01]  /*3390*/  UMOV UR6, URZ ;  /* 0x0000003f00067c82 */ /* 0x000fe20008000000 */
[----:B0-2---:R-:W-:-:S07]  /*33a0*/  FADD R2, R2, R151 ;  /* 0x0000009702027221 */ /* 0x005fce0000000000 */
.L_x_25:
[----:B------:R-:W-:Y:S05]  /*33b0*/  @!P2 BRA `(.L_x_26) ;  /* 0x000000000004a947 */ /* 0x000fea0003800000 */
[----:B------:R-:W-:Y:S01]  /*33c0*/  BPT.TRAP 0x1 ;  /* 0x000000040000795c */ /* 0x000fe20000300000 */
.L_x_26:
[----:B-----5:R0:W-:Y:S04]  /*33d0*/  STL [R1+0xa4], R0 ;  /* 0x0000a40001007387 */ /* 0x0201e80000100800 */
[----:B0-----:R-:W2:Y:S01]  /*33e0*/  LDL R0, [R1+0x8c] ;  /* 0x00008c0001007983 */ /* 0x001ea20000100800 */
[----:B------:R-:W-:-:S05]  /*33f0*/  IMAD.U32 R152, RZ, RZ, UR20 ;  /* 0x00000014ff987e24 */ /* 0x000fca000f8e00ff */
[----:B------:R-:W-:-:S05]  /*3400*/  @P0 LEA R152, R152, UR12, 0x3 ;  /* 0x0000000c98980c11 */ /* 0x000fca000f8e18ff */
[----:B------:R-:W-:Y:S01]  /*3410*/  @P0 VIADD R152, R152, 0x30 ;  /* 0x0000003098980836 */ /* 0x000fe20000000000 */
[----:B------:R-:W-:-:S06]  /*3420*/  UISETP.GT.U32.AND UP1, UPT, UR14, 0x1, UPT ;  /* 0x000000010e00788c */ /* 0x000fcc000bf24070 */
[----:B------:R-:W-:Y:S02]  /*3430*/  PLOP3.LUT P1, PT, PT, PT, UP1, 0x80, 0x0 ;  /* 0x000000000000781c */ /* 0x000fe40003f2f018 */
[----:B--2---:R-:W-:Y:S02]  /*3440*/  @P0 PRMT R152, R0, 0x654, R152 ;  /* 0x0000065400980816 */ /* 0x004fe40000000098 */
[----:B------:R0:W5:Y:S02]  /*3450*/  LDL.LU R0, [R1+0xa4] ;  /* 0x0000a40001007983 */ /* 0x0001640000300800 */
[----:B------:R0:W-:Y:S07]  /*3460*/  @P0 SYNCS.ARRIVE.TRANS64.RED.A1T0 RZ, [R152+URZ], RZ ;  /* 0x000000ff98ff09a7 */ /* 0x0001ee000810043f */
[----:B------:R-:W-:Y:S05]  /*3470*/  @P1 BRA `(.L_x_27) ;  /* 0x0000000000041947 */ /* 0x000fea0003800000 */
[----:B------:R-:W-:Y:S01]  /*3480*/  BPT.TRAP 0x1 ;  /* 0x000000040000795c */ /* 0x000fe20000300000 */
.L_x_27:
[----:B------:R-:W-:Y:S02]  /*3490*/  UISETP.GT.AND UP3, UPT, UR18, 0x1, UPT ;  /* 0x000000011200788c */ /* 0x000fe4000bf64270 */
[----:B------:R-:W-:Y:S02]  /*34a0*/  UIADD3 UR19, UR19, 0x1, URZ ;  /* 0x0000000113137890 */ /* 0x000fe4000fffe03f */
[----:B------:R-:W-:Y:S02]  /*34b0*/  UIADD3 UR20, UR20, 0x1, URZ ;  /* 0x0000000114147890 */ /* 0x000fe4000fffe03f */
[----:B------:R-:W-:Y:S01]  /*34c0*/  PLOP3.LUT P1, PT, PT, PT, UP3, 0x80, 0x0 ;  /* 0x000000000000781c */ /* 0x000fe20003f2f038 */
[----:B------:R-:W-:Y:S02]  /*34d0*/  UISETP.NE.AND UP1, UPT, UR19, 0x6, UPT ;  /* 0x000000061300788c */ /* 0x000fe4000bf25270 */
[----:B------:R-:W-:Y:S02]  /*34e0*/  UISETP.NE.AND UP2, UPT, UR20, 0x6, UPT ;  /* 0x000000061400788c */ /* 0x000fe4000bf45270 */
[----:B------:R-:W-:-:S02]  /*34f0*/  USEL UR7, URZ, 0x1, UP1 ;  /* 0x000000013f077887 */ /* 0x000fc40008800000 */
[----:B------:R-:W-:Y:S02]  /*3500*/  UIADD3 UR18, UR18, -0x1, URZ ;  /* 0xffffffff12127890 */ /* 0x000fe4000fffe03f */
[----:B------:R-:W-:Y:S02]  /*3510*/  USEL UR19, UR19, URZ, UP1 ;  /* 0x0000003f13137287 */ /* 0x000fe40008800000 */
[----:B------:R-:W-:Y:S01]  /*3520*/  LOP3.LUT R229, R229, UR7, RZ, 0x3c, !PT ;  /* 0x00000007e5e57c12 */ /* 0x000fe2000f8e3cff */
[----:B------:R-:W-:Y:S01]  /*3530*/  USEL UR20, UR20, URZ, UP2 ;  /* 0x0000003f14147287 */ /* 0x000fe20009000000 */
[----:B------:R-:W-:Y:S01]  /*3540*/  UMOV UR7, 0x1 ;  /* 0x0000000100077882 */ /* 0x000fe20000000000 */
[----:B------:R-:W-:Y:S10]  /*3550*/  @P1 BRA `(.L_x_28) ;  /* 0xffffffec00401947 */ /* 0x000ff4000383ffff */
.L_x_20:
[----:B------:R1:W-:Y:S04]  /*3560*/  STL [R1+0x9c], R2 ;  /* 0x00009c0201007387 */ /* 0x0003e80000100800 */
[----:B-1----:R-:W2:Y:S04]  /*3570*/  LDL.LU R2, [R1+0x80] ;  /* 0x0000800001027983 */ /* 0x002ea80000300800 */
[----:B--2---:R1:W-:Y:S04]  /*3580*/  STL [R1+0x80], R2 ;  /* 0x0000800201007387 */ /* 0x0043e80000100800 */
        /* <DEDUP_REMOVED lines=55> */
[----:B------:R1:W5:Y:S01]  /*3900*/  LDL.LU R229, [R1+0xc] ;  /* 0x00000c0001e57983 */ /* 0x0003620000300800 */
[----:B------:R-:W-:-:S04]  /*3910*/  UISETP.NE.AND UP0, UPT, UR6, URZ, UPT ;  /* 0x0000003f0600728c */ /* 0x000fc8000bf05270 */
[----:B------:R-:W-:-:S06]  /*3920*/  USEL UR6, URZ, 0x1, !UP0 ;  /* 0x000000013f067887 */ /* 0x000fcc000c000000 */
[----:B------:R-:W-:Y:S01]  /*3930*/  ISETP.NE.AND P1, PT, RZ, UR6, PT ;  /* 0x00000006ff007c0c */ /* 0x000fe2000bf25270 */
[----:B--2---:R2:W-:Y:S04]  /*3940*/  STL [R1+0x10], R2 ;  /* 0x0000100201007387 */ /* 0x0045e80000100800 */
[----:B------:R1:W5:Y:S04]  /*3950*/  LDL.LU R153, [R1+0x8] ;  /* 0x0000080001997983 */ /* 0x0003680000300800 */
[----:B0-----:R1:W5:Y:S04]  /*3960*/  LDL.LU R152, [R1+0x4] ;  /* 0x0000040001987983 */ /* 0x0013680000300800 */
[----:B--2---:R1:W5:Y:S01]  /*3970*/  LDL.LU R2, [R1] ;  /* 0x0000000001027983 */ /* 0x0043620000300800 */
[----:B------:R-:W-:Y:S05]  /*3980*/  @!P1 BRA `(.L_x_29) ;  /* 0x0000000c00e49947 */ /* 0x000fea0003800000 */
[----:B------:R0:W-:Y:S04]  /*3990*/  STL [R1+0xac], R179 ;  /* 0x0000acb301007387 */ /* 0x0001e80000100800 */
[----:B0-----:R-:W2:Y:S04]  /*39a0*/  LDL.LU R179, [R1+0x7c] ;  /* 0x00007c0001b37983 */ /* 0x001ea80000300800 */
[----:B--2---:R0:W-:Y:S04]  /*39b0*/  STL [R1+0xb0], R179 ;  /* 0x0000b0b301007387 */ /* 0x0041e80000100800 */
        /* <DEDUP_REMOVED lines=53> */
[----:B------:R0:W-:Y:S04]  /*3d10*/  STL [R1+0xa8], R178 ;  /* 0x0000a8b201007387 */ /* 0x0001e80000100800 */
[----:B0-----:R-:W3:Y:S04]  /*3d20*/  LDL.LU R178, [R1+0x80] ;  /* 0x0000800001b27983 */ /* 0x001ee80000300800 */
[----:B-----5:R0:W-:Y:S04]  /*3d30*/  STL [R1+0xa4], R0 ;  /* 0x0000a40001007387 */ /* 0x0201e80000100800 */
[----:B0-----:R-:W4:Y:S01]  /*3d40*/  LDL.LU R0, [R1+0x9c] ;  /* 0x00009c0001007983 */ /* 0x001f220000300800 */
[----:B------:R-:W-:Y:S01]  /*3d50*/  FADD R228, R24, R228 ;  /* 0x000000e418e47221 */ /* 0x000fe20000000000 */
        /* <DEDUP_REMOVED lines=97> */
[----:B--2---:R-:W-:-:S05]  /*4370*/  FADD R179, R122, R179 ;  /* 0x000000b37ab37221 */ /* 0x004fca0000000000 */
[----:B------:R0:W-:Y:S04]  /*4380*/  STL [R1+0x10], R179 ;  /* 0x000010b301007387 */ /* 0x0001e80000100800 */
[----:B0-----:R-:W2:Y:S02]  /*4390*/  LDL.LU R179, [R1+0x118] ;  /* 0x0001180001b37983 */ /* 0x001ea40000300800 */
        /* <DEDUP_REMOVED lines=77> */
[----:B0-----:R-:W2:Y:S01]  /*4870*/  LDL.LU R179, [R1+0xb0] ;  /* 0x0000b00001b37983 */ /* 0x001ea20000300800 */
[----:B---3--:R-:W-:Y:S01]  /*4880*/  FADD R178, R150, R178 ;  /* 0x000000b296b27221 */ /* 0x008fe20000000000 */
[----:B----4-:R-:W-:Y:S01]  /*4890*/  FADD R0, R151, R0 ;  /* 0x0000000097007221 */ /* 0x010fe20000000000 */
[----:B--2---:R-:W-:-:S05]  /*48a0*/  FADD R179, R149, R179 ;  /* 0x000000b395b37221 */ /* 0x004fca0000000000 */
[----:B------:R0:W-:Y:S04]  /*48b0*/  STL [R1+0x7c], R179 ;  /* 0x00007cb301007387 */ /* 0x0001e80000100800 */
[----:B0-----:R0:W5:Y:S04]  /*48c0*/  LDL.LU R179, [R1+0xac] ;  /* 0x0000ac0001b37983 */ /* 0x0011680000300800 */
[----:B------:R2:W-:Y:S04]  /*48d0*/  STL [R1+0x80], R178 ;  /* 0x000080b201007387 */ /* 0x0005e80000100800 */
[----:B--2---:R0:W5:Y:S04]  /*48e0*/  LDL.LU R178, [R1+0xa8] ;  /* 0x0000a80001b27983 */ /* 0x0041680000300800 */
[----:B------:R2:W-:Y:S04]  /*48f0*/  STL [R1+0x9c], R0 ;  /* 0x00009c0001007387 */ /* 0x0005e80000100800 */
[----:B--2---:R0:W5:Y:S01]  /*4900*/  LDL.LU R0, [R1+0xa4] ;  /* 0x0000a40001007983 */ /* 0x0041620000300800 */
[----:B------:R-:W-:-:S02]  /*4910*/  WARPGROUP.DEPBAR.LE gsb0, 0x0 ;  /* 0x00008000000079c5 */ /* 0x000fc40000010000 */
.L_x_29:
[----:B------:R-:W2:Y:S01]  /*4920*/  S2R R25, SR_TID.X ;  /* 0x0000000000197919 */ /* 0x000ea20000002100 */
[----:B------:R-:W-:Y:S01]  /*4930*/  IMAD.U32 R24, RZ, RZ, UR29 ;  /* 0x0000001dff187e24 */ /* 0x000fe2000f8e00ff */
[----:B------:R-:W-:Y:S01]  /*4940*/  UIADD3 UR5, UR5, UR26, URZ ;  /* 0x0000001a05057290 */ /* 0x000fe2000fffe03f */
[----:B------:R-:W-:Y:S01]  /*4950*/  IMAD.U32 R26, RZ, RZ, UR32 ;  /* 0x00000020ff1a7e24 */ /* 0x000fe2000f8e00ff */
[----:B------:R-:W3:Y:S01]  /*4960*/  LDC R50, c[0x0][0x288] ;  /* 0x0000a200ff327b82 */ /* 0x000ee20000000800 */
[----:B------:R-:W-:Y:S01]  /*4970*/  UISETP.GE.U32.AND UP1, UPT, UR26, 0x6, UPT ;  /* 0x000000061a00788c */ /* 0x000fe2000bf26070 */
[----:B------:R-:W-:Y:S01]  /*4980*/  SHF.L.U32 R24, R24, 0x1f, RZ ;  /* 0x0000001f18187819 */ /* 0x000fe200000006ff */
[----:B------:R-:W-:Y:S02]  /*4990*/  UISETP.GT.U32.AND UP0, UPT, UR5, 0x5, UPT ;  /* 0x000000050500788c */ /* 0x000fe4000bf04070 */
[----:B------:R-:W-:Y:S02]  /*49a0*/  UIMAD.WIDE.U32 UR6, UR5, -0x55555555, URZ ;  /* 0xaaaaaaab050678a5 */ /* 0x000fe4000f8e003f */
[----:B------:R-:W-:Y:S01]  /*49b0*/  UISETP.LT.U32.AND UP0, UPT, UR26, 0x6, UP0 ;  /* 0x000000061a00788c */ /* 0x000fe20008701070 */
[----:B------:R2:W-:Y:S01]  /*49c0*/  SYNCS.ARRIVE.TRANS64.A1T0 RZ, [R26+UR28], RZ ;  /* 0x000000ff1aff79a7 */ /* 0x0005e2000810001c */
[----:B------:R-:W-:-:S02]  /*49d0*/  WARPGROUP.DEPBAR.LE gsb0, 0x0 ;  /* 0x00008000000079c5 */ /* 0x000fc40000010000 */
[----:B------:R-:W-:Y:S02]  /*49e0*/  USEL UR8, URZ, 0x1, !UP0 ;  /* 0x000000013f087887 */ /* 0x000fe4000c000000 */
[----:B------:R-:W-:Y:S02]  /*49f0*/  USHF.R.U32.HI UR6, URZ, 0x2, UR7 ;  /* 0x000000023f067899 */ /* 0x000fe40008011607 */
[----:B------:R-:W-:Y:S01]  /*4a00*/  ULOP3.LUT UR4, UR4, UR8, URZ, 0x3c, !UPT ;  /* 0x0000000804047292 */ /* 0x000fe2000f8e3c3f */
[----:B------:R-:W4:Y:S01]  /*4a10*/  SYNCS.PHASECHK.TRANS64.TRYWAIT P1, [UR16+0x8], R24 ;  /* 0x00000818ff0075a7 */ /* 0x000f220008020150 */
[----:B------:R-:W-:Y:S02]  /*4a20*/  UIMAD UR5, UR6, -0x6, UR5 ;  /* 0xfffffffa060578a4 */ /* 0x000fe4000f8e0205 */
[----:B------:R-:W-:Y:S01]  /*4a30*/  @UP1 ULOP3.LUT UR4, UR4, 0x1, UR6, 0x78, !UPT ;  /* 0x0000000104041892 */ /* 0x000fe2000f8e7806 */
[----:B--2---:R-:W-:-:S04]  /*4a40*/  SHF.R.S32.HI R26, RZ, 0x1f, R25 ;  /* 0x0000001fff1a7819 */ /* 0x004fc80000011419 */
[----:B------:R-:W-:-:S04]  /*4a50*/  LEA.HI R26, R26, R25, RZ, 0x7 ;  /* 0x000000191a1a7211 */ /* 0x000fc800078f38ff */
[----:B------:R-:W-:-:S05]  /*4a60*/  LOP3.LUT R26, R26, 0xffffff80, RZ, 0xc0, !PT ;  /* 0xffffff801a1a7812 */ /* 0x000fca00078ec0ff */
[----:B------:R-:W-:-:S05]  /*4a70*/  IMAD.IADD R25, R25, 0x1, -R26 ;  /* 0x0000000119197824 */ /* 0x000fca00078e0a1a */
[----:B------:R-:W-:-:S04]  /*4a80*/  SHF.R.S32.HI R26, RZ, 0x1f, R25 ;  /* 0x0000001fff1a7819 */ /* 0x000fc80000011419 */
[----:B------:R-:W-:Y:S02]  /*4a90*/  LEA.HI R27, R26, R25, RZ, 0x2 ;  /* 0x000000191a1b7211 */ /* 0x000fe400078f10ff */
[----:B-----5:R-:W-:Y:S02]  /*4aa0*/  SHF.R.S32.HI R26, RZ, 0x1f, R0 ;  /* 0x0000001fff1a7819 */ /* 0x020fe40000011400 */
[----:B------:R-:W-:Y:S01]  /*4ab0*/  LOP3.LUT R28, R27, 0xfffffffc, RZ, 0xc0, !PT ;  /* 0xfffffffc1b1c7812 */ /* 0x000fe200078ec0ff */
[----:B---34-:R-:W-:Y:S06]  /*4ac0*/  @!P1 BRA `(.L_x_30) ;  /* 0x000000d000d49947 */ /* 0x018fec0003800000 */
.L_x_252:
[----:B------:R3:W-:Y:S01]  /*4ad0*/  STL [R1+0xa8], R3 ;  /* 0x0000a80301007387 */ /* 0x0007e20000100800 */
[----:B------:R-:W-:-:S03]  /*4ae0*/  ULDC.64 UR6, c[0x0][0x6d0] ;  /* 0x0001b40000067ab9 */ /* 0x000fc60000000a00 */
[----:B---3--:R-:W3:Y:S04]  /*4af0*/  LDL.LU R3, [R1+0x88] ;  /* 0x0000880001037983 */ /* 0x008ee80000300800 */
[----:B------:R4:W-:Y:S04]  /*4b00*/  STL [R1+0xa4], R2 ;  /* 0x0000a40201007387 */ /* 0x0009e80000100800 */
[----:B----4-:R-:W4:Y:S01]  /*4b10*/  LDL.LU R2, [R1+0x98] ;  /* 0x0000980001027983 */ /* 0x010f220000300800 */
[----:B------:R-:W-:Y:S01]  /*4b20*/  IADD3 R31, R25, -R28, RZ ;  /* 0x8000001c191f7210 */ /* 0x000fe20007ffe0ff */
[----:B--2---:R-:W-:-:S04]  /*4b30*/  IMAD R27, R26, UR6, RZ ;  /* 0x000000061a1b7c24 */ /* 0x004fc8000f8e02ff */
[----:B------:R-:W-:-:S04]  /*4b40*/  IMAD.WIDE R34, R31, 0x2, RZ ;  /* 0x000000021f227825 */ /* 0x000fc800078e02ff */
[C---:B------:R-:W-:Y:S02]  /*4b50*/  IMAD R29, R0.reuse, UR7, R27 ;  /* 0x00000007001d7c24 */ /* 0x040fe4000f8e021b */
[----:B---3--:R-:W-:Y:S02]  /*4b60*/  IMAD.SHL.U32 R36, R3, 0x40, RZ ;  /* 0x0000004003247824 */ /* 0x008fe400078e00ff */
[----:B------:R2:W5:Y:S01]  /*4b70*/  LDL.LU R3, [R1+0xa8] ;  /* 0x0000a80001037983 */ /* 0x0005620000300800 */
[----:B------:R-:W-:Y:S01]  /*4b80*/  IMAD.WIDE.U32 R24, R0, UR6, R178 ;  /* 0x0000000600187c25 */ /* 0x000fe2000f8e00b2 */
[----:B------:R-:W-:Y:S01]  /*4b90*/  ULDC UR6, c[0x0][0x284] ;  /* 0x0000a10000067ab9 */ /* 0x000fe20000000800 */
[----:B------:R-:W-:Y:S02]  /*4ba0*/  SHF.R.S32.HI R37, RZ, 0x1f, R36 ;  /* 0x0000001fff257819 */ /* 0x000fe40000011424 */
[C---:B------:R-:W-:Y:S02]  /*4bb0*/  ISETP.GE.AND P1, PT, R36.reuse, UR6, PT ;  /* 0x0000000624007c0c */ /* 0x040fe4000bf26270 */
[----:B------:R-:W-:-:S04]  /*4bc0*/  IADD3 R38, P2, R36, R24, RZ ;  /* 0x0000001824267210 */ /* 0x000fc80007f5e0ff */
[----:B------:R-:W-:Y:S01]  /*4bd0*/  IADD3.X R39, R37, R25, R29, P2, !PT ;  /* 0x0000001925277210 */ /* 0x000fe200017fe41d */
[C---:B----4-:R-:W-:Y:S02]  /*4be0*/  IMAD.SHL.U32 R27, R2.reuse, 0x100, RZ ;  /* 0x00000100021b7824 */ /* 0x050fe400078e00ff */
[----:B------:R-:W-:Y:S02]  /*4bf0*/  IMAD.WIDE R34, R2, 0x100, R34 ;  /* 0x0000010002227825 */ /* 0x000fe400078e0222 */
[----:B------:R2:W5:Y:S01]  /*4c00*/  LDL.LU R2, [R1+0xa4] ;  /* 0x0000a40001027983 */ /* 0x0005620000300800 */
[----:B------:R-:W-:Y:S01]  /*4c10*/  ISETP.GE.OR P1, PT, R27, R50, P1 ;  /* 0x000000321b00720c */ /* 0x000fe20000f26670 */
[----:B------:R-:W-:-:S04]  /*4c20*/  IMAD R50, R31, -0x2, R50 ;  /* 0xfffffffe1f327824 */ /* 0x000fc800078e0232 */
[----:B------:R-:W-:-:S08]  /*4c30*/  IMAD.IADD R50, R50, 0x1, -R27 ;  /* 0x0000000132327824 */ /* 0x000fd000078e0a1b */
[----:B--2---:R-:W-:Y:S05]  /*4c40*/  @P1 BRA `(.L_x_31) ;  /* 0x000000b400a81947 */ /* 0x004fea0003800000 */
[----:B------:R2:W-:Y:S01]  /*4c50*/  STL [R1+0xa4], R0 ;  /* 0x0000a40001007387 */ /* 0x0005e20000100800 */
[----:B------:R-:W3:Y:S03]  /*4c60*/  LDC.64 R32, c[0x0][0x6c8] ;  /* 0x0001b200ff207b82 */ /* 0x000ee60000000a00 */
[----:B--2---:R-:W2:Y:S01]  /*4c70*/  LDL R0, [R1+0xa0] ;  /* 0x0000a00001007983 */ /* 0x004ea20000100800 */
[----:B------:R-:W-:Y:S01]  /*4c80*/  FSETP.NEU.AND P3, PT, RZ, UR25, PT ;  /* 0x00000019ff007c0b */ /* 0x000fe2000bf6d000 */
[----:B------:R-:W-:Y:S01]  /*4c90*/  BSSY B0, `(.L_x_31) ;  /* 0x0000b65000007945 */ /* 0x000fe20003800000 */
[----:B------:R-:W-:Y:S01]  /*4ca0*/  ISETP.GT.AND P1, PT, R50, RZ, PT ;  /* 0x000000ff3200720c */ /* 0x000fe20003f24270 */
[----:B--2---:R-:W-:Y:S02]  /*4cb0*/  IMAD.IADD R51, R0, 0x1, -R36 ;  /* 0x0000000100337824 */ /* 0x004fe400078e0a24 */
[----:B------:R2:W5:Y:S01]  /*4cc0*/  LDL.LU R0, [R1+0xa4] ;  /* 0x0000a40001007983 */ /* 0x0005620000300800 */
[----:B---3--:R-:W-:-:S02]  /*4cd0*/  IMAD R24, R35, R32, RZ ;  /* 0x0000002023187224 */ /* 0x008fc400078e02ff */
[----:B------:R-:W-:Y:S01]  /*4ce0*/  IMAD.WIDE.U32 R38, R34, R32, R38 ;  /* 0x0000002022267225 */ /* 0x000fe200078e0026 */
[----:B------:R-:W-:-:S03]  /*4cf0*/  ISETP.GT.AND P2, PT, R51, RZ, P1 ;  /* 0x000000ff3300720c */ /* 0x000fc60000f44270 */
[----:B------:R-:W-:-:S04]  /*4d00*/  IMAD R25, R34, R33, R24 ;  /* 0x0000002122197224 */ /* 0x000fc800078e0218 */
[----:B------:R-:W-:Y:S01]  /*4d10*/  IMAD.IADD R43, R39, 0x1, R25 ;  /* 0x00000001272b7824 */ /* 0x000fe200078e0219 */
[----:B--2---:R-:W-:Y:S06]  /*4d20*/  @!P3 BRA `(.L_x_32) ;  /* 0x0000008c00a4b947 */ /* 0x004fec0003800000 */
[----:B------:R-:W2:Y:S01]  /*4d30*/  LDC.64 R30, c[0x0][0x6b0] ;  /* 0x0001ac00ff1e7b82 */ /* 0x000ea20000000a00 */
[----:B------:R-:W-:Y:S01]  /*4d40*/  ULDC.64 UR6, c[0x0][0x6b8] ;  /* 0x0001ae0000067ab9 */ /* 0x000fe20000000a00 */
[----:B------:R-:W-:Y:S01]  /*4d50*/  ULDC.64 UR8, c[0x0][0x6a8] ;  /* 0x0001aa0000087ab9 */ /* 0x000fe20000000a00 */
[----:B-----5:R-:W-:Y:S01]  /*4d60*/  IMAD.WIDE.U32 R24, R0, UR6, R178 ;  /* 0x0000000600187c25 */ /* 0x020fe2000f8e00b2 */
[----:B------:R-:W-:-:S03]  /*4d70*/  ULDC.64 UR10, c[0x0][0x6c0] ;  /* 0x0001b000000a7ab9 */ /* 0x000fc60000000a00 */
[----:B------:R-:W-:Y:S01]  /*4d80*/  IMAD R27, R26, UR6, RZ ;  /* 0x000000061a1b7c24 */ /* 0x000fe2000f8e02ff */
[----:B------:R-:W-:Y:S01]  /*4d90*/  IADD3 R28, P3, R36, R24, RZ ;  /* 0x00000018241c7210 */ /* 0x000fe20007f7e0ff */
[----:B------:R-:W3:Y:S02]  /*4da0*/  LDC.64 R46, c[0x0][0x6b0] ;  /* 0x0001ac00ff2e7b82 */ /* 0x000ee40000000a00 */
[----:B------:R-:W-:-:S05]  /*4db0*/  IMAD R52, R0, UR7, R27 ;  /* 0x0000000700347c24 */ /* 0x000fca000f8e021b */
[----:B------:R-:W-:Y:S01]  /*4dc0*/  IADD3.X R29, R37, R25, R52, P3, !PT ;  /* 0x00000019251d7210 */ /* 0x000fe20001ffe434 */
[-C--:B--2---:R-:W-:Y:S02]  /*4dd0*/  IMAD R53, R35, R30.reuse, RZ ;  /* 0x0000001e23357224 */ /* 0x084fe400078e02ff */
[----:B------:R-:W-:-:S04]  /*4de0*/  IMAD.WIDE.U32 R24, R34, R30, R28 ;  /* 0x0000001e22187225 */ /* 0x000fc800078e001c */
[----:B------:R-:W-:Y:S01]  /*4df0*/  IMAD R53, R34, R31, R53 ;  /* 0x0000001f22357224 */ /* 0x000fe200078e0235 */
[----:B------:R-:W-:-:S03]  /*4e00*/  LEA R26, P3, R24, UR8, 0x2 ;  /* 0x00000008181a7c11 */ /* 0x000fc6000f8610ff */
[----:B------:R-:W-:-:S05]  /*4e10*/  IMAD.IADD R25, R25, 0x1, R53 ;  /* 0x0000000119197824 */ /* 0x000fca00078e0235 */
[----:B------:R-:W-:-:S05]  /*4e20*/  LEA.HI.X R27, R24, UR9, R25, 0x2, P3 ;  /* 0x00000009181b7c11 */ /* 0x000fca00098f1419 */
[----:B------:R2:W4:Y:S01]  /*4e30*/  @P2 LDG.E.LTC128B R41, desc[UR22][R26.64] ;  /* 0x000000161a292981 */ /* 0x000522000c1e1920 */
[----:B---3--:R-:W-:Y:S01]  /*4e40*/  IMAD.WIDE.U32 R24, R34, R30, R46 ;  /* 0x0000001e22187225 */ /* 0x008fe200078e002e */
[----:B------:R-:W-:Y:S04]  /*4e50*/  BSSY B1, `(.L_x_33) ;  /* 0x0000014000017945 */ /* 0x000fe80003800000 */
[----:B------:R-:W-:Y:S02]  /*4e60*/  IADD3 R49, R53, R25, RZ ;  /* 0x0000001935317210 */ /* 0x000fe40007ffe0ff */
[----:B--2---:R-:W-:-:S04]  /*4e70*/  LEA R26, P3, R38, UR10, 0x2 ;  /* 0x0000000a261a7c11 */ /* 0x004fc8000f8610ff */
[----:B------:R-:W-:Y:S01]  /*4e80*/  LEA.HI.X R27, R38, UR11, R43, 0x2, P3 ;  /* 0x0000000b261b7c11 */ /* 0x000fe200098f142b */
[----:B------:R-:W-:Y:S01]  /*4e90*/  IMAD.WIDE.U32 R42, R34, R30, R36 ;  /* 0x0000001e222a7225 */ /* 0x000fe200078e0024 */
[----:B------:R-:W-:-:S03]  /*4ea0*/  ISETP.GT.AND P3, PT, R50, 0x1, PT ;  /* 0x000000013200780c */ /* 0x000fc60003f64270 */
[----:B----4-:R-:W-:Y:S01]  /*4eb0*/  FMUL R39, R41, UR25 ;  /* 0x0000001929277c20 */ /* 0x010fe20008400000 */
[----:B------:R-:W-:-:S03]  /*4ec0*/  IMAD.MOV.U32 R48, RZ, RZ, R41 ;  /* 0x000000ffff307224 */ /* 0x000fc600078e0029 */
[----:B------:R-:W-:Y:S01]  /*4ed0*/  FFMA R45, R228, UR24, R39 ;  /* 0x00000018e42d7c23 */ /* 0x000fe20008000027 */
[----:B------:R-:W-:-:S04]  /*4ee0*/  IADD3 R39, P4, R28, R24, RZ ;  /* 0x000000181c277210 */ /* 0x000fc80007f9e0ff */
[----:B------:R-:W-:Y:S01]  /*4ef0*/  LEA R38, P6, R39, UR8, 0x2 ;  /* 0x0000000827267c11 */ /* 0x000fe2000f8c10ff */
[----:B------:R-:W-:Y:S01]  /*4f00*/  IMAD.X R44, R49, 0x1, R29, P4 ;  /* 0x00000001312c7824 */ /* 0x000fe200020e061d */
[----:B------:R-:W-:Y:S01]  /*4f10*/  ISETP.GT.AND P4, PT, R51, RZ, P3 ;  /* 0x000000ff3300720c */ /* 0x000fe20001f84270 */
[----:B------:R2:W-:Y:S01]  /*4f20*/  @P2 STG.E desc[UR22][R26.64], R45 ;  /* 0x0000002d1a002986 */ /* 0x0005e2000c101916 */
[----:B------:R-:W-:Y:S02]  /*4f30*/  LEA R40, P2, R32, R26, 0x2 ;  /* 0x0000001a20287211 */ /* 0x000fe400078410ff */
[----:B------:R-:W-:Y:S02]  /*4f40*/  LEA.HI.X R39, R39, UR9, R44, 0x2, P6 ;  /* 0x0000000927277c11 */ /* 0x000fe4000b0f142c */
[----:B------:R-:W-:-:S04]  /*4f50*/  IADD3 R42, P6, R178, R42, RZ ;  /* 0x0000002ab22a7210 */ /* 0x000fc80007fde0ff */
[----:B------:R-:W-:-:S03]  /*4f60*/  IADD3.X R43, R179, R53, R43, P6, !PT ;  /* 0x00000035b32b7210 */ /* 0x000fc600037fe42b */
[----:B--2---:R-:W-:Y:S06]  /*4f70*/  @!P4 BRA `(.L_x_34) ;  /* 0x000000000004c947 */ /* 0x004fec0003800000 */
[----:B------:R2:W5:Y:S02]  /*4f80*/  LDG.E.LTC128B R48, desc[UR22][R38.64] ;  /* 0x0000001626307981 */ /* 0x000564000c1e1920 */
.L_x_34:
[----:B------:R-:W-:Y:S05]  /*4f90*/  BSYNC B1 ;  /* 0x0000000000017941 */ /* 0x000fea0003800000 */
.L_x_33:
[----:B------:R-:W-:Y:S01]  /*4fa0*/  LEA.HI.X R41, R32, R27, R33, 0x2, P2 ;  /* 0x0000001b20297211 */ /* 0x000fe200010f1421 */
[----:B--2--5:R-:W-:Y:S01]  /*4fb0*/  FMUL R38, R48, UR25 ;  /* 0x0000001930267c20 */ /* 0x024fe20008400000 */
[----:B------:R-:W-:Y:S01]  /*4fc0*/  ISETP.GT.AND P2, PT, R51, 0x8, P1 ;  /* 0x000000083300780c */ /* 0x000fe20000f44270 */
[----:B------:R-:W-:Y:S01]  /*4fd0*/  IMAD.WIDE.U32 R44, R0, UR6, R42 ;  /* 0x00000006002c7c25 */ /* 0x000fe2000f8e002a */
[----:B------:R-:W-:Y:S03]  /*4fe0*/  BSSY B1, `(.L_x_35) ;  /* 0x0000009000017945 */ /* 0x000fe60003800000 */
[----:B------:R-:W-:Y:S01]  /*4ff0*/  FFMA R227, R227, UR24, R38 ;  /* 0x00000018e3e37c23 */ /* 0x000fe20008000026 */
[----:B------:R-:W-:Y:S01]  /*5000*/  IMAD.IADD R43, R52, 0x1, R45 ;  /* 0x00000001342b7824 */ /* 0x000fe200078e022d */
[----:B------:R-:W-:-:S03]  /*5010*/  LEA R42, P1, R44, UR8, 0x2 ;  /* 0x000000082c2a7c11 */ /* 0x000fc6000f8210ff */
[----:B------:R2:W-:Y:S01]  /*5020*/  @P4 STG.E desc[UR22][R40.64], R227 ;  /* 0x000000e328004986 */ /* 0x0005e2000c101916 */
[----:B------:R-:W-:Y:S02]  /*5030*/  IADD3 R38, P4, P6, R178, R24, R36 ;  /* 0x00000018b2267210 */ /* 0x000fe40007e9e024 */
[----:B------:R-:W-:Y:S01]  /*5040*/  LEA.HI.X R43, R44, UR9, R43, 0x2, P1 ;  /* 0x000000092c2b7c11 */ /* 0x000fe200088f142b */
[----:B------:R-:W-:Y:S10]  /*5050*/  @!P2 BRA `(.L_x_36) ;  /* 0x000000000004a947 */ /* 0x000ff40003800000 */
[----:B------:R3:W5:Y:S02]  /*5060*/  LDG.E.LTC128B R48, desc[UR22][R42.64+0x20] ;  /* 0x000020162a307981 */ /* 0x000764000c1e1920 */
.L_x_36:
[----:B------:R-:W-:Y:S05]  /*5070*/  BSYNC B1 ;  /* 0x0000000000017941 */ /* 0x000fea0003800000 */
.L_x_35:
[----:B------:R-:W-:Y:S01]  /*5080*/  ISETP.GT.AND P3, PT, R51, 0x8, P3 ;  /* 0x000000083300780c */ /* 0x000fe20001f64270 */
[----:B---3-5:R-:W-:Y:S01]  /*5090*/  FMUL R43, R48, UR25 ;  /* 0x00000019302b7c20 */ /* 0x028fe20008400000 */
[----:B------:R-:W-:Y:S01]  /*50a0*/  IADD3.X R39, R179, R49, R37, P4, P6 ;  /* 0x00000031b3277210 */ /* 0x000fe200027ec425 */
[----:B------:R-:W-:Y:S01]  /*50b0*/  IMAD.MOV.U32 R25, RZ, RZ, R49 ;  /* 0x000000ffff197224 */ /* 0x000fe200078e0031 */
[----:B------:R-:W-:Y:S01]  /*50c0*/  ISETP.GT.AND P1, PT, R50, 0x8, PT ;  /* 0x000000083200780c */ /* 0x000fe20003f24270 */
[----:B------:R-:W-:Y:S01]  /*50d0*/  FFMA R45, R226, UR24, R43 ;  /* 0x00000018e22d7c23 */ /* 0x000fe2000800002b */
[----:B------:R-:W-:Y:S01]  /*50e0*/  IMAD R54, R31, 0x7, RZ ;  /* 0x000000071f367824 */ /* 0x000fe200078e02ff */
[----:B------:R-:W-:Y:S01]  /*50f0*/  BSSY B1, `(.L_x_37) ;  /* 0x000000d000017945 */ /* 0x000fe20003800000 */
[----:B------:R-:W-:Y:S01]  /*5100*/  IMAD.WIDE.U32 R24, R30, 0x7, R24 ;  /* 0x000000071e187825 */ /* 0x000fe200078e0018 */
[----:B------:R-:W-:Y:S01]  /*5110*/  ISETP.GT.AND P4, PT, R51, RZ, P1 ;  /* 0x000000ff3300720c */ /* 0x000fe20000f84270 */
[----:B------:R3:W-:Y:S02]  /*5120*/  @P2 STG.E desc[UR22][R26.64+0x20], R45 ;  /* 0x0000202d1a002986 */ /* 0x0007e4000c101916 */
[----:B------:R-:W-:-:S04]  /*5130*/  IMAD.WIDE.U32 R38, R0, UR6, R38 ;  /* 0x0000000600267c25 */ /* 0x000fc8000f8e0026 */
[----:B------:R-:W-:Y:S02]  /*5140*/  IMAD.IADD R44, R25, 0x1, R54 ;  /* 0x00000001192c7824 */ /* 0x000fe400078e0236 */
[----:B------:R-:W-:Y:S01]  /*5150*/  IMAD.IADD R43, R52, 0x1, R39 ;  /* 0x00000001342b7824 */ /* 0x000fe200078e0227 */
[----:B------:R-:W-:Y:S02]  /*5160*/  IADD3 R39, P6, R28, R24, RZ ;  /* 0x000000181c277210 */ /* 0x000fe40007fde0ff */
[----:B---3--:R-:W-:Y:S02]  /*5170*/  LEA R26, P2, R38, UR8, 0x2 ;  /* 0x00000008261a7c11 */ /* 0x008fe4000f8410ff */
[----:B------:R-:W-:Y:S02]  /*5180*/  IADD3.X R42, R44, R29, RZ, P6, !PT ;  /* 0x0000001d2c2a7210 */ /* 0x000fe400037fe4ff */
[----:B------:R-:W-:Y:S01]  /*5190*/  LEA.HI.X R27, R38, UR9, R43, 0x2, P2 ;  /* 0x00000009261b7c11 */ /* 0x000fe200090f142b */
[----:B------:R-:W-:Y:S08]  /*51a0*/  @!P3 BRA `(.L_x_38) ;  /* 0x000000000004b947 */ /* 0x000ff00003800000 */
[----:B------:R3:W5:Y:S02]  /*51b0*/  LDG.E.LTC128B R48, desc[UR22][R26.64+0x20] ;  /* 0x000020161a307981 */ /* 0x000764000c1e1920 */
.L_x_38:
[----:B------:R-:W-:Y:S05]  /*51c0*/  BSYNC B1 ;  /* 0x0000000000017941 */ /* 0x000fea0003800000 */
.L_x_37:
[C---:B---3--:R-:W-:Y:S01]  /*51d0*/  LEA R26, P2, R39.reuse, UR8, 0x2 ;  /* 0x00000008271a7c11 */ /* 0x048fe2000f8410ff */
[----:B-----5:R-:W-:Y:S01]  /*51e0*/  FMUL R38, R48, UR25 ;  /* 0x0000001930267c20 */ /* 0x020fe20008400000 */
[----:B------:R-:W-:Y:S02]  /*51f0*/  IMAD.MOV.U32 R57, RZ, RZ, R48 ;  /* 0x000000ffff397224 */ /* 0x000fe400078e0030 */
[----:B------:R-:W-:Y:S01]  /*5200*/  LEA.HI.X R27, R39, UR9, R42, 0x2, P2 ;  /* 0x00000009271b7c11 */ /* 0x000fe200090f142a */
[----:B------:R-:W-:Y:S01]  /*5210*/  FFMA R225, R225, UR24, R38 ;  /* 0x00000018e1e17c23 */ /* 0x000fe20008000026 */
[----:B------:R-:W-:Y:S02]  /*5220*/  IMAD.MOV.U32 R38, RZ, RZ, R40 ;  /* 0x000000ffff267224 */ /* 0x000fe400078e0028 */
[----:B------:R-:W-:-:S05]  /*5230*/  IMAD.MOV.U32 R39, RZ, RZ, R41 ;  /* 0x000000ffff277224 */ /* 0x000fca00078e0029 */
[----:B------:R3:W-:Y:S04]  /*5240*/  @P3 STG.E desc[UR22][R38.64+0x20], R225 ;  /* 0x000020e126003986 */ /* 0x0007e8000c101916 */
[----:B------:R4:W2:Y:S01]  /*5250*/  @P4 LDG.E.LTC128B R57, desc[UR22][R26.64] ;  /* 0x000000161a394981 */ /* 0x0008a2000c1e1920 */
[----:B------:R-:W-:Y:S01]  /*5260*/  ISETP.GT.AND P2, PT, R50, 0x9, PT ;  /* 0x000000093200780c */ /* 0x000fe20003f44270 */
[----:B------:R-:W-:Y:S01]  /*5270*/  IMAD R55, R33, 0x1c, RZ ;  /* 0x0000001c21377824 */ /* 0x000fe200078e02ff */
[----:B----4-:R-:W-:Y:S01]  /*5280*/  IADD3 R26, P3, R24, R30, RZ ;  /* 0x0000001e181a7210 */ /* 0x010fe20007f7e0ff */
[----:B------:R-:W-:-:S03]  /*5290*/  IMAD.WIDE.U32 R24, R32, 0x1c, R38 ;  /* 0x0000001c20187825 */ /* 0x000fc600078e0026 */
[----:B------:R-:W-:Y:S01]  /*52a0*/  IADD3 R42, P6, R26, R28, RZ ;  /* 0x0000001c1a2a7210 */ /* 0x000fe20007fde0ff */
[----:B------:R-:W-:Y:S01]  /*52b0*/  IMAD.X R27, R44, 0x1, R31, P3 ;  /* 0x000000012c1b7824 */ /* 0x000fe200018e061f */
[----:B------:R-:W-:Y:S01]  /*52c0*/  ISETP.GT.AND P3, PT, R51, RZ, P2 ;  /* 0x000000ff3300720c */ /* 0x000fe20001764270 */
[----:B------:R-:W-:Y:S02]  /*52d0*/  IMAD.IADD R25, R25, 0x1, R55 ;  /* 0x0000000119197824 */ /* 0x000fe400078e0237 */
[----:B------:R-:W-:Y:S01]  /*52e0*/  IMAD.X R45, R27, 0x1, R29, P6 ;  /* 0x000000011b2d7824 */ /* 0x000fe200030e061d */
[----:B---3--:R-:W-:-:S04]  /*52f0*/  LEA R38, P6, R42, UR8, 0x2 ;  /* 0x000000082a267c11 */ /* 0x008fc8000f8c10ff */
[----:B------:R-:W-:Y:S01]  /*5300*/  LEA.HI.X R39, R42, UR9, R45, 0x2, P6 ;  /* 0x000000092a277c11 */ /* 0x000fe2000b0f142d */
[----:B--2---:R-:W-:-:S04]  /*5310*/  FMUL R43, R57, UR25 ;  /* 0x00000019392b7c20 */ /* 0x004fc80008400000 */
[----:B------:R-:W-:-:S05]  /*5320*/  FFMA R49, R224, UR24, R43 ;  /* 0x00000018e0317c23 */ /* 0x000fca000800002b */
[----:B------:R2:W-:Y:S04]  /*5330*/  @P4 STG.E desc[UR22][R24.64], R49 ;  /* 0x0000003118004986 */ /* 0x0005e8000c101916 */
[----:B------:R3:W4:Y:S01]  /*5340*/  @P3 LDG.E.LTC128B R57, desc[UR22][R38.64] ;  /* 0x0000001626393981 */ /* 0x000722000c1e1920 */
[----:B------:R-:W-:Y:S01]  /*5350*/  IMAD.WIDE.U32 R42, R30, 0x7, R46 ;  /* 0x000000071e2a7825 */ /* 0x000fe200078e002e */
[C---:B------:R-:W-:Y:S01]  /*5360*/  SHF.L.U64.HI R33, R32.reuse, 0x5, R33 ;  /* 0x0000000520217819 */ /* 0x040fe20000010221 */
[----:B------:R-:W-:Y:S02]  /*5370*/  BSSY B1, `(.L_x_39) ;  /* 0x0000019000017945 */ /* 0x000fe40003800000 */
[----:B------:R-:W-:Y:S01]  /*5380*/  IMAD.SHL.U32 R56, R32, 0x20, RZ ;  /* 0x0000002020387824 */ /* 0x000fe200078e00ff */
[----:B---3--:R-:W-:Y:S01]  /*5390*/  IADD3 R39, R54, R43, RZ ;  /* 0x0000002b36277210 */ /* 0x008fe20007ffe0ff */
[----:B------:R-:W-:-:S04]  /*53a0*/  IMAD.MOV.U32 R38, RZ, RZ, R42 ;  /* 0x000000ffff267224 */ /* 0x000fc800078e002a */
[----:B------:R-:W-:-:S04]  /*53b0*/  IMAD.WIDE.U32 R44, R34, R30, R38 ;  /* 0x0000001e222c7225 */ /* 0x000fc800078e0026 */
[----:B------:R-:W-:Y:S01]  /*53c0*/  IMAD.IADD R43, R53, 0x1, R45 ;  /* 0x00000001352b7824 */ /* 0x000fe200078e022d */
[----:B------:R-:W-:-:S04]  /*53d0*/  IADD3 R44, P4, P6, R178, R44, R36 ;  /* 0x0000002cb22c7210 */ /* 0x000fc80007e9e024 */
[----:B------:R-:W-:Y:S02]  /*53e0*/  IADD3.X R45, R179, R43, R37, P4, P6 ;  /* 0x0000002bb32d7210 */ /* 0x000fe400027ec425 */
[----:B------:R-:W-:Y:S02]  /*53f0*/  IADD3 R40, P4, R56, R40, RZ ;  /* 0x0000002838287210 */ /* 0x000fe40007f9e0ff */
[----:B------:R-:W-:Y:S01]  /*5400*/  IADD3 R42, P6, R42, R30, RZ ;  /* 0x0000001e2a2a7210 */ /* 0x000fe20007fde0ff */
[----:B------:R-:W-:-:S04]  /*5410*/  IMAD.WIDE.U32 R44, R0, UR6, R44 ;  /* 0x00000006002c7c25 */ /* 0x000fc8000f8e002c */
[----:B------:R-:W-:Y:S02]  /*5420*/  IMAD.X R41, R33, 0x1, R41, P4 ;  /* 0x0000000121297824 */ /* 0x000fe400020e0629 */
[----:B------:R-:W-:Y:S02]  /*5430*/  IMAD.X R43, R39, 0x1, R31, P6 ;  /* 0x00000001272b7824 */ /* 0x000fe400030e061f */
[----:B------:R-:W-:Y:S02]  /*5440*/  IMAD.IADD R45, R52, 0x1, R45 ;  /* 0x00000001342d7824 */ /* 0x000fe400078e022d */
[----:B----4-:R-:W-:-:S04]  /*5450*/  FMUL R46, R57, UR25 ;  /* 0x00000019392e7c20 */ /* 0x010fc80008400000 */
[----:B------:R-:W-:Y:S01]  /*5460*/  FFMA R223, R223, UR24, R46 ;  /* 0x00000018dfdf7c23 */ /* 0x000fe2000800002e */
[----:B------:R-:W-:-:S04]  /*5470*/  IMAD.WIDE.U32 R46, R34, R30, R42 ;  /* 0x0000001e222e7225 */ /* 0x000fc800078e002a */
[----:B------:R3:W-:Y:S01]  /*5480*/  @P3 STG.E desc[UR22][R40.64], R223 ;  /* 0x000000df28003986 */ /* 0x0007e2000c101916 */
[----:B------:R-:W-:Y:S02]  /*5490*/  ISETP.GT.AND P3, PT, R51, 0x8, P1 ;  /* 0x000000083300780c */ /* 0x000fe40000f64270 */
[----:B------:R-:W-:Y:S02]  /*54a0*/  LEA R48, P1, R44, UR8, 0x2 ;  /* 0x000000082c307c11 */ /* 0x000fe4000f8210ff */
[----:B------:R-:W-:Y:S02]  /*54b0*/  IADD3 R46, P4, P6, R178, R46, R36 ;  /* 0x0000002eb22e7210 */ /* 0x000fe40007e9e024 */
[----:B------:R-:W-:Y:S02]  /*54c0*/  IADD3 R59, R53, R47, RZ ;  /* 0x0000002f353b7210 */ /* 0x000fe40007ffe0ff */
[----:B--2---:R-:W-:-:S05]  /*54d0*/  LEA.HI.X R49, R44, UR9, R45, 0x2, P1 ;  /* 0x000000092c317c11 */ /* 0x004fca00088f142d */
[----:B---3--:R-:W-:Y:S05]  /*54e0*/  @!P3 BRA `(.L_x_40) ;  /* 0x000000000004b947 */ /* 0x008fea0003800000 */
[----:B------:R2:W5:Y:S02]  /*54f0*/  LDG.E.LTC128B R57, desc[UR22][R48.64+0x20] ;  /* 0x0000201630397981 */ /* 0x000564000c1e1920 */
.L_x_40:
[----:B------:R-:W-:Y:S05]  /*5500*/  BSYNC B1 ;  /* 0x0000000000017941 */ /* 0x000fea0003800000 */
.L_x_39:
[----:B-----5:R-:W-:Y:S01]  /*5510*/  FMUL R45, R57, UR25 ;  /* 0x00000019392d7c20 */ /* 0x020fe20008400000 */
[----:B------:R-:W-:Y:S01]  /*5520*/  IADD3.X R47, R179, R59, R37, P4, P6 ;  /* 0x0000003bb32f7210 */ /* 0x000fe200027ec425 */
[----:B------:R-:W-:Y:S01]  /*5530*/  IMAD.WIDE.U32 R26, R30, 0x7, R26 ;  /* 0x000000071e1a7825 */ /* 0x000fe200078e001a */
[----:B------:R-:W-:-:S03]  /*5540*/  ISETP.GT.AND P2, PT, R51, 0x8, P2 ;  /* 0x000000083300780c */ /* 0x000fc60001744270 */
[----:B--2---:R-:W-:Y:S01]  /*5550*/  FFMA R49, R222, UR24, R45 ;  /* 0x00000018de317c23 */ /* 0x004fe2000800002d */
[----:B------:R-:W-:Y:S01]  /*5560*/  ISETP.GT.AND P1, PT, R50, 0x10, PT ;  /* 0x000000103200780c */ /* 0x000fe20003f24270 */
[----:B------:R-:W-:Y:S01]  /*5570*/  IMAD.WIDE.U32 R46, R0, UR6, R46 ;  /* 0x00000006002e7c25 */ /* 0x000fe2000f8e002e */
[----:B------:R-:W-:Y:S01]  /*5580*/  IADD3 R45, P6, R28, R26, RZ ;  /* 0x0000001a1c2d7210 */ /* 0x000fe20007fde0ff */
[----:B------:R-:W-:Y:S01]  /*5590*/  BSSY B1, `(.L_x_41) ;  /* 0x000000a000017945 */ /* 0x000fe20003800000 */
[----:B------:R2:W-:Y:S01]  /*55a0*/  @P3 STG.E desc[UR22][R24.64+0x20], R49 ;  /* 0x0000203118003986 */ /* 0x0005e2000c101916 */
[----:B------:R-:W-:Y:S01]  /*55b0*/  IMAD.IADD R47, R52, 0x1, R47 ;  /* 0x00000001342f7824 */ /* 0x000fe200078e022f */
[----:B------:R-:W-:Y:S01]  /*55c0*/  ISETP.GT.AND P3, PT, R51, RZ, P1 ;  /* 0x000000ff3300720c */ /* 0x000fe20000f64270 */
[----:B------:R-:W-:Y:S01]  /*55d0*/  IMAD.IADD R48, R54, 0x1, R27 ;  /* 0x0000000136307824 */ /* 0x000fe200078e021b */
[----:B--2---:R-:W-:-:S04]  /*55e0*/  LEA R24, P4, R46, UR8, 0x2 ;  /* 0x000000082e187c11 */ /* 0x004fc8000f8810ff */
[----:B------:R-:W-:Y:S01]  /*55f0*/  LEA.HI.X R25, R46, UR9, R47, 0x2, P4 ;  /* 0x000000092e197c11 */ /* 0x000fe2000a0f142f */
[----:B------:R-:W-:Y:S01]  /*5600*/  IMAD.X R46, R48, 0x1, R29, P6 ;  /* 0x00000001302e7824 */ /* 0x000fe200030e061d */
[----:B------:R-:W-:Y:S07]  /*5610*/  @!P2 BRA `(.L_x_42) ;  /* 0x000000000004a947 */ /* 0x000fee0003800000 */
[----:B------:R2:W5:Y:S02]  /*5620*/  LDG.E.LTC128B R57, desc[UR22][R24.64+0x20] ;  /* 0x0000201618397981 */ /* 0x000564000c1e1920 */
.L_x_42:
[----:B------:R-:W-:Y:S05]  /*5630*/  BSYNC B1 ;  /* 0x0000000000017941 */ /* 0x000fea0003800000 */
.L_x_41:
[----:B-----5:R-:W-:Y:S01]  /*5640*/  FMUL R44, R57, UR25 ;  /* 0x00000019392c7c20 */ /* 0x020fe20008400000 */
[----:B--2---:R-:W-:-:S03]  /*5650*/  LEA R24, P4, R45, UR8, 0x2 ;  /* 0x000000082d187c11 */ /* 0x004fc6000f8810ff */
[----:B------:R-:W-:Y:S01]  /*5660*/  FFMA R221, R221, UR24, R44 ;  /* 0x00000018dddd7c23 */ /* 0x000fe2000800002c */
[----:B------:R-:W-:-:S04]  /*5670*/  LEA.HI.X R25, R45, UR9, R46, 0x2, P4 ;  /* 0x000000092d197c11 */ /* 0x000fc8000a0f142e */
[----:B------:R2:W-:Y:S04]  /*5680*/  @P2 STG.E desc[UR22][R40.64+0x20], R221 ;  /* 0x000020dd28002986 */ /* 0x0005e8000c101916 */
[----:B------:R3:W4:Y:S01]  /*5690*/  @P3 LDG.E.LTC128B R57, desc[UR22][R24.64] ;  /* 0x0000001618393981 */ /* 0x000722000c1e1920 */
[C---:B------:R-:W-:Y:S01]  /*56a0*/  IMAD.WIDE.U32 R38, R30.reuse, 0x7, R38 ;  /* 0x000000071e267825 */ /* 0x040fe200078e0026 */
[----:B------:R-:W-:Y:S03]  /*56b0*/  BSSY B1, `(.L_x_43) ;  /* 0x0000019000017945 */ /* 0x000fe60003800000 */
[----:B------:R-:W-:Y:S01]  /*56c0*/  IMAD.WIDE.U32 R42, R30, 0x7, R42 ;  /* 0x000000071e2a7825 */ /* 0x000fe200078e002a */
[----:B---3--:R-:W-:-:S02]  /*56d0*/  IADD3 R24, P4, R38, R30, RZ ;  /* 0x0000001e26187210 */ /* 0x008fc40007f9e0ff */
[----:B------:R-:W-:Y:S02]  /*56e0*/  IADD3 R38, P2, R26, R30, RZ ;  /* 0x0000001e1a267210 */ /* 0x000fe40007f5e0ff */
[----:B------:R-:W-:-:S03]  /*56f0*/  IADD3.X R25, R31, R54, R39, P4, !PT ;  /* 0x000000361f197210 */ /* 0x000fc600027fe427 */
[----:B------:R-:W-:Y:S01]  /*5700*/  IMAD.X R39, R48, 0x1, R31, P2 ;  /* 0x0000000130277824 */ /* 0x000fe200010e061f */
[----:B------:R-:W-:Y:S01]  /*5710*/  IADD3 R45, P2, R38, R28, RZ ;  /* 0x0000001c262d7210 */ /* 0x000fe20007f5e0ff */
[----:B------:R-:W-:-:S04]  /*5720*/  IMAD.WIDE.U32 R26, R34, R30, R24 ;  /* 0x0000001e221a7225 */ /* 0x000fc800078e0018 */
[----:B------:R-:W-:Y:S01]  /*5730*/  IMAD.X R46, R39, 0x1, R29, P2 ;  /* 0x00000001272e7824 */ /* 0x000fe200010e061d */
[----:B------:R-:W-:Y:S01]  /*5740*/  LEA R44, P2, R45, UR8, 0x2 ;  /* 0x000000082d2c7c11 */ /* 0x000fe2000f8410ff */
[----:B------:R-:W-:Y:S01]  /*5750*/  IMAD.IADD R27, R53, 0x1, R27 ;  /* 0x00000001351b7824 */ /* 0x000fe200078e021b */
[----:B------:R-:W-:Y:S02]  /*5760*/  IADD3 R26, P4, P6, R178, R26, R36 ;  /* 0x0000001ab21a7210 */ /* 0x000fe40007e9e024 */
[----:B------:R-:W-:Y:S01]  /*5770*/  LEA.HI.X R45, R45, UR9, R46, 0x2, P2 ;  /* 0x000000092d2d7c11 */ /* 0x000fe200090f142e */
[----:B------:R-:W-:Y:S01]  /*5780*/  IMAD.WIDE.U32 R46, R32, 0x1c, R40 ;  /* 0x0000001c202e7825 */ /* 0x000fe200078e0028 */
[----:B------:R-:W-:Y:S02]  /*5790*/  ISETP.GT.AND P2, PT, R50, 0x11, PT ;  /* 0x000000113200780c */ /* 0x000fe40003f44270 */
[----:B------:R-:W-:Y:S02]  /*57a0*/  IADD3.X R27, R179, R27, R37, P4, P6 ;  /* 0x0000001bb31b7210 */ /* 0x000fe400027ec425 */
[----:B------:R-:W-:-:S02]  /*57b0*/  IADD3 R47, R55, R47, RZ ;  /* 0x0000002f372f7210 */ /* 0x000fc40007ffe0ff */
[----:B------:R-:W-:Y:S02]  /*57c0*/  ISETP.GT.AND P4, PT, R51, RZ, P2 ;  /* 0x000000ff3300720c */ /* 0x000fe40001784270 */
[----:B------:R-:W-:-:S04]  /*57d0*/  IADD3 R42, P6, R42, R30, RZ ;  /* 0x0000001e2a2a7210 */ /* 0x000fc80007fde0ff */
[----:B------:R-:W-:Y:S01]  /*57e0*/  IADD3.X R43, R31, R54, R43, P6, !PT ;  /* 0x000000361f2b7210 */ /* 0x000fe200037fe42b */
[----:B----4-:R-:W-:-:S04]  /*57f0*/  FMUL R49, R57, UR25 ;  /* 0x0000001939317c20 */ /* 0x010fc80008400000 */
[----:B------:R-:W-:-:S05]  /*5800*/  FFMA R49, R220, UR24, R49 ;  /* 0x00000018dc317c23 */ /* 0x000fca0008000031 */
[----:B------:R2:W-:Y:S01]  /*5810*/  @P3 STG.E desc[UR22][R46.64], R49 ;  /* 0x000000312e003986 */ /* 0x0005e2000c101916 */
[----:B------:R-:W-:Y:S05]  /*5820*/  @!P4 BRA `(.L_x_44) ;  /* 0x000000000004c947 */ /* 0x000fea0003800000 */
[----:B------:R3:W5:Y:S02]  /*5830*/  LDG.E.LTC128B R57, desc[UR22][R44.64] ;  /* 0x000000162c397981 */ /* 0x000764000c1e1920 */
.L_x_44:
[----:B------:R-:W-:Y:S05]  /*5840*/  BSYNC B1 ;  /* 0x0000000000017941 */ /* 0x000fea0003800000 */
.L_x_43:
[----:B--2---:R-:W-:Y:S01]  /*5850*/  IADD3 R40, P3, R40, R56, RZ ;  /* 0x0000003828287210 */ /* 0x004fe20007f7e0ff */
[----:B---3-5:R-:W-:Y:S01]  /*5860*/  FMUL R44, R57, UR25 ;  /* 0x00000019392c7c20 */ /* 0x028fe20008400000 */
[----:B------:R-:W-:Y:S01]  /*5870*/  IMAD.WIDE.U32 R26, R0, UR6, R26 ;  /* 0x00000006001a7c25 */ /* 0x000fe2000f8e001a */
[----:B------:R-:W-:Y:S03]  /*5880*/  BSSY B1, `(.L_x_45) ;  /* 0x000000d000017945 */ /* 0x000fe60003800000 */
[----:B------:R-:W-:Y:S01]  /*5890*/  FFMA R219, R219, UR24, R44 ;  /* 0x00000018dbdb7c23 */ /* 0x000fe2000800002c */
[----:B------:R-:W-:Y:S01]  /*58a0*/  IMAD.X R41, R41, 0x1, R33, P3 ;  /* 0x0000000129297824 */ /* 0x000fe200018e0621 */
[----:B------:R-:W-:Y:S01]  /*58b0*/  ISETP.GT.AND P3, PT, R51, 0x8, P1 ;  /* 0x000000083300780c */ /* 0x000fe20000f64270 */
[----:B------:R-:W-:Y:S01]  /*58c0*/  IMAD.WIDE.U32 R44, R34, R30, R42 ;  /* 0x0000001e222c7225 */ /* 0x000fe200078e002a */
[----:B------:R-:W-:-:S02]  /*58d0*/  LEA R48, P1, R26, UR8, 0x2 ;  /* 0x000000081a307c11 */ /* 0x000fc4000f8210ff */
[----:B------:R2:W-:Y:S01]  /*58e0*/  @P4 STG.E desc[UR22][R40.64], R219 ;  /* 0x000000db28004986 */ /* 0x0005e2000c101916 */
[----:B------:R-:W-:Y:S01]  /*58f0*/  IMAD.IADD R27, R52, 0x1, R27 ;  /* 0x00000001341b7824 */ /* 0x000fe200078e021b */
[----:B------:R-:W-:Y:S01]  /*5900*/  IADD3 R44, P4, P6, R178, R44, R36 ;  /* 0x0000002cb22c7210 */ /* 0x000fe20007e9e024 */
[----:B------:R-:W-:-:S03]  /*5910*/  IMAD.IADD R59, R53, 0x1, R45 ;  /* 0x00000001353b7824 */ /* 0x000fc600078e022d */
[----:B------:R-:W-:-:S03]  /*5920*/  LEA.HI.X R49, R26, UR9, R27, 0x2, P1 ;  /* 0x000000091a317c11 */ /* 0x000fc600088f141b */
[----:B------:R-:W-:Y:S06]  /*5930*/  @!P3 BRA `(.L_x_46) ;  /* 0x000000000004b947 */ /* 0x000fec0003800000 */
[----:B------:R3:W5:Y:S02]  /*5940*/  LDG.E.LTC128B R57, desc[UR22][R48.64+0x20] ;  /* 0x0000201630397981 */ /* 0x000764000c1e1920 */
.L_x_46:
[----:B------:R-:W-:Y:S05]  /*5950*/  BSYNC B1 ;  /* 0x0000000000017941 */ /* 0x000fea0003800000 */
.L_x_45:
[----:B------:R-:W-:Y:S01]  /*5960*/  IADD3.X R45, R179, R59, R37, P4, P6 ;  /* 0x0000003bb32d7210 */ /* 0x000fe200027ec425 */
[----:B-----5:R-:W-:Y:S01]  /*5970*/  FMUL R27, R57, UR25 ;  /* 0x00000019391b7c20 */ /* 0x020fe20008400000 */
[----:B------:R-:W-:Y:S01]  /*5980*/  ISETP.GT.AND P2, PT, R51, 0x8, P2 ;  /* 0x000000083300780c */ /* 0x000fe20001744270 */
[----:B------:R-:W-:Y:S01]  /*5990*/  IMAD.WIDE.U32 R38, R30, 0x7, R38 ;  /* 0x000000071e267825 */ /* 0x000fe200078e0026 */
[----:B------:R-:W-:-:S03]  /*59a0*/  ISETP.GT.AND P1, PT, R50, 0x18, PT ;  /* 0x000000183200780c */ /* 0x000fc60003f24270 */
[----:B---3--:R-:W-:Y:S01]  /*59b0*/  FFMA R49, R218, UR24, R27 ;  /* 0x00000018da317c23 */ /* 0x008fe2000800001b */
[----:B------:R-:W-:Y:S01]  /*59c0*/  BSSY B1, `(.L_x_47) ;  /* 0x000000c000017945 */ /* 0x000fe20003800000 */
[----:B------:R-:W-:-:S03]  /*59d0*/  IMAD.WIDE.U32 R44, R0, UR6, R44 ;  /* 0x00000006002c7c25 */ /* 0x000fc6000f8e002c */
[----:B------:R3:W-:Y:S01]  /*59e0*/  @P3 STG.E desc[UR22][R46.64+0x20], R49 ;  /* 0x000020312e003986 */ /* 0x0007e2000c101916 */
[----:B------:R-:W-:Y:S01]  /*59f0*/  IMAD.IADD R27, R52, 0x1, R45 ;  /* 0x00000001341b7824 */ /* 0x000fe200078e022d */
[----:B------:R-:W-:Y:S01]  /*5a00*/  IADD3 R45, P6, R28, R38, RZ ;  /* 0x000000261c2d7210 */ /* 0x000fe20007fde0ff */
[----:B------:R-:W-:Y:S01]  /*5a10*/  IMAD.IADD R58, R54, 0x1, R39 ;  /* 0x00000001363a7824 */ /* 0x000fe200078e0227 */
[----:B------:R-:W-:Y:S02]  /*5a20*/  LEA R26, P4, R44, UR8, 0x2 ;  /* 0x000000082c1a7c11 */ /* 0x000fe4000f8810ff */
[----:B------:R-:W-:Y:S01]  /*5a30*/  ISETP.GT.AND P3, PT, R51, RZ, P1 ;  /* 0x000000ff3300720c */ /* 0x000fe20000f64270 */
[----:B------:R-:W-:Y:S01]  /*5a40*/  IMAD.X R48, R58, 0x1, R29, P6 ;  /* 0x000000013a307824 */ /* 0x000fe200030e061d */
[----:B------:R-:W-:Y:S01]  /*5a50*/  LEA.HI.X R27, R44, UR9, R27, 0x2, P4 ;  /* 0x000000092c1b7c11 */ /* 0x000fe2000a0f141b */
[----:B------:R-:W-:Y:S10]  /*5a60*/  @!P2 BRA `(.L_x_48) ;  /* 0x000000000004a947 */ /* 0x000ff40003800000 */
[----:B------:R4:W5:Y:S02]  /*5a70*/  LDG.E.LTC128B R57, desc[UR22][R26.64+0x20] ;  /* 0x000020161a397981 */ /* 0x000964000c1e1920 */
.L_x_48:
[----:B------:R-:W-:Y:S05]  /*5a80*/  BSYNC B1 ;  /* 0x0000000000017941 */ /* 0x000fea0003800000 */
.L_x_47:
[----:B----45:R-:W-:Y:S01]  /*5a90*/  FMUL R26, R57, UR25 ;  /* 0x00000019391a7c20 */ /* 0x030fe20008400000 */
[----:B------:R-:W-:Y:S01]  /*5aa0*/  LEA R44, P4, R45, UR8, 0x2 ;  /* 0x000000082d2c7c11 */ /* 0x000fe2000f8810ff */
[----:B------:R-:W-:Y:S02]  /*5ab0*/  IMAD.MOV.U32 R27, RZ, RZ, R41 ;  /* 0x000000ffff1b7224 */ /* 0x000fe400078e0029 */
[----:B------:R-:W-:Y:S01]  /*5ac0*/  FFMA R217, R217, UR24, R26 ;  /* 0x00000018d9d97c23 */ /* 0x000fe2000800001a */
[----:B------:R-:W-:Y:S02]  /*5ad0*/  MOV R26, R40 ;  /* 0x00000028001a7202 */ /* 0x000fe40000000f00 */
[----:B------:R-:W-:-:S03]  /*5ae0*/  LEA.HI.X R45, R45, UR9, R48, 0x2, P4 ;  /* 0x000000092d2d7c11 */ /* 0x000fc6000a0f1430 */
[----:B------:R4:W-:Y:S04]  /*5af0*/  @P2 STG.E desc[UR22][R26.64+0x20], R217 ;  /* 0x000020d91a002986 */ /* 0x0009e8000c101916 */
[----:B------:R0:W2:Y:S01]  /*5b00*/  @P3 LDG.E.LTC128B R57, desc[UR22][R44.64] ;  /* 0x000000162c393981 */ /* 0x0000a2000c1e1920 */
[C---:B------:R-:W-:Y:S01]  /*5b10*/  IMAD.WIDE.U32 R24, R30.reuse, 0x7, R24 ;  /* 0x000000071e187825 */ /* 0x040fe200078e0018 */
[----:B------:R-:W-:Y:S03]  /*5b20*/  BSSY B1, `(.L_x_49) ;  /* 0x0000019000017945 */ /* 0x000fe60003800000 */
[----:B------:R-:W-:Y:S01]  /*5b30*/  IMAD.WIDE.U32 R42, R30, 0x7, R42 ;  /* 0x000000071e2a7825 */ /* 0x000fe200078e002a */
[----:B------:R-:W-:-:S03]  /*5b40*/  IADD3 R24, P4, R24, R30, RZ ;  /* 0x0000001e18187210 */ /* 0x000fc60007f9e0ff */
[----:B----4-:R-:W-:Y:S01]  /*5b50*/  IMAD.WIDE.U32 R26, R32, 0x1c, R26 ;  /* 0x0000001c201a7825 */ /* 0x010fe200078e001a */
[----:B0-----:R-:W-:Y:S02]  /*5b60*/  IADD3 R44, P2, R38, R30, RZ ;  /* 0x0000001e262c7210 */ /* 0x001fe40007f5e0ff */
[----:B------:R-:W-:Y:S01]  /*5b70*/  IADD3.X R25, R31, R54, R25, P4, !PT ;  /* 0x000000361f197210 */ /* 0x000fe200027fe419 */
[----:B------:R-:W-:Y:S02]  /*5b80*/  IMAD.IADD R27, R55, 0x1, R27 ;  /* 0x00000001371b7824 */ /* 0x000fe400078e021b */
[----:B------:R-:W-:Y:S01]  /*5b90*/  IMAD.X R45, R58, 0x1, R31, P2 ;  /* 0x000000013a2d7824 */ /* 0x000fe200010e061f */
[----:B---3--:R-:W-:Y:S01]  /*5ba0*/  IADD3 R47, P2, R44, R28, RZ ;  /* 0x0000001c2c2f7210 */ /* 0x008fe20007f5e0ff */
[----:B------:R-:W-:-:S04]  /*5bb0*/  IMAD.WIDE.U32 R38, R34, R30, R24 ;  /* 0x0000001e22267225 */ /* 0x000fc800078e0018 */
[----:B------:R-:W-:Y:S01]  /*5bc0*/  IMAD.X R48, R45, 0x1, R29, P2 ;  /* 0x000000012d307824 */ /* 0x000fe200010e061d */
[----:B------:R-:W-:Y:S01]  /*5bd0*/  LEA R46, P2, R47, UR8, 0x2 ;  /* 0x000000082f2e7c11 */ /* 0x000fe2000f8410ff */
[----:B------:R-:W-:Y:S01]  /*5be0*/  IMAD.IADD R39, R53, 0x1, R39 ;  /* 0x0000000135277824 */ /* 0x000fe200078e0227 */
[----:B------:R-:W-:Y:S02]  /*5bf0*/  IADD3 R38, P4, P6, R178, R38, R36 ;  /* 0x00000026b2267210 */ /* 0x000fe40007e9e024 */
[----:B------:R-:W-:Y:S02]  /*5c00*/  LEA.HI.X R47, R47, UR9, R48, 0x2, P2 ;  /* 0x000000092f2f7c11 */ /* 0x000fe400090f1430 */
[----:B------:R-:W-:Y:S02]  /*5c10*/  ISETP.GT.AND P2, PT, R50, 0x19, PT ;  /* 0x000000193200780c */ /* 0x000fe40003f44270 */
[----:B------:R-:W-:Y:S02]  /*5c20*/  IADD3.X R39, R179, R39, R37, P4, P6 ;  /* 0x00000027b3277210 */ /* 0x000fe400027ec425 */
[----:B------:R-:W-:-:S02]  /*5c30*/  ISETP.GT.AND P4, PT, R51, RZ, P2 ;  /* 0x000000ff3300720c */ /* 0x000fc40001784270 */
[----:B------:R-:W-:-:S04]  /*5c40*/  IADD3 R42, P6, R42, R30, RZ ;  /* 0x0000001e2a2a7210 */ /* 0x000fc80007fde0ff */
[----:B------:R-:W-:Y:S01]  /*5c50*/  IADD3.X R43, R31, R54, R43, P6, !PT ;  /* 0x000000361f2b7210 */ /* 0x000fe200037fe42b */
[----:B--2---:R-:W-:-:S04]  /*5c60*/  FMUL R49, R57, UR25 ;  /* 0x0000001939317c20 */ /* 0x004fc80008400000 */
[----:B------:R-:W-:-:S05]  /*5c70*/  FFMA R49, R216, UR24, R49 ;  /* 0x00000018d8317c23 */ /* 0x000fca0008000031 */
[----:B------:R0:W-:Y:S01]  /*5c80*/  @P3 STG.E desc[UR22][R26.64], R49 ;  /* 0x000000311a003986 */ /* 0x0001e2000c101916 */
[----:B------:R-:W-:Y:S05]  /*5c90*/  @!P4 BRA `(.L_x_50) ;  /* 0x000000000004c947 */ /* 0x000fea0003800000 */
[----:B------:R2:W5:Y:S02]  /*5ca0*/  LDG.E.LTC128B R57, desc[UR22][R46.64] ;  /* 0x000000162e397981 */ /* 0x000564000c1e1920 */
.L_x_50:
[----:B------:R-:W-:Y:S05]  /*5cb0*/  BSYNC B1 ;  /* 0x0000000000017941 */ /* 0x000fea0003800000 */
.L_x_49:
[----:B------:R-:W-:Y:S01]  /*5cc0*/  IADD3 R40, P3, R40, R56, RZ ;  /* 0x0000003828287210 */ /* 0x000fe20007f7e0ff */
[----:B--2--5:R-:W-:Y:S01]  /*5cd0*/  FMUL R46, R57, UR25 ;  /* 0x00000019392e7c20 */ /* 0x024fe20008400000 */
[----:B------:R-:W-:Y:S01]  /*5ce0*/  IMAD.WIDE.U32 R38, R0, UR6, R38 ;  /* 0x0000000600267c25 */ /* 0x000fe2000f8e0026 */
[----:B------:R-:W-:Y:S03]  /*5cf0*/  BSSY B1, `(.L_x_51) ;  /* 0x000000d000017945 */ /* 0x000fe60003800000 */
[----:B------:R-:W-:Y:S01]  /*5d00*/  FFMA R215, R215, UR24, R46 ;  /* 0x00000018d7d77c23 */ /* 0x000fe2000800002e */
[----:B------:R-:W-:Y:S01]  /*5d10*/  IMAD.X R41, R41, 0x1, R33, P3 ;  /* 0x0000000129297824 */ /* 0x000fe200018e0621 */
[----:B------:R-:W-:Y:S01]  /*5d20*/  ISETP.GT.AND P3, PT, R51, 0x8, P1 ;  /* 0x000000083300780c */ /* 0x000fe20000f64270 */
[----:B------:R-:W-:Y:S01]  /*5d30*/  IMAD.WIDE.U32 R46, R34, R30, R42 ;  /* 0x0000001e222e7225 */ /* 0x000fe200078e002a */
[----:B------:R-:W-:-:S02]  /*5d40*/  IADD3 R39, R52, R39, RZ ;  /* 0x0000002734277210 */ /* 0x000fc40007ffe0ff */
[----:B------:R-:W-:Y:S01]  /*5d50*/  LEA R48, P1, R38, UR8, 0x2 ;  /* 0x0000000826307c11 */ /* 0x000fe2000f8210ff */
[----:B------:R2:W-:Y:S01]  /*5d60*/  @P4 STG.E desc[UR22][R40.64], R215 ;  /* 0x000000d728004986 */ /* 0x0005e2000c101916 */
[----:B------:R-:W-:Y:S01]  /*5d70*/  IADD3 R46, P4, P6, R178, R46, R36 ;  /* 0x0000002eb22e7210 */ /* 0x000fe20007e9e024 */
[----:B------:R-:W-:Y:S01]  /*5d80*/  IMAD.IADD R59, R53, 0x1, R47 ;  /* 0x00000001353b7824 */ /* 0x000fe200078e022f */
[----:B0-----:R-:W-:-:S05]  /*5d90*/  LEA.HI.X R49, R38, UR9, R39, 0x2, P1 ;  /* 0x0000000926317c11 */ /* 0x001fca00088f1427 */
[----:B------:R-:W-:Y:S06]  /*5da0*/  @!P3 BRA `(.L_x_52) ;  /* 0x000000000004b947 */ /* 0x000fec0003800000 */
[----:B------:R0:W5:Y:S02]  /*5db0*/  LDG.E.LTC128B R57, desc[UR22][R48.64+0x20] ;  /* 0x0000201630397981 */ /* 0x000164000c1e1920 */
.L_x_52:
[----:B------:R-:W-:Y:S05]  /*5dc0*/  BSYNC B1 ;  /* 0x0000000000017941 */ /* 0x000fea0003800000 */
.L_x_51:
[----:B-----5:R-:W-:Y:S01]  /*5dd0*/  FMUL R39, R57, UR25 ;  /* 0x0000001939277c20 */ /* 0x020fe20008400000 */
[----:B------:R-:W-:Y:S01]  /*5de0*/  IADD3.X R47, R179, R59, R37, P4, P6 ;  /* 0x0000003bb32f7210 */ /* 0x000fe200027ec425 */
[----:B------:R-:W-:Y:S01]  /*5df0*/  IMAD.WIDE.U32 R44, R30, 0x7, R44 ;  /* 0x000000071e2c7825 */ /* 0x000fe200078e002c */
[----:B------:R-:W-:-:S03]  /*5e00*/  ISETP.GT.AND P2, PT, R51, 0x8, P2 ;  /* 0x000000083300780c */ /* 0x000fc60001744270 */
[----:B0-----:R-:W-:Y:S01]  /*5e10*/  FFMA R49, R214, UR24, R39 ;  /* 0x00000018d6317c23 */ /* 0x001fe20008000027 */
        /* <DEDUP_REMOVED lines=8> */
[----:B0-----:R-:W-:-:S04]  /*5ea0*/  LEA R26, P4, R46, UR8, 0x2 ;  /* 0x000000082e1a7c11 */ /* 0x001fc8000f8810ff */
[----:B------:R-:W-:Y:S01]  /*5eb0*/  LEA.HI.X R27, R46, UR9, R47, 0x2, P4 ;  /* 0x000000092e1b7c11 */ /* 0x000fe2000a0f142f */
[----:B------:R-:W-:Y:S01]  /*5ec0*/  IMAD.X R46, R48, 0x1, R29, P6 ;  /* 0x00000001302e7824 */ /* 0x000fe200030e061d */
[----:B------:R-:W-:Y:S07]  /*5ed0*/  @!P2 BRA `(.L_x_54) ;  /* 0x000000000004a947 */ /* 0x000fee0003800000 */
[----:B------:R0:W5:Y:S02]  /*5ee0*/  LDG.E.LTC128B R57, desc[UR22][R26.64+0x20] ;  /* 0x000020161a397981 */ /* 0x000164000c1e1920 */
.L_x_54:
[----:B------:R-:W-:Y:S05]  /*5ef0*/  BSYNC B1 ;  /* 0x0000000000017941 */ /* 0x000fea0003800000 */
.L_x_53:
[----:B0----5:R-:W-:Y:S01]  /*5f00*/  FMUL R26, R57, UR25 ;  /* 0x00000019391a7c20 */ /* 0x021fe20008400000 */
[----:B------:R-:W-:Y:S01]  /*5f10*/  LEA R38, P4, R39, UR8, 0x2 ;  /* 0x0000000827267c11 */ /* 0x000fe2000f8810ff */
[----:B------:R-:W-:Y:S02]  /*5f20*/  IMAD.MOV.U32 R27, RZ, RZ, R41 ;  /* 0x000000ffff1b7224 */ /* 0x000fe400078e0029 */
[----:B------:R-:W-:Y:S01]  /*5f30*/  FFMA R213, R213, UR24, R26 ;  /* 0x00000018d5d57c23 */ /* 0x000fe2000800001a */
[----:B------:R-:W-:Y:S01]  /*5f40*/  IMAD.MOV.U32 R26, RZ, RZ, R40 ;  /* 0x000000ffff1a7224 */ /* 0x000fe200078e0028 */
[----:B------:R-:W-:-:S04]  /*5f50*/  LEA.HI.X R39, R39, UR9, R46, 0x2, P4 ;  /* 0x0000000927277c11 */ /* 0x000fc8000a0f142e */
[----:B------:R0:W-:Y:S04]  /*5f60*/  @P2 STG.E desc[UR22][R26.64+0x20], R213 ;  /* 0x000020d51a002986 */ /* 0x0001e8000c101916 */
[----:B------:R3:W4:Y:S01]  /*5f70*/  @P3 LDG.E.LTC128B R57, desc[UR22][R38.64] ;  /* 0x0000001626393981 */ /* 0x000722000c1e1920 */
[----:B------:R-:W-:Y:S01]  /*5f80*/  IMAD.WIDE.U32 R24, R30, 0x7, R24 ;  /* 0x000000071e187825 */ /* 0x000fe200078e0018 */
[-C--:B------:R-:W-:Y:S01]  /*5f90*/  IADD3 R44, P2, R44, R30.reuse, RZ ;  /* 0x0000001e2c2c7210 */ /* 0x080fe20007f5e0ff */
[----:B------:R-:W-:Y:S02]  /*5fa0*/  BSSY B1, `(.L_x_55) ;  /* 0x0000018000017945 */ /* 0x000fe40003800000 */
[----:B------:R-:W-:Y:S01]  /*5fb0*/  IMAD.WIDE.U32 R42, R30, 0x7, R42 ;  /* 0x000000071e2a7825 */ /* 0x000fe200078e002a */
[----:B------:R-:W-:-:S02]  /*5fc0*/  IADD3 R24, P4, R24, R30, RZ ;  /* 0x0000001e18187210 */ /* 0x000fc40007f9e0ff */
[----:B------:R-:W-:Y:S01]  /*5fd0*/  IADD3.X R45, R48, R31, RZ, P2, !PT ;  /* 0x0000001f302d7210 */ /* 0x000fe200017fe4ff */
[----:B0-----:R-:W-:Y:S01]  /*5fe0*/  IMAD.WIDE.U32 R26, R32, 0x1c, R26 ;  /* 0x0000001c201a7825 */ /* 0x001fe200078e001a */
[----:B------:R-:W-:Y:S02]  /*5ff0*/  IADD3.X R25, R31, R54, R25, P4, !PT ;  /* 0x000000361f197210 */ /* 0x000fe400027fe419 */
[----:B------:R-:W-:Y:S01]  /*6000*/  IADD3 R47, P2, R44, R28, RZ ;  /* 0x0000001c2c2f7210 */ /* 0x000fe20007f5e0ff */
[----:B------:R-:W-:Y:S02]  /*6010*/  IMAD.IADD R27, R55, 0x1, R27 ;  /* 0x00000001371b7824 */ /* 0x000fe400078e021b */
[----:B---3--:R-:W-:-:S04]  /*6020*/  IMAD.WIDE.U32 R38, R34, R30, R24 ;  /* 0x0000001e22267225 */ /* 0x008fc800078e0018 */
        /* <DEDUP_REMOVED lines=10> */
[----:B----4-:R-:W-:-:S04]  /*60d0*/  FMUL R49, R57, UR25 ;  /* 0x0000001939317c20 */ /* 0x010fc80008400000 */
[----:B------:R-:W-:-:S05]  /*60e0*/  FFMA R49, R212, UR24, R49 ;  /* 0x00000018d4317c23 */ /* 0x000fca0008000031 */
[----:B------:R0:W-:Y:S01]  /*60f0*/  @P3 STG.E desc[UR22][R26.64], R49 ;  /* 0x000000311a003986 */ /* 0x0001e2000c101916 */
[----:B------:R-:W-:Y:S05]  /*6100*/  @!P4 BRA `(.L_x_56) ;  /* 0x000000000004c947 */ /* 0x000fea0003800000 */
[----:B------:R3:W5:Y:S02]  /*6110*/  LDG.E.LTC128B R57, desc[UR22][R46.64] ;  /* 0x000000162e397981 */ /* 0x000764000c1e1920 */
.L_x_56:
[----:B------:R-:W-:Y:S05]  /*6120*/  BSYNC B1 ;  /* 0x0000000000017941 */ /* 0x000fea0003800000 */
.L_x_55:
        /* <DEDUP_REMOVED lines=13> */
[----:B0-----:R-:W-:-:S03]  /*6200*/  LEA.HI.X R49, R38, UR9, R39, 0x2, P1 ;  /* 0x0000000926317c11 */ /* 0x001fc600088f1427 */
[----:B------:R-:W-:Y:S06]  /*6210*/  @!P3 BRA `(.L_x_58) ;  /* 0x000000000004b947 */ /* 0x000fec0003800000 */
[----:B------:R0:W5:Y:S02]  /*6220*/  LDG.E.LTC128B R57, desc[UR22][R48.64+0x20] ;  /* 0x0000201630397981 */ /* 0x000164000c1e1920 */
.L_x_58:
[----:B------:R-:W-:Y:S05]  /*6230*/  BSYNC B1 ;  /* 0x0000000000017941 */ /* 0x000fea0003800000 */
.L_x_57:
        /* <DEDUP_REMOVED lines=11> */
[----:B------:R-:W-:Y:S02]  /*62f0*/  IADD3 R47, R52, R47, RZ ;  /* 0x0000002f342f7210 */ /* 0x000fe40007ffe0ff */
[----:B------:R-:W-:Y:S02]  /*6300*/  ISETP.GT.AND P3, PT, R51, RZ, P1 ;  /* 0x000000ff3300720c */ /* 0x000fe40000f64270 */
[----:B0-----:R-:W-:-:S04]  /*6310*/  LEA R26, P4, R46, UR8, 0x2 ;  /* 0x000000082e1a7c11 */ /* 0x001fc8000f8810ff */
[----:B------:R-:W-:Y:S01]  /*6320*/  LEA.HI.X R27, R46, UR9, R47, 0x2, P4 ;  /* 0x000000092e1b7c11 */ /* 0x000fe2000a0f142f */
[----:B------:R-:W-:Y:S01]  /*6330*/  IMAD.X R46, R48, 0x1, R29, P6 ;  /* 0x00000001302e7824 */ /* 0x000fe200030e061d */
[----:B------:R-:W-:Y:S07]  /*6340*/  @!P2 BRA `(.L_x_60) ;  /* 0x000000000004a947 */ /* 0x000fee0003800000 */
[----:B------:R0:W5:Y:S02]  /*6350*/  LDG.E.LTC128B R57, desc[UR22][R26.64+0x20] ;  /* 0x000020161a397981 */ /* 0x000164000c1e1920 */
.L_x_60:
[----:B------:R-:W-:Y:S05]  /*6360*/  BSYNC B1 ;  /* 0x0000000000017941 */ /* 0x000fea0003800000 */
.L_x_59:
        /* <DEDUP_REMOVED lines=12> */
[----:B------:R-:W-:-:S03]  /*6430*/  IADD3 R24, P4, R24, R30, RZ ;  /* 0x0000001e18187210 */ /* 0x000fc60007f9e0ff */
[----:B------:R-:W-:Y:S01]  /*6440*/  IMAD.X R45, R48, 0x1, R31, P2 ;  /* 0x00000001302d7824 */ /* 0x000fe200010e061f */
[----:B------:R-:W-:Y:S01]  /*6450*/  IADD3.X R25, R31, R54, R25, P4, !PT ;  /* 0x000000361f197210 */ /* 0x000fe200027fe419 */
[----:B0-----:R-:W-:Y:S01]  /*6460*/  IMAD.WIDE.U32 R26, R32, 0x1c, R26 ;  /* 0x0000001c201a7825 */ /* 0x001fe200078e001a */
[----:B------:R-:W-:-:S03]  /*6470*/  IADD3 R47, P2, R44, R28, RZ ;  /* 0x0000001c2c2f7210 */ /* 0x000fc60007f5e0ff */
[----:B---3--:R-:W-:-:S04]  /*6480*/  IMAD.WIDE.U32 R38, R34, R30, R24 ;  /* 0x0000001e22267225 */ /* 0x008fc800078e0018 */
[----:B------:R-:W-:Y:S01]  /*6490*/  IMAD.X R48, R45, 0x1, R29, P2 ;  /* 0x000000012d307824 */ /* 0x000fe200010e061d */
[----:B------:R-:W-:Y:S01]  /*64a0*/  LEA R46, P2, R47, UR8, 0x2 ;  /* 0x000000082f2e7c11 */ /* 0x000fe2000f8410ff */
[----:B------:R-:W-:Y:S01]  /*64b0*/  IMAD.IADD R27, R55, 0x1, R27 ;  /* 0x00000001371b7824 */ /* 0x000fe200078e021b */
[----:B------:R-:W-:Y:S02]  /*64c0*/  IADD3 R59, R53, R39, RZ ;  /* 0x00000027353b7210 */ /* 0x000fe40007ffe0ff */
[----:B------:R-:W-:Y:S02]  /*64d0*/  IADD3 R38, P4, P6, R178, R38, R36 ;  /* 0x00000026b2267210 */ /* 0x000fe40007e9e024 */
[----:B------:R-:W-:Y:S02]  /*64e0*/  LEA.HI.X R47, R47, UR9, R48, 0x2, P2 ;  /* 0x000000092f2f7c11 */ /* 0x000fe400090f1430 */
[----:B------:R-:W-:Y:S02]  /*64f0*/  ISETP.GT.AND P2, PT, R50, 0x29, PT ;  /* 0x000000293200780c */ /* 0x000fe40003f44270 */
[----:B------:R-:W-:-:S02]  /*6500*/  IADD3.X R39, R179, R59, R37, P4, P6 ;  /* 0x0000003bb3277210 */ /* 0x000fc400027ec425 */
        /* <DEDUP_REMOVED lines=8> */
.L_x_62:
[----:B------:R-:W-:Y:S05]  /*6590*/  BSYNC B1 ;  /* 0x0000000000017941 */ /* 0x000fea0003800000 */
.L_x_61:
        /* <DEDUP_REMOVED lines=16> */
.L_x_64:
[----:B------:R-:W-:Y:S05]  /*66a0*/  BSYNC B1 ;  /* 0x0000000000017941 */ /* 0x000fea0003800000 */
.L_x_63:
        /* <DEDUP_REMOVED lines=14> */
[----:B------:R-:W-:Y:S02]  /*6790*/  LEA.HI.X R27, R46, UR9, R47, 0x2, P4 ;  /* 0x000000092e1b7c11 */ /* 0x000fe4000a0f142f */
[----:B------:R-:W-:Y:S01]  /*67a0*/  IADD3.X R46, R48, R29, RZ, P6, !PT ;  /* 0x0000001d302e7210 */ /* 0x000fe200037fe4ff */
[----:B------:R-:W-:Y:S06]  /*67b0*/  @!P2 BRA `(.L_x_66) ;  /* 0x000000000004a947 */ /* 0x000fec0003800000 */
[----:B------:R0:W5:Y:S02]  /*67c0*/  LDG.E.LTC128B R57, desc[UR22][R26.64+0x20] ;  /* 0x000020161a397981 */ /* 0x000164000c1e1920 */
.L_x_66:
[----:B------:R-:W-:Y:S05]  /*67d0*/  BSYNC B1 ;  /* 0x0000000000017941 */ /* 0x000fea0003800000 */
.L_x_65:
        /* <DEDUP_REMOVED lines=21> */
[----:B------:R-:W-:Y:S01]  /*6930*/  IADD3 R38, P4, P6, R178, R38, R36 ;  /* 0x00000026b2267210 */ /* 0x000fe20007e9e024 */
[----:B------:R-:W-:Y:S01]  /*6940*/  IMAD.IADD R59, R53, 0x1, R39 ;  /* 0x00000001353b7824 */ /* 0x000fe200078e0227 */
        /* <DEDUP_REMOVED lines=11> */
.L_x_68:
[----:B------:R-:W-:Y:S05]  /*6a00*/  BSYNC B1 ;  /* 0x0000000000017941 */ /* 0x000fea0003800000 */
.L_x_67:
[----:B--2---:R-:W-:Y:S01]  /*6a10*/  IADD3 R40, P3, R40, R56, RZ ;  /* 0x0000003828287210 */ /* 0x004fe20007f7e0ff */
[----:B---3-5:R-:W-:Y:S01]  /*6a20*/  FMUL R46, R57, UR25 ;  /* 0x00000019392e7c20 */ /* 0x028fe20008400000 */
[----:B------:R-:W-:Y:S01]  /*6a30*/  IMAD.WIDE.U32 R38, R0, UR6, R38 ;  /* 0x0000000600267c25 */ /* 0x000fe2000f8e0026 */
[----:B------:R-:W-:Y:S01]  /*6a40*/  BSSY B1, `(.L_x_69) ;  /* 0x000000d000017945 */ /* 0x000fe20003800000 */
[----:B------:R-:W-:Y:S02]  /*6a50*/  IADD3.X R41, R41, R33, RZ, P3, !PT ;  /* 0x0000002129297210 */ /* 0x000fe40001ffe4ff */
[----:B------:R-:W-:Y:S01]  /*6a60*/  FFMA R203, R203, UR24, R46 ;  /* 0x00000018cbcb7c23 */ /* 0x000fe2000800002e */
[----:B------:R-:W-:Y:S01]  /*6a70*/  ISETP.GT.AND P3, PT, R51, 0x8, P1 ;  /* 0x000000083300780c */ /* 0x000fe20000f64270 */
[----:B------:R-:W-:Y:S01]  /*6a80*/  IMAD.WIDE.U32 R46, R34, R30, R42 ;  /* 0x0000001e222e7225 */ /* 0x000fe200078e002a */
[----:B------:R-:W-:Y:S02]  /*6a90*/  LEA R48, P1, R38, UR8, 0x2 ;  /* 0x0000000826307c11 */ /* 0x000fe4000f8210ff */
[----:B------:R2:W-:Y:S01]  /*6aa0*/  @P4 STG.E desc[UR22][R40.64], R203 ;  /* 0x000000cb28004986 */ /* 0x0005e2000c101916 */
[----:B------:R-:W-:Y:S01]  /*6ab0*/  IMAD.IADD R39, R52, 0x1, R39 ;  /* 0x0000000134277824 */ /* 0x000fe200078e0227 */
[----:B------:R-:W-:Y:S01]  /*6ac0*/  IADD3 R46, P4, P6, R178, R46, R36 ;  /* 0x0000002eb22e7210 */ /* 0x000fe20007e9e024 */
[----:B------:R-:W-:-:S03]  /*6ad0*/  IMAD.IADD R59, R53, 0x1, R47 ;  /* 0x00000001353b7824 */ /* 0x000fc600078e022f */
[----:B0-----:R-:W-:-:S03]  /*6ae0*/  LEA.HI.X R49, R38, UR9, R39, 0x2, P1 ;  /* 0x0000000926317c11 */ /* 0x001fc600088f1427 */
[----:B------:R-:W-:Y:S06]  /*6af0*/  @!P3 BRA `(.L_x_70) ;  /* 0x000000000004b947 */ /* 0x000fec0003800000 */
[----:B------:R0:W5:Y:S02]  /*6b00*/  LDG.E.LTC128B R57, desc[UR22][R48.64+0x20] ;  /* 0x0000201630397981 */ /* 0x000164000c1e1920 */
.L_x_70:
[----:B------:R-:W-:Y:S05]  /*6b10*/  BSYNC B1 ;  /* 0x0000000000017941 */ /* 0x000fea0003800000 */
.L_x_69:
        /* <DEDUP_REMOVED lines=18> */
.L_x_72:
[----:B------:R-:W-:Y:S05]  /*6c40*/  BSYNC B1 ;  /* 0x0000000000017941 */ /* 0x000fea0003800000 */
.L_x_71:
[----:B0----5:R-:W-:Y:S01]  /*6c50*/  FMUL R26, R57, UR25 ;  /* 0x00000019391a7c20 */ /* 0x021fe20008400000 */
[----:B------:R-:W-:Y:S02]  /*6c60*/  LEA R38, P4, R39, UR8, 0x2 ;  /* 0x0000000827267c11 */ /* 0x000fe4000f8810ff */
[----:B------:R-:W-:Y:S01]  /*6c70*/  MOV R27, R41 ;  /* 0x00000029001b7202 */ /* 0x000fe20000000f00 */
        /* <DEDUP_REMOVED lines=31> */
.L_x_74:
[----:B------:R-:W-:Y:S05]  /*6e70*/  BSYNC B1 ;  /* 0x0000000000017941 */ /* 0x000fea0003800000 */
.L_x_73:
        /* <DEDUP_REMOVED lines=11> */
[----:B------:R-:W-:Y:S02]  /*6f30*/  IADD3 R46, P4, P6, R178, R46, R36 ;  /* 0x0000002eb22e7210 */ /* 0x000fe40007e9e024 */
[----:B------:R-:W-:Y:S02]  /*6f40*/  IADD3 R59, R53, R47, RZ ;  /* 0x0000002f353b7210 */ /* 0x000fe40007ffe0ff */
[----:B0-----:R-:W-:-:S03]  /*6f50*/  LEA.HI.X R49, R38, UR9, R39, 0x2, P1 ;  /* 0x0000000926317c11 */ /* 0x001fc600088f1427 */
[----:B------:R-:W-:Y:S06]  /*6f60*/  @!P3 BRA `(.L_x_76) ;  /* 0x000000000004b947 */ /* 0x000fec0003800000 */
[----:B------:R0:W5:Y:S02]  /*6f70*/  LDG.E.LTC128B R57, desc[UR22][R48.64+0x20] ;  /* 0x0000201630397981 */ /* 0x000164000c1e1920 */
.L_x_76:
[----:B------:R-:W-:Y:S05]  /*6f80*/  BSYNC B1 ;  /* 0x0000000000017941 */ /* 0x000fea0003800000 */
.L_x_75:
        /* <DEDUP_REMOVED lines=18> */
.L_x_78:
[----:B------:R-:W-:Y:S05]  /*70b0*/  BSYNC B1 ;  /* 0x0000000000017941 */ /* 0x000fea0003800000 */
.L_x_77:
        /* <DEDUP_REMOVED lines=17> */
[----:B---3--:R-:W-:Y:S01]  /*71d0*/  IMAD.WIDE.U32 R38, R34, R30, R24 ;  /* 0x0000001e22267225 */ /* 0x008fe200078e0018 */
[----:B------:R-:W-:Y:S02]  /*71e0*/  IADD3.X R48, R45, R29, RZ, P2, !PT ;  /* 0x0000001d2d307210 */ /* 0x000fe400017fe4ff */
[----:B------:R-:W-:Y:S01]  /*71f0*/  LEA R46, P2, R47, UR8, 0x2 ;  /* 0x000000082f2e7c11 */ /* 0x000fe2000f8410ff */
[----:B------:R-:W-:Y:S01]  /*7200*/  IMAD.IADD R27, R55, 0x1, R27 ;  /* 0x00000001371b7824 */ /* 0x000fe200078e021b */
[----:B------:R-:W-:Y:S01]  /*7210*/  IADD3 R38, P4, P6, R178, R38, R36 ;  /* 0x00000026b2267210 */ /* 0x000fe20007e9e024 */
[----:B------:R-:W-:Y:S01]  /*7220*/  IMAD.IADD R59, R53, 0x1, R39 ;  /* 0x00000001353b7824 */ /* 0x000fe200078e0227 */
        /* <DEDUP_REMOVED lines=11> */
.L_x_80:
[----:B------:R-:W-:Y:S05]  /*72e0*/  BSYNC B1 ;  /* 0x0000000000017941 */ /* 0x000fea0003800000 */
.L_x_79:
        /* <DEDUP_REMOVED lines=16> */
.L_x_82:
[----:B------:R-:W-:Y:S05]  /*73f0*/  BSYNC B1 ;  /* 0x0000000000017941 */ /* 0x000fea0003800000 */
.L_x_81:
[----:B-----5:R-:W-:Y:S01]  /*7400*/  FMUL R39, R57, UR25 ;  /* 0x0000001939277c20 */ /* 0x020fe20008400000 */
[----:B------:R-:W-:Y:S01]  /*7410*/  IADD3.X R47, R179, R59, R37, P4, P6 ;  /* 0x0000003bb32f7210 */ /* 0x000fe200027ec425 */
[----:B------:R-:W-:Y:S01]  /*7420*/  IMAD.WIDE.U32 R44, R30, 0x7, R44 ;  /* 0x000000071e2c7825 */ /* 0x000fe200078e002c */
[----:B------:R-:W-:-:S03]  /*7430*/  ISETP.GT.AND P2, PT, R51, 0x8, P2 ;  /* 0x000000083300780c */ /* 0x000fc60001744270 */
[----:B0-----:R-:W-:Y:S01]  /*7440*/  FFMA R49, R194, UR24, R39 ;  /* 0x00000018c2317c23 */ /* 0x001fe20008000027 */
[----:B------:R-:W-:Y:S01]  /*7450*/  ISETP.GT.AND P1, PT, R50, 0x48, PT ;  /* 0x000000483200780c */ /* 0x000fe20003f24270 */
[----:B------:R-:W-:Y:S01]  /*7460*/  IMAD.WIDE.U32 R46, R0, UR6, R46 ;  /* 0x00000006002e7c25 */ /* 0x000fe2000f8e002e */
[----:B------:R-:W-:Y:S01]  /*7470*/  IADD3 R48, R54, R45, RZ ;  /* 0x0000002d36307210 */ /* 0x000fe20007ffe0ff */
[----:B------:R-:W-:Y:S01]  /*7480*/  BSSY B1, `(.L_x_83) ;  /* 0x000000a000017945 */ /* 0x000fe20003800000 */
[----:B------:R0:W-:Y:S01]  /*7490*/  @P3 STG.E desc[UR22][R26.64+0x20], R49 ;  /* 0x000020311a003986 */ /* 0x0001e2000c101916 */
[----:B------:R-:W-:Y:S01]  /*74a0*/  IMAD.IADD R47, R52, 0x1, R47 ;  /* 0x00000001342f7824 */ /* 0x000fe200078e022f */
[----:B------:R-:W-:Y:S02]  /*74b0*/  IADD3 R39, P6, R28, R44, RZ ;  /* 0x0000002c1c277210 */ /* 0x000fe40007fde0ff */
[----:B------:R-:W-:Y:S02]  /*74c0*/  ISETP.GT.AND P3, PT, R51, RZ, P1 ;  /* 0x000000ff3300720c */ /* 0x000fe40000f64270 */
[----:B0-----:R-:W-:-:S04]  /*74d0*/  LEA R26, P4, R46, UR8, 0x2 ;  /* 0x000000082e1a7c11 */ /* 0x001fc8000f8810ff */
[----:B------:R-:W-:Y:S01]  /*74e0*/  LEA.HI.X R27, R46, UR9, R47, 0x2, P4 ;  /* 0x000000092e1b7c11 */ /* 0x000fe2000a0f142f */
[----:B------:R-:W-:Y:S01]  /*74f0*/  IMAD.X R46, R48, 0x1, R29, P6 ;  /* 0x00000001302e7824 */ /* 0x000fe200030e061d */
[----:B------:R-:W-:Y:S07]  /*7500*/  @!P2 BRA `(.L_x_84) ;  /* 0x000000000004a947 */ /* 0x000fee0003800000 */
[----:B------:R0:W5:Y:S02]  /*7510*/  LDG.E.LTC128B R57, desc[UR22][R26.64+0x20] ;  /* 0x000020161a397981 */ /* 0x000164000c1e1920 */
.L_x_84:
[----:B------:R-:W-:Y:S05]  /*7520*/  BSYNC B1 ;  /* 0x0000000000017941 */ /* 0x000fea0003800000 */
.L_x_83:
        /* <DEDUP_REMOVED lines=18> */
[----:B------:R-:W-:-:S03]  /*7650*/  IADD3 R27, R55, R27, RZ ;  /* 0x0000001b371b7210 */ /* 0x000fc60007ffe0ff */
        /* <DEDUP_REMOVED lines=15> */
.L_x_86:
[----:B------:R-:W-:Y:S05]  /*7750*/  BSYNC B1 ;  /* 0x0000000000017941 */ /* 0x000fea0003800000 */
.L_x_85:
        /* <DEDUP_REMOVED lines=16> */
.L_x_88:
[----:B------:R-:W-:Y:S05]  /*7860*/  BSYNC B1 ;  /* 0x0000000000017941 */ /* 0x000fea0003800000 */
.L_x_87:
        /* <DEDUP_REMOVED lines=18> */
.L_x_90:
[----:B------:R-:W-:Y:S05]  /*7990*/  BSYNC B1 ;  /* 0x0000000000017941 */ /* 0x000fea0003800000 */
.L_x_89:
[----:B0----5:R-:W-:Y:S01]  /*79a0*/  FMUL R26, R57, UR25 ;  /* 0x00000019391a7c20 */ /* 0x021fe20008400000 */
[----:B------:R-:W-:Y:S01]  /*79b0*/  LEA R38, P4, R39, UR8, 0x2 ;  /* 0x0000000827267c11 */ /* 0x000fe2000f8810ff */
[----:B------:R-:W-:Y:S02]  /*79c0*/  IMAD.MOV.U32 R27, RZ, RZ, R41 ;  /* 0x000000ffff1b7224 */ /* 0x000fe400078e0029 */
[----:B------:R-:W-:Y:S01]  /*79d0*/  FFMA R189, R189, UR24, R26 ;  /* 0x00000018bdbd7c23 */ /* 0x000fe2000800001a */
[----:B------:R-:W-:Y:S02]  /*79e0*/  MOV R26, R40 ;  /* 0x00000028001a7202 */ /* 0x000fe40000000f00 */
[----:B------:R-:W-:-:S03]  /*79f0*/  LEA.HI.X R39, R39, UR9, R46, 0x2, P4 ;  /* 0x0000000927277c11 */ /* 0x000fc6000a0f142e */
        /* <DEDUP_REMOVED lines=28> */
.L_x_92:
[----:B------:R-:W-:Y:S05]  /*7bc0*/  BSYNC B1 ;  /* 0x0000000000017941 */ /* 0x000fea0003800000 */
.L_x_91:
        /* <DEDUP_REMOVED lines=16> */
.L_x_94:
[----:B------:R-:W-:Y:S05]  /*7cd0*/  BSYNC B1 ;  /* 0x0000000000017941 */ /* 0x000fea0003800000 */
.L_x_93:
[----:B-----5:R-:W-:Y:S01]  /*7ce0*/  FMUL R39, R57, UR25 ;  /* 0x0000001939277c20 */ /* 0x020fe20008400000 */
[----:B------:R-:W-:Y:S01]  /*7cf0*/  IADD3.X R47, R179, R59, R37, P4, P6 ;  /* 0x0000003bb32f7210 */ /* 0x000fe200027ec425 */
[----:B------:R-:W-:Y:S01]  /*7d00*/  BSSY B1, `(.L_x_95) ;  /* 0x0000010000017945 */ /* 0x000fe20003800000 */
[----:B------:R-:W-:Y:S01]  /*7d10*/  ISETP.GT.AND P2, PT, R51, 0x8, P2 ;  /* 0x000000083300780c */ /* 0x000fe20001744270 */
[----:B0-----:R-:W-:Y:S01]  /*7d20*/  FFMA R49, R186, UR24, R39 ;  /* 0x00000018ba317c23 */ /* 0x001fe20008000027 */
[----:B------:R-:W-:Y:S01]  /*7d30*/  IMAD.WIDE.U32 R38, R30, 0x7, R44 ;  /* 0x000000071e267825 */ /* 0x000fe200078e002c */
[----:B------:R-:W-:-:S03]  /*7d40*/  ISETP.GT.AND P1, PT, R50, 0x58, PT ;  /* 0x000000583200780c */ /* 0x000fc60003f24270 */
[----:B------:R-:W-:Y:S01]  /*7d50*/  IMAD.WIDE.U32 R46, R0, UR6, R46 ;  /* 0x00000006002e7c25 */ /* 0x000fe2000f8e002e */
[----:B------:R0:W-:Y:S01]  /*7d60*/  @P3 STG.E desc[UR22][R26.64+0x20], R49 ;  /* 0x000020311a003986 */ /* 0x0001e2000c101916 */
[----:B------:R-:W-:Y:S02]  /*7d70*/  ISETP.GT.AND P3, PT, R51, RZ, P1 ;  /* 0x000000ff3300720c */ /* 0x000fe40000f64270 */
[----:B------:R-:W-:Y:S01]  /*7d80*/  IMAD.IADD R45, R52, 0x1, R47 ;  /* 0x00000001342d7824 */ /* 0x000fe200078e022f */
[----:B------:R-:W-:Y:S01]  /*7d90*/  IADD3 R47, P6, R28, R38, RZ ;  /* 0x000000261c2f7210 */ /* 0x000fe20007fde0ff */
[----:B------:R-:W-:Y:S01]  /*7da0*/  IMAD.IADD R58, R54, 0x1, R39 ;  /* 0x00000001363a7824 */ /* 0x000fe200078e0227 */
[----:B------:R-:W-:-:S03]  /*7db0*/  LEA R44, P4, R46, UR8, 0x2 ;  /* 0x000000082e2c7c11 */ /* 0x000fc6000f8810ff */
[----:B------:R-:W-:Y:S01]  /*7dc0*/  IMAD.X R48, R58, 0x1, R29, P6 ;  /* 0x000000013a307824 */ /* 0x000fe200030e061d */
[----:B------:R-:W-:Y:S01]  /*7dd0*/  LEA.HI.X R45, R46, UR9, R45, 0x2, P4 ;  /* 0x000000092e2d7c11 */ /* 0x000fe2000a0f142d */
[----:B------:R-:W-:Y:S08]  /*7de0*/  @!P2 BRA `(.L_x_96) ;  /* 0x000000000004a947 */ /* 0x000ff00003800000 */
[----:B------:R3:W5:Y:S02]  /*7df0*/  LDG.E.LTC128B R57, desc[UR22][R44.64+0x20] ;  /* 0x000020162c397981 */ /* 0x000764000c1e1920 */
.L_x_96:
[----:B------:R-:W-:Y:S05]  /*7e00*/  BSYNC B1 ;  /* 0x0000000000017941 */ /* 0x000fea0003800000 */
.L_x_95:
[----:B0----5:R-:W-:Y:S01]  /*7e10*/  FMUL R26, R57, UR25 ;  /* 0x00000019391a7c20 */ /* 0x021fe20008400000 */
[----:B------:R-:W-:-:S03]  /*7e20*/  LEA R46, P4, R47, UR8, 0x2 ;  /* 0x000000082f2e7c11 */ /* 0x000fc6000f8810ff */
[----:B------:R-:W-:Y:S01]  /*7e30*/  FFMA R185, R185, UR24, R26 ;  /* 0x00000018b9b97c23 */ /* 0x000fe2000800001a */
[----:B------:R-:W-:-:S04]  /*7e40*/  LEA.HI.X R47, R47, UR9, R48, 0x2, P4 ;  /* 0x000000092f2f7c11 */ /* 0x000fc8000a0f1430 */
[----:B------:R0:W-:Y:S04]  /*7e50*/  @P2 STG.E desc[UR22][R40.64+0x20], R185 ;  /* 0x000020b928002986 */ /* 0x0001e8000c101916 */
[----:B------:R4:W2:Y:S01]  /*7e60*/  @P3 LDG.E.LTC128B R57, desc[UR22][R46.64] ;  /* 0x000000162e393981 */ /* 0x0008a2000c1e1920 */
[----:B------:R-:W-:Y:S01]  /*7e70*/  IMAD.WIDE.U32 R24, R30, 0x7, R24 ;  /* 0x000000071e187825 */ /* 0x000fe200078e0018 */
[-C--:B------:R-:W-:Y:S01]  /*7e80*/  IADD3 R38, P2, R38, R30.reuse, RZ ;  /* 0x0000001e26267210 */ /* 0x080fe20007f5e0ff */
[----:B------:R-:W-:Y:S02]  /*7e90*/  BSSY B1, `(.L_x_97) ;  /* 0x0000018000017945 */ /* 0x000fe40003800000 */
[----:B------:R-:W-:Y:S01]  /*7ea0*/  IMAD.WIDE.U32 R42, R30, 0x7, R42 ;  /* 0x000000071e2a7825 */ /* 0x000fe200078e002a */
[----:B------:R-:W-:-:S03]  /*7eb0*/  IADD3 R24, P4, R24, R30, RZ ;  /* 0x0000001e18187210 */ /* 0x000fc60007f9e0ff */
[----:B------:R-:W-:Y:S01]  /*7ec0*/  IMAD.X R39, R58, 0x1, R31, P2 ;  /* 0x000000013a277824 */ /* 0x000fe200010e061f */
[----:B------:R-:W-:Y:S01]  /*7ed0*/  IADD3.X R25, R31, R54, R25, P4, !PT ;  /* 0x000000361f197210 */ /* 0x000fe200027fe419 */
[----:B----4-:R-:W-:Y:S01]  /*7ee0*/  IMAD.WIDE.U32 R46, R32, 0x1c, R40 ;  /* 0x0000001c202e7825 */ /* 0x010fe200078e0028 */
[----:B---3--:R-:W-:-:S03]  /*7ef0*/  IADD3 R45, P2, R38, R28, RZ ;  /* 0x0000001c262d7210 */ /* 0x008fc60007f5e0ff */
[----:B------:R-:W-:-:S04]  /*7f00*/  IMAD.WIDE.U32 R26, R34, R30, R24 ;  /* 0x0000001e221a7225 */ /* 0x000fc800078e0018 */
        /* <DEDUP_REMOVED lines=11> */
[----:B--2---:R-:W-:-:S04]  /*7fc0*/  FMUL R49, R57, UR25 ;  /* 0x0000001939317c20 */ /* 0x004fc80008400000 */
[----:B------:R-:W-:-:S05]  /*7fd0*/  FFMA R49, R184, UR24, R49 ;  /* 0x00000018b8317c23 */ /* 0x000fca0008000031 */
[----:B------:R0:W-:Y:S01]  /*7fe0*/  @P3 STG.E desc[UR22][R46.64], R49 ;  /* 0x000000312e003986 */ /* 0x0001e2000c101916 */
[----:B------:R-:W-:Y:S05]  /*7ff0*/  @!P4 BRA `(.L_x_98) ;  /* 0x000000000004c947 */ /* 0x000fea0003800000 */
[----:B------:R2:W5:Y:S02]  /*8000*/  LDG.E.LTC128B R57, desc[UR22][R44.64] ;  /* 0x000000162c397981 */ /* 0x000564000c1e1920 */
.L_x_98:
[----:B------:R-:W-:Y:S05]  /*8010*/  BSYNC B1 ;  /* 0x0000000000017941 */ /* 0x000fea0003800000 */
.L_x_97:
[----:B0-----:R-:W-:Y:S01]  /*8020*/  IADD3 R40, P3, R40, R56, RZ ;  /* 0x0000003828287210 */ /* 0x001fe20007f7e0ff */
[----:B--2--5:R-:W-:Y:S01]  /*8030*/  FMUL R44, R57, UR25 ;  /* 0x00000019392c7c20 */ /* 0x024fe20008400000 */
[----:B------:R-:W-:Y:S01]  /*8040*/  IMAD.WIDE.U32 R48, R34, R30, R42 ;  /* 0x0000001e22307225 */ /* 0x000fe200078e002a */
[----:B------:R-:W-:Y:S03]  /*8050*/  BSSY B1, `(.L_x_99) ;  /* 0x000000d000017945 */ /* 0x000fe60003800000 */
[----:B------:R-:W-:Y:S01]  /*8060*/  FFMA R183, R183, UR24, R44 ;  /* 0x00000018b7b77c23 */ /* 0x000fe2000800002c */
[----:B------:R-:W-:Y:S01]  /*8070*/  IMAD.X R41, R41, 0x1, R33, P3 ;  /* 0x0000000129297824 */ /* 0x000fe200018e0621 */
[----:B------:R-:W-:Y:S01]  /*8080*/  ISETP.GT.AND P3, PT, R51, 0x8, P1 ;  /* 0x000000083300780c */ /* 0x000fe20000f64270 */
[----:B------:R-:W-:-:S03]  /*8090*/  IMAD.WIDE.U32 R44, R0, UR6, R26 ;  /* 0x00000006002c7c25 */ /* 0x000fc6000f8e001a */
[----:B------:R0:W-:Y:S01]  /*80a0*/  @P4 STG.E desc[UR22][R40.64], R183 ;  /* 0x000000b728004986 */ /* 0x0001e2000c101916 */
[----:B------:R-:W-:Y:S01]  /*80b0*/  IADD3 R26, P4, P6, R178, R48, R36 ;  /* 0x00000030b21a7210 */ /* 0x000fe20007e9e024 */
[----:B------:R-:W-:Y:S01]  /*80c0*/  IMAD.IADD R45, R52, 0x1, R45 ;  /* 0x00000001342d7824 */ /* 0x000fe200078e022d */
[----:B------:R-:W-:Y:S01]  /*80d0*/  LEA R48, P1, R44, UR8, 0x2 ;  /* 0x000000082c307c11 */ /* 0x000fe2000f8210ff */
[----:B------:R-:W-:-:S03]  /*80e0*/  IMAD.IADD R59, R53, 0x1, R49 ;  /* 0x00000001353b7824 */ /* 0x000fc600078e0231 */
[----:B------:R-:W-:Y:S02]  /*80f0*/  LEA.HI.X R49, R44, UR9, R45, 0x2, P1 ;  /* 0x000000092c317c11 */ /* 0x000fe400088f142d */
[----:B------:R-:W-:Y:S07]  /*8100*/  @!P3 BRA `(.L_x_100) ;  /* 0x000000000004b947 */ /* 0x000fee0003800000 */
[----:B------:R2:W5:Y:S02]  /*8110*/  LDG.E.LTC128B R57, desc[UR22][R48.64+0x20] ;  /* 0x0000201630397981 */ /* 0x000564000c1e1920 */
.L_x_100:
[----:B------:R-:W-:Y:S05]  /*8120*/  BSYNC B1 ;  /* 0x0000000000017941 */ /* 0x000fea0003800000 */
.L_x_99:
[----:B-----5:R-:W-:Y:S01]  /*8130*/  FMUL R45, R57, UR25 ;  /* 0x00000019392d7c20 */ /* 0x020fe20008400000 */
[----:B------:R-:W-:Y:S01]  /*8140*/  IADD3.X R27, R179, R59, R37, P4, P6 ;  /* 0x0000003bb31b7210 */ /* 0x000fe200027ec425 */
[----:B------:R-:W-:Y:S01]  /*8150*/  BSSY B1, `(.L_x_101) ;  /* 0x0000010000017945 */ /* 0x000fe20003800000 */
[----:B------:R-:W-:Y:S01]  /*8160*/  ISETP.GT.AND P2, PT, R51, 0x8, P2 ;  /* 0x000000083300780c */ /* 0x000fe20001744270 */
[----:B--2---:R-:W-:Y:S01]  /*8170*/  FFMA R49, R182, UR24, R45 ;  /* 0x00000018b6317c23 */ /* 0x004fe2000800002d */
[----:B------:R-:W-:Y:S01]  /*8180*/  ISETP.GT.AND P1, PT, R50, 0x60, PT ;  /* 0x000000603200780c */ /* 0x000fe20003f24270 */
[----:B------:R-:W-:-:S03]  /*8190*/  IMAD.WIDE.U32 R44, R0, UR6, R26 ;  /* 0x00000006002c7c25 */ /* 0x000fc6000f8e001a */
[----:B------:R2:W-:Y:S01]  /*81a0*/  @P3 STG.E desc[UR22][R46.64+0x20], R49 ;  /* 0x000020312e003986 */ /* 0x0005e2000c101916 */
[----:B------:R-:W-:Y:S01]  /*81b0*/  IMAD.WIDE.U32 R26, R30, 0x7, R38 ;  /* 0x000000071e1a7825 */ /* 0x000fe200078e0026 */
[----:B------:R-:W-:Y:S02]  /*81c0*/  LEA R38, P4, R44, UR8, 0x2 ;  /* 0x000000082c267c11 */ /* 0x000fe4000f8810ff */
[----:B------:R-:W-:Y:S01]  /*81d0*/  ISETP.GT.AND P3, PT, R51, RZ, P1 ;  /* 0x000000ff3300720c */ /* 0x000fe20000f64270 */
[----:B------:R-:W-:Y:S01]  /*81e0*/  IMAD.IADD R39, R52, 0x1, R45 ;  /* 0x0000000134277824 */ /* 0x000fe200078e022d */
[----:B------:R-:W-:Y:S01]  /*81f0*/  IADD3 R45, P6, R28, R26, RZ ;  /* 0x0000001a1c2d7210 */ /* 0x000fe20007fde0ff */
[----:B------:R-:W-:-:S03]  /*8200*/  IMAD.IADD R59, R54, 0x1, R27 ;  /* 0x00000001363b7824 */ /* 0x000fc600078e021b */
[----:B------:R-:W-:Y:S02]  /*8210*/  LEA.HI.X R39, R44, UR9, R39, 0x2, P4 ;  /* 0x000000092c277c11 */ /* 0x000fe4000a0f1427 */
[----:B------:R-:W-:Y:S01]  /*8220*/  IADD3.X R48, R59, R29, RZ, P6, !PT ;  /* 0x0000001d3b307210 */ /* 0x000fe200037fe4ff */
[----:B--2---:R-:W-:Y:S06]  /*8230*/  @!P2 BRA `(.L_x_102) ;  /* 0x000000000004a947 */ /* 0x004fec0003800000 */
[----:B------:R2:W5:Y:S02]  /*8240*/  LDG.E.LTC128B R57, desc[UR22][R38.64+0x20] ;  /* 0x0000201626397981 */ /* 0x000564000c1e1920 */
.L_x_102:
[----:B------:R-:W-:Y:S05]  /*8250*/  BSYNC B1 ;  /* 0x0000000000017941 */ /* 0x000fea0003800000 */
.L_x_101:
[----:B--2--5:R-:W-:Y:S01]  /*8260*/  FMUL R38, R57, UR25 ;  /* 0x0000001939267c20 */ /* 0x024fe20008400000 */
[----:B------:R-:W-:Y:S01]  /*8270*/  LEA R44, P4, R45, UR8, 0x2 ;  /* 0x000000082d2c7c11 */ /* 0x000fe2000f8810ff */
[----:B------:R-:W-:Y:S02]  /*8280*/  IMAD.MOV.U32 R58, RZ, RZ, R57 ;  /* 0x000000ffff3a7224 */ /* 0x000fe400078e0039 */
[----:B------:R-:W-:Y:S01]  /*8290*/  FFMA R181, R181, UR24, R38 ;  /* 0x00000018b5b57c23 */ /* 0x000fe20008000026 */
[----:B------:R-:W-:Y:S01]  /*82a0*/  IMAD.MOV.U32 R38, RZ, RZ, R40 ;  /* 0x000000ffff267224 */ /* 0x000fe200078e0028 */
[----:B------:R-:W-:Y:S01]  /*82b0*/  LEA.HI.X R45, R45, UR9, R48, 0x2, P4 ;  /* 0x000000092d2d7c11 */ /* 0x000fe2000a0f1430 */
[----:B------:R-:W-:-:S05]  /*82c0*/  IMAD.MOV.U32 R39, RZ, RZ, R41 ;  /* 0x000000ffff277224 */ /* 0x000fca00078e0029 */
[----:B------:R2:W-:Y:S04]  /*82d0*/  @P2 STG.E desc[UR22][R38.64+0x20], R181 ;  /* 0x000020b526002986 */ /* 0x0005e8000c101916 */
[----:B------:R3:W4:Y:S01]  /*82e0*/  @P3 LDG.E.LTC128B R58, desc[UR22][R44.64] ;  /* 0x000000162c3a3981 */ /* 0x000722000c1e1920 */
[----:B------:R-:W-:Y:S01]  /*82f0*/  IMAD.WIDE.U32 R24, R30, 0x7, R24 ;  /* 0x000000071e187825 */ /* 0x000fe200078e0018 */
[-C--:B------:R-:W-:Y:S01]  /*8300*/  IADD3 R26, P2, R26, R30.reuse, RZ ;  /* 0x0000001e1a1a7210 */ /* 0x080fe20007f5e0ff */
[----:B------:R-:W-:Y:S01]  /*8310*/  BSSY B1, `(.L_x_103) ;  /* 0x0000019000017945 */ /* 0x000fe20003800000 */
[----:B------:R-:W-:-:S03]  /*8320*/  IADD3 R24, P4, R24, R30, RZ ;  /* 0x0000001e18187210 */ /* 0x000fc60007f9e0ff */
[----:B------:R-:W-:Y:S01]  /*8330*/  IMAD.X R27, R59, 0x1, R31, P2 ;  /* 0x000000013b1b7824 */ /* 0x000fe200010e061f */
[----:B------:R-:W-:Y:S02]  /*8340*/  IADD3 R47, P2, R26, R28, RZ ;  /* 0x0000001c1a2f7210 */ /* 0x000fe40007f5e0ff */
[----:B------:R-:W-:-:S03]  /*8350*/  IADD3.X R25, R31, R54, R25, P4, !PT ;  /* 0x000000361f197210 */ /* 0x000fc600027fe419 */
[----:B------:R-:W-:Y:S01]  /*8360*/  IMAD.X R60, R27, 0x1, R29, P2 ;  /* 0x000000011b3c7824 */ /* 0x000fe200010e061d */
[----:B------:R-:W-:Y:S01]  /*8370*/  LEA R46, P2, R47, UR8, 0x2 ;  /* 0x000000082f2e7c11 */ /* 0x000fe2000f8410ff */
[----:B------:R-:W-:-:S03]  /*8380*/  IMAD.WIDE.U32 R48, R34, R30, R24 ;  /* 0x0000001e22307225 */ /* 0x000fc600078e0018 */
[----:B------:R-:W-:Y:S01]  /*8390*/  LEA.HI.X R47, R47, UR9, R60, 0x2, P2 ;  /* 0x000000092f2f7c11 */ /* 0x000fe200090f143c */
[----:B------:R-:W-:Y:S01]  /*83a0*/  IMAD.IADD R59, R53, 0x1, R49 ;  /* 0x00000001353b7824 */ /* 0x000fe200078e0231 */
[----:B---3--:R-:W-:Y:S01]  /*83b0*/  IADD3 R44, P4, P6, R178, R48, R36 ;  /* 0x00000030b22c7210 */ /* 0x008fe20007e9e024 */
[----:B------:R-:W-:Y:S01]  /*83c0*/  IMAD.WIDE.U32 R48, R32, 0x1c, R38 ;  /* 0x0000001c20307825 */ /* 0x000fe200078e0026 */
[----:B------:R-:W-:Y:S02]  /*83d0*/  ISETP.GT.AND P2, PT, R50, 0x61, PT ;  /* 0x000000613200780c */ /* 0x000fe40003f44270 */
[----:B------:R-:W-:Y:S01]  /*83e0*/  IADD3.X R45, R179, R59, R37, P4, P6 ;  /* 0x0000003bb32d7210 */ /* 0x000fe200027ec425 */
[----:B--2---:R-:W-:Y:S01]  /*83f0*/  IMAD.WIDE.U32 R38, R30, 0x7, R42 ;  /* 0x000000071e267825 */ /* 0x004fe200078e002a */
[----:B------:R-:W-:Y:S02]  /*8400*/  IADD3 R43, R55, R49, RZ ;  /* 0x00000031372b7210 */ /* 0x000fe40007ffe0ff */
[----:B------:R-:W-:Y:S01]  /*8410*/  ISETP.GT.AND P4, PT, R51, RZ, P2 ;  /* 0x000000ff3300720c */ /* 0x000fe20001784270 */
[----:B------:R-:W-:Y:S01]  /*8420*/  IMAD.MOV.U32 R42, RZ, RZ, R48 ;  /* 0x000000ffff2a7224 */ /* 0x000fe200078e0030 */
[----:B------:R-:W-:-:S04]  /*8430*/  IADD3 R38, P6, R38, R30, RZ ;  /* 0x0000001e26267210 */ /* 0x000fc80007fde0ff */
[----:B------:R-:W-:Y:S01]  /*8440*/  IADD3.X R39, R31, R54, R39, P6, !PT ;  /* 0x000000361f277210 */ /* 0x000fe200037fe427 */
[----:B----4-:R-:W-:-:S04]  /*8450*/  FMUL R57, R58, UR25 ;  /* 0x000000193a397c20 */ /* 0x010fc80008400000 */
[----:B------:R-:W-:-:S05]  /*8460*/  FFMA R57, R180, UR24, R57 ;  /* 0x00000018b4397c23 */ /* 0x000fca0008000039 */
[----:B------:R2:W-:Y:S01]  /*8470*/  @P3 STG.E desc[UR22][R42.64], R57 ;  /* 0x000000392a003986 */ /* 0x0005e2000c101916 */
[----:B------:R-:W-:Y:S05]  /*8480*/  @!P4 BRA `(.L_x_104) ;  /* 0x000000000004c947 */ /* 0x000fea0003800000 */
[----:B------:R3:W5:Y:S02]  /*8490*/  LDG.E.LTC128B R58, desc[UR22][R46.64] ;  /* 0x000000162e3a7981 */ /* 0x000764000c1e1920 */
.L_x_104:
[----:B------:R-:W-:Y:S05]  /*84a0*/  BSYNC B1 ;  /* 0x0000000000017941 */ /* 0x000fea0003800000 */
.L_x_103:
[----:B0-----:R-:W-:Y:S01]  /*84b0*/  IADD3 R40, P3, R40, R56, RZ ;  /* 0x0000003828287210 */ /* 0x001fe20007f7e0ff */
[----:B---3-5:R-:W-:Y:S01]  /*84c0*/  FMUL R46, R58, UR25 ;  /* 0x000000193a2e7c20 */ /* 0x028fe20008400000 */
[----:B------:R-:W-:Y:S01]  /*84d0*/  IMAD.WIDE.U32 R44, R0, UR6, R44 ;  /* 0x00000006002c7c25 */ /* 0x000fe2000f8e002c */
[----:B------:R-:W-:Y:S03]  /*84e0*/  BSSY B1, `(.L_x_105) ;  /* 0x000000d000017945 */ /* 0x000fe60003800000 */
[----:B------:R-:W-:Y:S01]  /*84f0*/  FFMA R177, R177, UR24, R46 ;  /* 0x00000018b1b17c23 */ /* 0x000fe2000800002e */
[----:B------:R-:W-:Y:S01]  /*8500*/  IMAD.X R41, R41, 0x1, R33, P3 ;  /* 0x0000000129297824 */ /* 0x000fe200018e0621 */
[----:B------:R-:W-:Y:S01]  /*8510*/  ISETP.GT.AND P3, PT, R51, 0x8, P1 ;  /* 0x000000083300780c */ /* 0x000fe20000f64270 */
[----:B------:R-:W-:-:S03]  /*8520*/  IMAD.WIDE.U32 R46, R34, R30, R38 ;  /* 0x0000001e222e7225 */ /* 0x000fc600078e0026 */
[----:B------:R0:W-:Y:S01]  /*8530*/  @P4 STG.E desc[UR22][R40.64], R177 ;  /* 0x000000b128004986 */ /* 0x0001e2000c101916 */
[----:B------:R-:W-:Y:S01]  /*8540*/  IMAD.IADD R45, R52, 0x1, R45 ;  /* 0x00000001342d7824 */ /* 0x000fe200078e022d */
[----:B------:R-:W-:Y:S01]  /*8550*/  IADD3 R48, P4, P6, R178, R46, R36 ;  /* 0x0000002eb2307210 */ /* 0x000fe20007e9e024 */
[----:B--2---:R-:W-:Y:S01]  /*8560*/  IMAD.IADD R57, R53, 0x1, R47 ;  /* 0x0000000135397824 */ /* 0x004fe200078e022f */
[----:B------:R-:W-:-:S04]  /*8570*/  LEA R46, P1, R44, UR8, 0x2 ;  /* 0x000000082c2e7c11 */ /* 0x000fc8000f8210ff */
[----:B------:R-:W-:Y:S01]  /*8580*/  LEA.HI.X R47, R44, UR9, R45, 0x2, P1 ;  /* 0x000000092c2f7c11 */ /* 0x000fe200088f142d */
[----:B------:R-:W-:Y:S08]  /*8590*/  @!P3 BRA `(.L_x_106) ;  /* 0x000000000004b947 */ /* 0x000ff00003800000 */
[----:B------:R2:W5:Y:S02]  /*85a0*/  LDG.E.LTC128B R58, desc[UR22][R46.64+0x20] ;  /* 0x000020162e3a7981 */ /* 0x000564000c1e1920 */
.L_x_106:
[----:B------:R-:W-:Y:S05]  /*85b0*/  BSYNC B1 ;  /* 0x0000000000017941 */ /* 0x000fea0003800000 */
.L_x_105:
[----:B------:R-:W-:Y:S01]  /*85c0*/  ISETP.GT.AND P2, PT, R51, 0x8, P2 ;  /* 0x000000083300780c */ /* 0x000fe20001744270 */
[----:B-----5:R-:W-:Y:S01]  /*85d0*/  FMUL R45, R58, UR25 ;  /* 0x000000193a2d7c20 */ /* 0x020fe20008400000 */
[----:B------:R-:W-:Y:S01]  /*85e0*/  IADD3.X R49, R179, R57, R37, P4, P6 ;  /* 0x00000039b3317210 */ /* 0x000fe200027ec425 */
[----:B------:R-:W-:Y:S01]  /*85f0*/  IMAD.WIDE.U32 R26, R30, 0x7, R26 ;  /* 0x000000071e1a7825 */ /* 0x000fe200078e001a */
[----:B------:R-:W-:-:S03]  /*8600*/  ISETP.GT.AND P1, PT, R50, 0x68, PT ;  /* 0x000000683200780c */ /* 0x000fc60003f24270 */
[----:B------:R-:W-:Y:S01]  /*8610*/  FFMA R57, R176, UR24, R45 ;  /* 0x00000018b0397c23 */ /* 0x000fe2000800002d */
[----:B------:R-:W-:Y:S01]  /*8620*/  BSSY B1, `(.L_x_107) ;  /* 0x000000c000017945 */ /* 0x000fe20003800000 */
[----:B------:R-:W-:-:S03]  /*8630*/  IMAD.WIDE.U32 R44, R0, UR6, R48 ;  /* 0x00000006002c7c25 */ /* 0x000fc6000f8e0030 */
[----:B------:R3:W-:Y:S01]  /*8640*/  @P3 STG.E desc[UR22][R42.64+0x20], R57 ;  /* 0x000020392a003986 */ /* 0x0007e2000c101916 */
[----:B--2---:R-:W-:Y:S01]  /*8650*/  IMAD.IADD R47, R52, 0x1, R45 ;  /* 0x00000001342f7824 */ /* 0x004fe200078e022d */
[----:B------:R-:W-:Y:S01]  /*8660*/  LEA R46, P4, R44, UR8, 0x2 ;  /* 0x000000082c2e7c11 */ /* 0x000fe2000f8810ff */
[----:B------:R-:W-:Y:S01]  /*8670*/  IMAD.IADD R49, R54, 0x1, R27 ;  /* 0x0000000136317824 */ /* 0x000fe200078e021b */
[----:B------:R-:W-:Y:S02]  /*8680*/  IADD3 R45, P6, R28, R26, RZ ;  /* 0x0000001a1c2d7210 */ /* 0x000fe40007fde0ff */
[----:B------:R-:W-:Y:S02]  /*8690*/  ISETP.GT.AND P3, PT, R51, RZ, P1 ;  /* 0x000000ff3300720c */ /* 0x000fe40000f64270 */
[----:B------:R-:W-:Y:S02]  /*86a0*/  LEA.HI.X R47, R44, UR9, R47, 0x2, P4 ;  /* 0x000000092c2f7c11 */ /* 0x000fe4000a0f142f */
[----:B------:R-:W-:Y:S01]  /*86b0*/  IADD3.X R48, R49, R29, RZ, P6, !PT ;  /* 0x0000001d31307210 */ /* 0x000fe200037fe4ff */
[----:B------:R-:W-:Y:S08]  /*86c0*/  @!P2 BRA `(.L_x_108) ;  /* 0x000000000004a947 */ /* 0x000ff00003800000 */
[----:B------:R2:W5:Y:S02]  /*86d0*/  LDG.E.LTC128B R58, desc[UR22][R46.64+0x20] ;  /* 0x000020162e3a7981 */ /* 0x000564000c1e1920 */
.L_x_108:
[----:B------:R-:W-:Y:S05]  /*86e0*/  BSYNC B1 ;  /* 0x0000000000017941 */ /* 0x000fea0003800000 */
.L_x_107:
[----:B---3-5:R-:W-:Y:S01]  /*86f0*/  FMUL R42, R58, UR25 ;  /* 0x000000193a2a7c20 */ /* 0x028fe20008400000 */
[----:B------:R-:W-:-:S03]  /*8700*/  LEA R44, P4, R45, UR8, 0x2 ;  /* 0x000000082d2c7c11 */ /* 0x000fc6000f8810ff */
[----:B------:R-:W-:Y:S01]  /*8710*/  FFMA R175, R175, UR24, R42 ;  /* 0x00000018afaf7c23 */ /* 0x000fe2000800002a */
[----:B------:R-:W-:-:S04]  /*8720*/  LEA.HI.X R45, R45, UR9, R48, 0x2, P4 ;  /* 0x000000092d2d7c11 */ /* 0x000fc8000a0f1430 */
[----:B------:R3:W-:Y:S04]  /*8730*/  @P2 STG.E desc[UR22][R40.64+0x20], R175 ;  /* 0x000020af28002986 */ /* 0x0007e8000c101916 */
[----:B------:R4:W3:Y:S01]  /*8740*/  @P3 LDG.E.LTC128B R58, desc[UR22][R44.64] ;  /* 0x000000162c3a3981 */ /* 0x0008e2000c1e1920 */
[----:B------:R-:W-:Y:S01]  /*8750*/  IADD3 R42, P2, R26, R30, RZ ;  /* 0x0000001e1a2a7210 */ /* 0x000fe20007f5e0ff */
[----:B------:R-:W-:Y:S01]  /*8760*/  IMAD.WIDE.U32 R24, R30, 0x7, R24 ;  /* 0x000000071e187825 */ /* 0x000fe200078e0018 */
[----:B------:R-:W-:Y:S03]  /*8770*/  BSSY B1, `(.L_x_109) ;  /* 0x0000018000017945 */ /* 0x000fe60003800000 */
[----:B------:R-:W-:Y:S01]  /*8780*/  IMAD.X R43, R49, 0x1, R31, P2 ;  /* 0x00000001312b7824 */ /* 0x000fe200010e061f */
[----:B------:R-:W-:Y:S01]  /*8790*/  IADD3 R26, P2, R42, R28, RZ ;  /* 0x0000001c2a1a7210 */ /* 0x000fe20007f5e0ff */
[----:B------:R-:W-:Y:S01]  /*87a0*/  IMAD.WIDE.U32 R38, R30, 0x7, R38 ;  /* 0x000000071e267825 */ /* 0x000fe200078e0026 */
[----:B------:R-:W-:-:S03]  /*87b0*/  IADD3 R24, P4, R24, R30, RZ ;  /* 0x0000001e18187210 */ /* 0x000fc60007f9e0ff */
[----:B------:R-:W-:Y:S01]  /*87c0*/  IMAD.X R27, R43, 0x1, R29, P2 ;  /* 0x000000012b1b7824 */ /* 0x000fe200010e061d */
[----:B------:R-:W-:Y:S01]  /*87d0*/  LEA R48, P2, R26, UR8, 0x2 ;  /* 0x000000081a307c11 */ /* 0x000fe2000f8410ff */
[----:B----4-:R-:W-:Y:S01]  /*87e0*/  IMAD.WIDE.U32 R44, R32, 0x1c, R40 ;  /* 0x0000001c202c7825 */ /* 0x010fe200078e0028 */
[----:B------:R-:W-:Y:S02]  /*87f0*/  IADD3.X R25, R31, R54, R25, P4, !PT ;  /* 0x000000361f197210 */ /* 0x000fe400027fe419 */
[----:B------:R-:W-:Y:S01]  /*8800*/  LEA.HI.X R49, R26, UR9, R27, 0x2, P2 ;  /* 0x000000091a317c11 */ /* 0x000fe200090f141b */
[----:B------:R-:W-:Y:S01]  /*8810*/  IMAD.IADD R45, R55, 0x1, R45 ;  /* 0x00000001372d7824 */ /* 0x000fe200078e022d */
[----:B------:R-:W-:Y:S01]  /*8820*/  ISETP.GT.AND P2, PT, R50, 0x69, PT ;  /* 0x000000693200780c */ /* 0x000fe20003f44270 */
[----:B--2---:R-:W-:-:S04]  /*8830*/  IMAD.WIDE.U32 R46, R34, R30, R24 ;  /* 0x0000001e222e7225 */ /* 0x004fc800078e0018 */
[----:B------:R-:W-:Y:S01]  /*8840*/  IMAD.IADD R47, R53, 0x1, R47 ;  /* 0x00000001352f7824 */ /* 0x000fe200078e022f */
[----:B------:R-:W-:-:S04]  /*8850*/  IADD3 R46, P4, P6, R178, R46, R36 ;  /* 0x0000002eb22e7210 */ /* 0x000fc80007e9e024 */
[----:B------:R-:W-:Y:S02]  /*8860*/  IADD3.X R47, R179, R47, R37, P4, P6 ;  /* 0x0000002fb32f7210 */ /* 0x000fe400027ec425 */
[----:B------:R-:W-:Y:S02]  /*8870*/  ISETP.GT.AND P4, PT, R51, RZ, P2 ;  /* 0x000000ff3300720c */ /* 0x000fe40001784270 */
[----:B------:R-:W-:Y:S01]  /*8880*/  IADD3 R26, P6, R38, R30, RZ ;  /* 0x0000001e261a7210 */ /* 0x000fe20007fde0ff */
[----:B---3--:R-:W-:-:S04]  /*8890*/  FMUL R27, R58, UR25 ;  /* 0x000000193a1b7c20 */ /* 0x008fc80008400000 */
[----:B------:R-:W-:Y:S01]  /*88a0*/  FFMA R57, R174, UR24, R27 ;  /* 0x00000018ae397c23 */ /* 0x000fe2000800001b */
[----:B------:R-:W-:-:S04]  /*88b0*/  IADD3.X R27, R31, R54, R39, P6, !PT ;  /* 0x000000361f1b7210 */ /* 0x000fc800037fe427 */
[----:B------:R2:W-:Y:S01]  /*88c0*/  @P3 STG.E desc[UR22][R44.64], R57 ;  /* 0x000000392c003986 */ /* 0x0005e2000c101916 */
[----:B------:R-:W-:Y:S05]  /*88d0*/  @!P4 BRA `(.L_x_110) ;  /* 0x000000000004c947 */ /* 0x000fea0003800000 */
[----:B------:R3:W5:Y:S02]  /*88e0*/  LDG.E.LTC128B R58, desc[UR22][R48.64] ;  /* 0x00000016303a7981 */ /* 0x000764000c1e1920 */
.L_x_110:
[----:B------:R-:W-:Y:S05]  /*88f0*/  BSYNC B1 ;  /* 0x0000000000017941 */ /* 0x000fea0003800000 */
.L_x_109:
[----:B------:R-:W-:Y:S01]  /*8900*/  IADD3 R38, P3, R40, R56, RZ ;  /* 0x0000003828267210 */ /* 0x000fe20007f7e0ff */
[----:B---3-5:R-:W-:Y:S01]  /*8910*/  FMUL R48, R58, UR25 ;  /* 0x000000193a307c20 */ /* 0x028fe20008400000 */
[----:B------:R-:W-:Y:S01]  /*8920*/  IMAD.WIDE.U32 R46, R0, UR6, R46 ;  /* 0x00000006002e7c25 */ /* 0x000fe2000f8e002e */
[----:B------:R-:W-:Y:S03]  /*8930*/  BSSY B1, `(.L_x_111) ;  /* 0x000000d000017945 */ /* 0x000fe60003800000 */
[----:B------:R-:W-:Y:S01]  /*8940*/  FFMA R173, R173, UR24, R48 ;  /* 0x00000018adad7c23 */ /* 0x000fe20008000030 */
[----:B------:R-:W-:Y:S01]  /*8950*/  IMAD.X R39, R41, 0x1, R33, P3 ;  /* 0x0000000129277824 */ /* 0x000fe200018e0621 */
[----:B------:R-:W-:Y:S01]  /*8960*/  ISETP.GT.AND P3, PT, R51, 0x8, P1 ;  /* 0x000000083300780c */ /* 0x000fe20000f64270 */
[----:B0-----:R-:W-:-:S03]  /*8970*/  IMAD.WIDE.U32 R40, R34, R30, R26 ;  /* 0x0000001e22287225 */ /* 0x001fc600078e001a */
[----:B------:R0:W-:Y:S01]  /*8980*/  @P4 STG.E desc[UR22][R38.64], R173 ;  /* 0x000000ad26004986 */ /* 0x0001e2000c101916 */
[----:B--2---:R-:W-:Y:S01]  /*8990*/  IMAD.IADD R57, R52, 0x1, R47 ;  /* 0x0000000134397824 */ /* 0x004fe200078e022f */
[----:B------:R-:W-:Y:S02]  /*89a0*/  IADD3 R48, P4, P6, R178, R40, R36 ;  /* 0x00000028b2307210 */ /* 0x000fe40007e9e024 */
[C---:B------:R-:W-:Y:S02]  /*89b0*/  LEA R40, P1, R46.reuse, UR8, 0x2 ;  /* 0x000000082e287c11 */ /* 0x040fe4000f8210ff */
[----:B------:R-:W-:Y:S02]  /*89c0*/  IADD3 R47, R53, R41, RZ ;  /* 0x00000029352f7210 */ /* 0x000fe40007ffe0ff */
[----:B------:R-:W-:Y:S01]  /*89d0*/  LEA.HI.X R41, R46, UR9, R57, 0x2, P1 ;  /* 0x000000092e297c11 */ /* 0x000fe200088f1439 */
[----:B------:R-:W-:Y:S08]  /*89e0*/  @!P3 BRA `(.L_x_112) ;  /* 0x000000000004b947 */ /* 0x000ff00003800000 */
[----:B------:R2:W5:Y:S02]  /*89f0*/  LDG.E.LTC128B R58, desc[UR22][R40.64+0x20] ;  /* 0x00002016283a7981 */ /* 0x000564000c1e1920 */
.L_x_112:
[----:B------:R-:W-:Y:S05]  /*8a00*/  BSYNC B1 ;  /* 0x0000000000017941 */ /* 0x000fea0003800000 */
.L_x_111:
[----:B--2--5:R-:W-:Y:S01]  /*8a10*/  FMUL R41, R58, UR25 ;  /* 0x000000193a297c20 */ /* 0x024fe20008400000 */
[----:B------:R-:W-:Y:S01]  /*8a20*/  IADD3.X R49, R179, R47, R37, P4, P6 ;  /* 0x0000002fb3317210 */ /* 0x000fe200027ec425 */
[----:B------:R-:W-:Y:S01]  /*8a30*/  IMAD.WIDE.U32 R46, R30, 0x7, R42 ;  /* 0x000000071e2e7825 */ /* 0x000fe200078e002a */
[----:B------:R-:W-:-:S03]  /*8a40*/  ISETP.GT.AND P2, PT, R51, 0x8, P2 ;  /* 0x000000083300780c */ /* 0x000fc60001744270 */
[----:B------:R-:W-:Y:S01]  /*8a50*/  FFMA R57, R172, UR24, R41 ;  /* 0x00000018ac397c23 */ /* 0x000fe20008000029 */
[----:B------:R-:W-:Y:S01]  /*8a60*/  ISETP.GT.AND P1, PT, R50, 0x70, PT ;  /* 0x000000703200780c */ /* 0x000fe20003f24270 */
[----:B------:R-:W-:Y:S01]  /*8a70*/  IMAD.WIDE.U32 R40, R0, UR6, R48 ;  /* 0x0000000600287c25 */ /* 0x000fe2000f8e0030 */
[----:B------:R-:W-:Y:S02]  /*8a80*/  BSSY B1, `(.L_x_113) ;  /* 0x000000b000017945 */ /* 0x000fe40003800000 */
[----:B------:R2:W-:Y:S01]  /*8a90*/  @P3 STG.E desc[UR22][R44.64+0x20], R57 ;  /* 0x000020392c003986 */ /* 0x0005e2000c101916 */
[----:B------:R-:W-:Y:S01]  /*8aa0*/  IMAD.IADD R43, R52, 0x1, R41 ;  /* 0x00000001342b7824 */ /* 0x000fe200078e0229 */
[----:B------:R-:W-:Y:S01]  /*8ab0*/  IADD3 R41, P6, R28, R46, RZ ;  /* 0x0000002e1c297210 */ /* 0x000fe20007fde0ff */
[----:B------:R-:W-:Y:S01]  /*8ac0*/  IMAD.IADD R49, R54, 0x1, R47 ;  /* 0x0000000136317824 */ /* 0x000fe200078e022f */
[C---:B------:R-:W-:Y:S02]  /*8ad0*/  LEA R42, P4, R40.reuse, UR8, 0x2 ;  /* 0x00000008282a7c11 */ /* 0x040fe4000f8810ff */
[----:B------:R-:W-:Y:S01]  /*8ae0*/  ISETP.GT.AND P3, PT, R51, RZ, P1 ;  /* 0x000000ff3300720c */ /* 0x000fe20000f64270 */
[----:B------:R-:W-:Y:S01]  /*8af0*/  IMAD.X R48, R49, 0x1, R29, P6 ;  /* 0x0000000131307824 */ /* 0x000fe200030e061d */
[----:B------:R-:W-:Y:S01]  /*8b00*/  LEA.HI.X R43, R40, UR9, R43, 0x2, P4 ;  /* 0x00000009282b7c11 */ /* 0x000fe2000a0f142b */
[----:B------:R-:W-:Y:S10]  /*8b10*/  @!P2 BRA `(.L_x_114) ;  /* 0x000000000004a947 */ /* 0x000ff40003800000 */
[----:B------:R3:W5:Y:S02]  /*8b20*/  LDG.E.LTC128B R58, desc[UR22][R42.64+0x20] ;  /* 0x000020162a3a7981 */ /* 0x000764000c1e1920 */
.L_x_114:
[----:B------:R-:W-:Y:S05]  /*8b30*/  BSYNC B1 ;  /* 0x0000000000017941 */ /* 0x000fea0003800000 */
.L_x_113:
[----:B-----5:R-:W-:Y:S01]  /*8b40*/  FMUL R40, R58, UR25 ;  /* 0x000000193a287c20 */ /* 0x020fe20008400000 */
[----:B--2---:R-:W-:-:S03]  /*8b50*/  LEA R44, P4, R41, UR8, 0x2 ;  /* 0x00000008292c7c11 */ /* 0x004fc6000f8810ff */
[----:B------:R-:W-:Y:S01]  /*8b60*/  FFMA R171, R171, UR24, R40 ;  /* 0x00000018abab7c23 */ /* 0x000fe20008000028 */
[----:B------:R-:W-:-:S04]  /*8b70*/  LEA.HI.X R45, R41, UR9, R48, 0x2, P4 ;  /* 0x00000009292d7c11 */ /* 0x000fc8000a0f1430 */
[----:B------:R2:W-:Y:S04]  /*8b80*/  @P2 STG.E desc[UR22][R38.64+0x20], R171 ;  /* 0x000020ab26002986 */ /* 0x0005e8000c101916 */
[----:B------:R4:W2:Y:S01]  /*8b90*/  @P3 LDG.E.LTC128B R58, desc[UR22][R44.64] ;  /* 0x000000162c3a3981 */ /* 0x0008a2000c1e1920 */
[----:B------:R-:W-:Y:S01]  /*8ba0*/  IMAD.WIDE.U32 R24, R30, 0x7, R24 ;  /* 0x000000071e187825 */ /* 0x000fe200078e0018 */
[-C--:B---3--:R-:W-:Y:S01]  /*8bb0*/  IADD3 R42, P2, R46, R30.reuse, RZ ;  /* 0x0000001e2e2a7210 */ /* 0x088fe20007f5e0ff */
[----:B------:R-:W-:Y:S02]  /*8bc0*/  BSSY B1, `(.L_x_115) ;  /* 0x0000018000017945 */ /* 0x000fe40003800000 */
[----:B------:R-:W-:Y:S01]  /*8bd0*/  IMAD.WIDE.U32 R26, R30, 0x7, R26 ;  /* 0x000000071e1a7825 */ /* 0x000fe200078e001a */
[----:B------:R-:W-:-:S03]  /*8be0*/  IADD3 R40, P4, R24, R30, RZ ;  /* 0x0000001e18287210 */ /* 0x000fc60007f9e0ff */
[----:B------:R-:W-:Y:S01]  /*8bf0*/  IMAD.X R43, R49, 0x1, R31, P2 ;  /* 0x00000001312b7824 */ /* 0x000fe200010e061f */
[----:B------:R-:W-:Y:S01]  /*8c00*/  IADD3.X R41, R31, R54, R25, P4, !PT ;  /* 0x000000361f297210 */ /* 0x000fe200027fe419 */
[----:B----4-:R-:W-:Y:S01]  /*8c10*/  IMAD.WIDE.U32 R44, R32, 0x1c, R38 ;  /* 0x0000001c202c7825 */ /* 0x010fe200078e0026 */
[----:B------:R-:W-:-:S03]  /*8c20*/  IADD3 R47, P2, R42, R28, RZ ;  /* 0x0000001c2a2f7210 */ /* 0x000fc60007f5e0ff */
[----:B------:R-:W-:Y:S01]  /*8c30*/  IMAD.WIDE.U32 R24, R34, R30, R40 ;  /* 0x0000001e22187225 */ /* 0x000fe200078e0028 */
[----:B------:R-:W-:-:S03]  /*8c40*/  IADD3 R45, R55, R45, RZ ;  /* 0x0000002d372d7210 */ /* 0x000fc60007ffe0ff */
[----:B------:R-:W-:Y:S01]  /*8c50*/  IMAD.IADD R49, R53, 0x1, R25 ;  /* 0x0000000135317824 */ /* 0x000fe200078e0219 */
[----:B------:R-:W-:Y:S01]  /*8c60*/  IADD3 R48, P4, P6, R178, R24, R36 ;  /* 0x00000018b2307210 */ /* 0x000fe20007e9e024 */
[----:B------:R-:W-:Y:S01]  /*8c70*/  IMAD.X R60, R43, 0x1, R29, P2 ;  /* 0x000000012b3c7824 */ /* 0x000fe200010e061d */
[----:B------:R-:W-:Y:S02]  /*8c80*/  LEA R46, P2, R47, UR8, 0x2 ;  /* 0x000000082f2e7c11 */ /* 0x000fe4000f8410ff */
[----:B------:R-:W-:Y:S02]  /*8c90*/  IADD3.X R49, R179, R49, R37, P4, P6 ;  /* 0x00000031b3317210 */ /* 0x000fe400027ec425 */
[----:B------:R-:W-:Y:S02]  /*8ca0*/  LEA.HI.X R47, R47, UR9, R60, 0x2, P2 ;  /* 0x000000092f2f7c11 */ /* 0x000fe400090f143c */
[----:B------:R-:W-:Y:S02]  /*8cb0*/  ISETP.GT.AND P2, PT, R50, 0x71, PT ;  /* 0x000000713200780c */ /* 0x000fe40003f44270 */
[----:B------:R-:W-:-:S02]  /*8cc0*/  IADD3 R24, P6, R26, R30, RZ ;  /* 0x0000001e1a187210 */ /* 0x000fc40007fde0ff */
[----:B------:R-:W-:Y:S01]  /*8cd0*/  ISETP.GT.AND P4, PT, R51, RZ, P2 ;  /* 0x000000ff3300720c */ /* 0x000fe20001784270 */
[----:B--2---:R-:W-:-:S04]  /*8ce0*/  FMUL R25, R58, UR25 ;  /* 0x000000193a197c20 */ /* 0x004fc80008400000 */
[----:B------:R-:W-:Y:S01]  /*8cf0*/  FFMA R57, R170, UR24, R25 ;  /* 0x00000018aa397c23 */ /* 0x000fe20008000019 */
[----:B------:R-:W-:-:S04]  /*8d00*/  IADD3.X R25, R31, R54, R27, P6, !PT ;  /* 0x000000361f197210 */ /* 0x000fc800037fe41b */
[----:B------:R2:W-:Y:S03]  /*8d10*/  @P3 STG.E desc[UR22][R44.64], R57 ;  /* 0x000000392c003986 */ /* 0x0005e6000c101916 */
[----:B------:R-:W-:Y:S05]  /*8d20*/  @!P4 BRA `(.L_x_116) ;  /* 0x000000000004c947 */ /* 0x000fea0003800000 */
[----:B------:R3:W5:Y:S02]  /*8d30*/  LDG.E.LTC128B R58, desc[UR22][R46.64] ;  /* 0x000000162e3a7981 */ /* 0x000764000c1e1920 */
.L_x_116:
[----:B------:R-:W-:Y:S05]  /*8d40*/  BSYNC B1 ;  /* 0x0000000000017941 */ /* 0x000fea0003800000 */
.L_x_115:
[----:B------:R-:W-:Y:S01]  /*8d50*/  IADD3 R26, P3, R38, R56, RZ ;  /* 0x00000038261a7210 */ /* 0x000fe20007f7e0ff */
[----:B---3-5:R-:W-:Y:S01]  /*8d60*/  FMUL R46, R58, UR25 ;  /* 0x000000193a2e7c20 */ /* 0x028fe20008400000 */
[----:B------:R-:W-:Y:S03]  /*8d70*/  BSSY B1, `(.L_x_117) ;  /* 0x000000e000017945 */ /* 0x000fe60003800000 */
[----:B------:R-:W-:Y:S01]  /*8d80*/  IMAD.X R27, R39, 0x1, R33, P3 ;  /* 0x00000001271b7824 */ /* 0x000fe200018e0621 */
[----:B------:R-:W-:Y:S01]  /*8d90*/  ISETP.GT.AND P3, PT, R51, 0x8, P1 ;  /* 0x000000083300780c */ /* 0x000fe20000f64270 */
[----:B------:R-:W-:Y:S01]  /*8da0*/  FFMA R169, R169, UR24, R46 ;  /* 0x00000018a9a97c23 */ /* 0x000fe2000800002e */
[----:B------:R-:W-:-:S04]  /*8db0*/  IMAD.WIDE.U32 R46, R34, R30, R24 ;  /* 0x0000001e222e7225 */ /* 0x000fc800078e0018 */
[----:B0-----:R-:W-:Y:S01]  /*8dc0*/  IMAD.WIDE.U32 R38, R0, UR6, R48 ;  /* 0x0000000600267c25 */ /* 0x001fe2000f8e0030 */
[----:B------:R0:W-:Y:S01]  /*8dd0*/  @P4 STG.E desc[UR22][R26.64], R169 ;  /* 0x000000a91a004986 */ /* 0x0001e2000c101916 */
[----:B------:R-:W-:Y:S02]  /*8de0*/  IADD3 R48, P4, P6, R178, R46, R36 ;  /* 0x0000002eb2307210 */ /* 0x000fe40007e9e024 */
[----:B------:R-:W-:Y:S01]  /*8df0*/  IMAD.IADD R39, R52, 0x1, R39 ;  /* 0x0000000134277824 */ /* 0x000fe200078e0227 */
[----:B------:R-:W-:Y:S01]  /*8e00*/  LEA R46, P1, R38, UR8, 0x2 ;  /* 0x00000008262e7c11 */ /* 0x000fe2000f8210ff */
[----:B--2---:R-:W-:-:S03]  /*8e10*/  IMAD.IADD R57, R53, 0x1, R47 ;  /* 0x0000000135397824 */ /* 0x004fc600078e022f */
[----:B------:R-:W-:Y:S01]  /*8e20*/  LEA.HI.X R47, R38, UR9, R39, 0x2, P1 ;  /* 0x00000009262f7c11 */ /* 0x000fe200088f1427 */
[----:B------:R-:W-:Y:S08]  /*8e30*/  @!P3 BRA `(.L_x_118) ;  /* 0x000000000004b947 */ /* 0x000ff00003800000 */
[----:B------:R2:W5:Y:S02]  /*8e40*/  LDG.E.LTC128B R58, desc[UR22][R46.64+0x20] ;  /* 0x000020162e3a7981 */ /* 0x000564000c1e1920 */
.L_x_118:
[----:B------:R-:W-:Y:S05]  /*8e50*/  BSYNC B1 ;  /* 0x0000000000017941 */ /* 0x000fea0003800000 */
.L_x_117:
[----:B-----5:R-:W-:Y:S01]  /*8e60*/  FMUL R39, R58, UR25 ;  /* 0x000000193a277c20 */ /* 0x020fe20008400000 */
[----:B------:R-:W-:Y:S01]  /*8e70*/  IADD3.X R49, R179, R57, R37, P4, P6 ;  /* 0x00000039b3317210 */ /* 0x000fe200027ec425 */
[----:B--2---:R-:W-:Y:S01]  /*8e80*/  IMAD.WIDE.U32 R46, R30, 0x7, R42 ;  /* 0x000000071e2e7825 */ /* 0x004fe200078e002a */
        /* <DEDUP_REMOVED lines=15> */
.L_x_120:
[----:B------:R-:W-:Y:S05]  /*8f80*/  BSYNC B1 ;  /* 0x0000000000017941 */ /* 0x000fea0003800000 */
.L_x_119:
[----:B-----5:R-:W-:Y:S01]  /*8f90*/  FMUL R38, R58, UR25 ;  /* 0x000000193a267c20 */ /* 0x020fe20008400000 */
[----:B---3--:R-:W-:-:S03]  /*8fa0*/  LEA R42, P4, R39, UR8, 0x2 ;  /* 0x00000008272a7c11 */ /* 0x008fc6000f8810ff */
[----:B------:R-:W-:Y:S01]  /*8fb0*/  FFMA R167, R167, UR24, R38 ;  /* 0x00000018a7a77c23 */ /* 0x000fe20008000026 */
[----:B------:R-:W-:-:S04]  /*8fc0*/  LEA.HI.X R43, R39, UR9, R48, 0x2, P4 ;  /* 0x00000009272b7c11 */ /* 0x000fc8000a0f1430 */
[----:B------:R3:W-:Y:S04]  /*8fd0*/  @P2 STG.E desc[UR22][R26.64+0x20], R167 ;  /* 0x000020a71a002986 */ /* 0x0007e8000c101916 */
[----:B------:R4:W3:Y:S01]  /*8fe0*/  @P3 LDG.E.LTC128B R58, desc[UR22][R42.64] ;  /* 0x000000162a3a3981 */ /* 0x0008e2000c1e1920 */
[C---:B------:R-:W-:Y:S01]  /*8ff0*/  IMAD.WIDE.U32 R40, R30.reuse, 0x7, R40 ;  /* 0x000000071e287825 */ /* 0x040fe200078e0028 */
[----:B------:R-:W-:Y:S03]  /*9000*/  BSSY B1, `(.L_x_121) ;  /* 0x000001a000017945 */ /* 0x000fe60003800000 */
[----:B------:R-:W-:Y:S01]  /*9010*/  IMAD.WIDE.U32 R24, R30, 0x7, R24 ;  /* 0x000000071e187825 */ /* 0x000fe200078e0018 */
[----:B------:R-:W-:-:S02]  /*9020*/  IADD3 R38, P4, R40, R30, RZ ;  /* 0x0000001e28267210 */ /* 0x000fc40007f9e0ff */
[----:B------:R-:W-:Y:S02]  /*9030*/  IADD3 R40, P2, R46, R30, RZ ;  /* 0x0000001e2e287210 */ /* 0x000fe40007f5e0ff */
[----:B------:R-:W-:Y:S01]  /*9040*/  IADD3.X R39, R31, R54, R41, P4, !PT ;  /* 0x000000361f277210 */ /* 0x000fe200027fe429 */
[----:B----4-:R-:W-:Y:S01]  /*9050*/  IMAD.WIDE.U32 R42, R32, 0x1c, R26 ;  /* 0x0000001c202a7825 */ /* 0x010fe200078e001a */
[----:B------:R-:W-:Y:S02]  /*9060*/  IADD3.X R41, R49, R31, RZ, P2, !PT ;  /* 0x0000001f31297210 */ /* 0x000fe400017fe4ff */
[----:B--2---:R-:W-:Y:S01]  /*9070*/  IADD3 R45, P2, R40, R28, RZ ;  /* 0x0000001c282d7210 */ /* 0x004fe20007f5e0ff */
[----:B------:R-:W-:-:S04]  /*9080*/  IMAD.WIDE.U32 R46, R34, R30, R38 ;  /* 0x0000001e222e7225 */ /* 0x000fc800078e0026 */
[----:B------:R-:W-:Y:S01]  /*9090*/  IMAD.X R48, R41, 0x1, R29, P2 ;  /* 0x0000000129307824 */ /* 0x000fe200010e061d */
[----:B------:R-:W-:Y:S01]  /*90a0*/  LEA R44, P2, R45, UR8, 0x2 ;  /* 0x000000082d2c7c11 */ /* 0x000fe2000f8410ff */
[----:B------:R-:W-:Y:S01]  /*90b0*/  IMAD.IADD R49, R55, 0x1, R43 ;  /* 0x0000000137317824 */ /* 0x000fe200078e022b */
[----:B------:R-:W-:Y:S01]  /*90c0*/  IADD3 R46, P4, P6, R178, R46, R36 ;  /* 0x0000002eb22e7210 */ /* 0x000fe20007e9e024 */
[----:B------:R-:W-:Y:S01]  /*90d0*/  IMAD.IADD R47, R53, 0x1, R47 ;  /* 0x00000001352f7824 */ /* 0x000fe200078e022f */
[----:B------:R-:W-:Y:S01]  /*90e0*/  LEA.HI.X R45, R45, UR9, R48, 0x2, P2 ;  /* 0x000000092d2d7c11 */ /* 0x000fe200090f1430 */
[----:B------:R-:W-:Y:S01]  /*90f0*/  IMAD.MOV.U32 R48, RZ, RZ, R42 ;  /* 0x000000ffff307224 */ /* 0x000fe200078e002a */
[----:B------:R-:W-:Y:S02]  /*9100*/  ISETP.GT.AND P2, PT, R50, 0x79, PT ;  /* 0x000000793200780c */ /* 0x000fe40003f44270 */
[----:B------:R-:W-:Y:S02]  /*9110*/  IADD3.X R47, R179, R47, R37, P4, P6 ;  /* 0x0000002fb32f7210 */ /* 0x000fe400027ec425 */
[----:B------:R-:W-:-:S02]  /*9120*/  ISETP.GT.AND P4, PT, R51, RZ, P2 ;  /* 0x000000ff3300720c */ /* 0x000fc40001784270 */
[----:B------:R-:W-:-:S04]  /*9130*/  IADD3 R24, P6, R24, R30, RZ ;  /* 0x0000001e18187210 */ /* 0x000fc80007fde0ff */
[----:B------:R-:W-:Y:S01]  /*9140*/  IADD3.X R25, R31, R54, R25, P6, !PT ;  /* 0x000000361f197210 */ /* 0x000fe200037fe419 */
[----:B---3--:R-:W-:-:S04]  /*9150*/  FMUL R57, R58, UR25 ;  /* 0x000000193a397c20 */ /* 0x008fc80008400000 */
[----:B------:R-:W-:-:S05]  /*9160*/  FFMA R57, R166, UR24, R57 ;  /* 0x00000018a6397c23 */ /* 0x000fca0008000039 */
[----:B------:R2:W-:Y:S01]  /*9170*/  @P3 STG.E desc[UR22][R48.64], R57 ;  /* 0x0000003930003986 */ /* 0x0005e2000c101916 */
[----:B------:R-:W-:Y:S05]  /*9180*/  @!P4 BRA `(.L_x_122) ;  /* 0x000000000004c947 */ /* 0x000fea0003800000 */
[----:B------:R3:W5:Y:S02]  /*9190*/  LDG.E.LTC128B R58, desc[UR22][R44.64] ;  /* 0x000000162c3a7981 */ /* 0x000764000c1e1920 */
.L_x_122:
[----:B------:R-:W-:Y:S05]  /*91a0*/  BSYNC B1 ;  /* 0x0000000000017941 */ /* 0x000fea0003800000 */
.L_x_121:
[----:B0-----:R-:W-:Y:S01]  /*91b0*/  IADD3 R26, P3, R26, R56, RZ ;  /* 0x000000381a1a7210 */ /* 0x001fe20007f7e0ff */
[----:B-----5:R-:W-:Y:S01]  /*91c0*/  FMUL R42, R58, UR25 ;  /* 0x000000193a2a7c20 */ /* 0x020fe20008400000 */
[----:B---3--:R-:W-:Y:S01]  /*91d0*/  IMAD.WIDE.U32 R44, R34, R30, R24 ;  /* 0x0000001e222c7225 */ /* 0x008fe200078e0018 */
[----:B------:R-:W-:Y:S03]  /*91e0*/  BSSY B1, `(.L_x_123) ;  /* 0x000000d000017945 */ /* 0x000fe60003800000 */
[----:B------:R-:W-:Y:S01]  /*91f0*/  FFMA R165, R165, UR24, R42 ;  /* 0x00000018a5a57c23 */ /* 0x000fe2000800002a */
[----:B------:R-:W-:Y:S01]  /*9200*/  IMAD.X R27, R27, 0x1, R33, P3 ;  /* 0x000000011b1b7824 */ /* 0x000fe200018e0621 */
[----:B------:R-:W-:Y:S01]  /*9210*/  ISETP.GT.AND P3, PT, R51, 0x8, P1 ;  /* 0x000000083300780c */ /* 0x000fe20000f64270 */
[----:B------:R-:W-:Y:S01]  /*9220*/  IMAD.WIDE.U32 R42, R0, UR6, R46 ;  /* 0x00000006002a7c25 */ /* 0x000fe2000f8e002e */
[----:B--2---:R-:W-:-:S02]  /*9230*/  IADD3 R57, R53, R45, RZ ;  /* 0x0000002d35397210 */ /* 0x004fc40007ffe0ff */
[----:B------:R0:W-:Y:S01]  /*9240*/  @P4 STG.E desc[UR22][R26.64], R165 ;  /* 0x000000a51a004986 */ /* 0x0001e2000c101916 */
[----:B------:R-:W-:Y:S01]  /*9250*/  IADD3 R46, P4, P6, R178, R44, R36 ;  /* 0x0000002cb22e7210 */ /* 0x000fe20007e9e024 */
[----:B------:R-:W-:Y:S01]  /*9260*/  IMAD.IADD R43, R52, 0x1, R43 ;  /* 0x00000001342b7824 */ /* 0x000fe200078e022b */
[----:B------:R-:W-:-:S04]  /*9270*/  LEA R44, P1, R42, UR8, 0x2 ;  /* 0x000000082a2c7c11 */ /* 0x000fc8000f8210ff */
[----:B------:R-:W-:Y:S02]  /*9280*/  LEA.HI.X R45, R42, UR9, R43, 0x2, P1 ;  /* 0x000000092a2d7c11 */ /* 0x000fe400088f142b */
[----:B------:R-:W-:Y:S07]  /*9290*/  @!P3 BRA `(.L_x_124) ;  /* 0x000000000004b947 */ /* 0x000fee0003800000 */
[----:B------:R2:W5:Y:S02]  /*92a0*/  LDG.E.LTC128B R58, desc[UR22][R44.64+0x20] ;  /* 0x000020162c3a7981 */ /* 0x000564000c1e1920 */
.L_x_124:
[----:B------:R-:W-:Y:S05]  /*92b0*/  BSYNC B1 ;  /* 0x0000000000017941 */ /* 0x000fea0003800000 */
.L_x_123:
        /* <DEDUP_REMOVED lines=14> */
[----:B------:R-:W-:Y:S01]  /*93a0*/  LEA.HI.X R41, R42, UR9, R41, 0x2, P4 ;  /* 0x000000092a297c11 */ /* 0x000fe2000a0f1429 */
[----:B------:R-:W-:Y:S01]  /*93b0*/  IMAD.X R42, R59, 0x1, R29, P6 ;  /* 0x000000013b2a7824 */ /* 0x000fe200030e061d */
[----:B--2---:R-:W-:Y:S07]  /*93c0*/  @!P2 BRA `(.L_x_126) ;  /* 0x000000000004a947 */ /* 0x004fee0003800000 */
[----:B------:R2:W5:Y:S02]  /*93d0*/  LDG.E.LTC128B R58, desc[UR22][R40.64+0x20] ;  /* 0x00002016283a7981 */ /* 0x000564000c1e1920 */
.L_x_126:
[----:B------:R-:W-:Y:S05]  /*93e0*/  BSYNC B1 ;  /* 0x0000000000017941 */ /* 0x000fea0003800000 */
.L_x_125:
[----:B--2--5:R-:W-:Y:S01]  /*93f0*/  FMUL R40, R58, UR25 ;  /* 0x000000193a287c20 */ /* 0x024fe20008400000 */
[----:B------:R-:W-:Y:S01]  /*9400*/  LEA R44, P4, R43, UR8, 0x2 ;  /* 0x000000082b2c7c11 */ /* 0x000fe2000f8810ff */
[----:B------:R-:W-:Y:S02]  /*9410*/  IMAD.MOV.U32 R57, RZ, RZ, R58 ;  /* 0x000000ffff397224 */ /* 0x000fe400078e003a */
[----:B------:R-:W-:Y:S01]  /*9420*/  FFMA R163, R163, UR24, R40 ;  /* 0x00000018a3a37c23 */ /* 0x000fe20008000028 */
        /* <DEDUP_REMOVED lines=10> */
[----:B---3--:R-:W-:Y:S01]  /*94d0*/  IMAD.WIDE.U32 R44, R32, 0x1c, R26 ;  /* 0x0000001c202c7825 */ /* 0x008fe200078e001a */
[----:B------:R-:W-:-:S03]  /*94e0*/  IADD3 R47, P2, R42, R28, RZ ;  /* 0x0000001c2a2f7210 */ /* 0x000fc60007f5e0ff */
[----:B------:R-:W-:-:S04]  /*94f0*/  IMAD.WIDE.U32 R38, R34, R30, R40 ;  /* 0x0000001e22267225 */ /* 0x000fc800078e0028 */
[----:B------:R-:W-:Y:S01]  /*9500*/  IMAD.X R58, R43, 0x1, R29, P2 ;  /* 0x000000012b3a7824 */ /* 0x000fe200010e061d */
[----:B------:R-:W-:Y:S01]  /*9510*/  LEA R46, P2, R47, UR8, 0x2 ;  /* 0x000000082f2e7c11 */ /* 0x000fe2000f8410ff */
[----:B------:R-:W-:Y:S01]  /*9520*/  IMAD.IADD R59, R55, 0x1, R45 ;  /* 0x00000001373b7824 */ /* 0x000fe200078e022d */
[----:B------:R-:W-:Y:S02]  /*9530*/  IADD3 R49, R53, R39, RZ ;  /* 0x0000002735317210 */ /* 0x000fe40007ffe0ff */
[----:B------:R-:W-:Y:S01]  /*9540*/  LEA.HI.X R47, R47, UR9, R58, 0x2, P2 ;  /* 0x000000092f2f7c11 */ /* 0x000fe200090f143a */
[----:B------:R-:W-:Y:S01]  /*9550*/  IMAD.MOV.U32 R58, RZ, RZ, R44 ;  /* 0x000000ffff3a7224 */ /* 0x000fe200078e002c */
[----:B------:R-:W-:Y:S02]  /*9560*/  IADD3 R48, P4, P6, R178, R38, R36 ;  /* 0x00000026b2307210 */ /* 0x000fe40007e9e024 */
[----:B------:R-:W-:Y:S02]  /*9570*/  ISETP.GT.AND P2, PT, R50, 0x81, PT ;  /* 0x000000813200780c */ /* 0x000fe40003f44270 */
[----:B------:R-:W-:-:S02]  /*9580*/  IADD3.X R49, R179, R49, R37, P4, P6 ;  /* 0x00000031b3317210 */ /* 0x000fc400027ec425 */
[----:B------:R-:W-:Y:S02]  /*9590*/  ISETP.GT.AND P4, PT, R51, RZ, P2 ;  /* 0x000000ff3300720c */ /* 0x000fe40001784270 */
[----:B------:R-:W-:Y:S01]  /*95a0*/  IADD3 R38, P6, R24, R30, RZ ;  /* 0x0000001e18267210 */ /* 0x000fe20007fde0ff */
[----:B----4-:R-:W-:-:S04]  /*95b0*/  FMUL R39, R57, UR25 ;  /* 0x0000001939277c20 */ /* 0x010fc80008400000 */
[----:B------:R-:W-:Y:S01]  /*95c0*/  FFMA R45, R162, UR24, R39 ;  /* 0x00000018a22d7c23 */ /* 0x000fe20008000027 */
[----:B------:R-:W-:-:S04]  /*95d0*/  IADD3.X R39, R31, R54, R25, P6, !PT ;  /* 0x000000361f277210 */ /* 0x000fc800037fe419 */
[----:B------:R2:W-:Y:S01]  /*95e0*/  @P3 STG.E desc[UR22][R58.64], R45 ;  /* 0x0000002d3a003986 */ /* 0x0005e2000c101916 */
[----:B------:R-:W-:Y:S05]  /*95f0*/  @!P4 BRA `(.L_x_128) ;  /* 0x000000000004c947 */ /* 0x000fea0003800000 */
[----:B------:R3:W5:Y:S02]  /*9600*/  LDG.E.LTC128B R57, desc[UR22][R46.64] ;  /* 0x000000162e397981 */ /* 0x000764000c1e1920 */
.L_x_128:
[----:B------:R-:W-:Y:S05]  /*9610*/  BSYNC B1 ;  /* 0x0000000000017941 */ /* 0x000fea0003800000 */
.L_x_127:
[----:B------:R-:W-:Y:S01]  /*9620*/  IADD3 R24, P3, R26, R56, RZ ;  /* 0x000000381a187210 */ /* 0x000fe20007f7e0ff */
[----:B-----5:R-:W-:Y:S01]  /*9630*/  FMUL R44, R57, UR25 ;  /* 0x00000019392c7c20 */ /* 0x020fe20008400000 */
[----:B------:R-:W-:Y:S03]  /*9640*/  BSSY B1, `(.L_x_129) ;  /* 0x000000e000017945 */ /* 0x000fe60003800000 */
[----:B------:R-:W-:Y:S01]  /*9650*/  IMAD.X R25, R27, 0x1, R33, P3 ;  /* 0x000000011b197824 */ /* 0x000fe200018e0621 */
[----:B------:R-:W-:Y:S01]  /*9660*/  ISETP.GT.AND P3, PT, R51, 0x8, P1 ;  /* 0x000000083300780c */ /* 0x000fe20000f64270 */
[----:B------:R-:W-:Y:S01]  /*9670*/  FFMA R161, R161, UR24, R44 ;  /* 0x00000018a1a17c23 */ /* 0x000fe2000800002c */
[----:B--2---:R-:W-:-:S04]  /*9680*/  IMAD.WIDE.U32 R44, R34, R30, R38 ;  /* 0x0000001e222c7225 */ /* 0x004fc800078e0026 */
[----:B0-----:R-:W-:Y:S01]  /*9690*/  IMAD.WIDE.U32 R26, R0, UR6, R48 ;  /* 0x00000006001a7c25 */ /* 0x001fe2000f8e0030 */
[----:B------:R0:W-:Y:S01]  /*96a0*/  @P4 STG.E desc[UR22][R24.64], R161 ;  /* 0x000000a118004986 */ /* 0x0001e2000c101916 */
[----:B---3--:R-:W-:Y:S02]  /*96b0*/  IADD3 R46, P4, P6, R178, R44, R36 ;  /* 0x0000002cb22e7210 */ /* 0x008fe40007e9e024 */
[----:B------:R-:W-:Y:S01]  /*96c0*/  IMAD.IADD R27, R52, 0x1, R27 ;  /* 0x00000001341b7824 */ /* 0x000fe200078e021b */
[----:B------:R-:W-:Y:S01]  /*96d0*/  LEA R44, P1, R26, UR8, 0x2 ;  /* 0x000000081a2c7c11 */ /* 0x000fe2000f8210ff */
[----:B------:R-:W-:-:S03]  /*96e0*/  IMAD.IADD R49, R53, 0x1, R45 ;  /* 0x0000000135317824 */ /* 0x000fc600078e022d */
[----:B------:R-:W-:Y:S01]  /*96f0*/  LEA.HI.X R45, R26, UR9, R27, 0x2, P1 ;  /* 0x000000091a2d7c11 */ /* 0x000fe200088f141b */
[----:B------:R-:W-:Y:S08]  /*9700*/  @!P3 BRA `(.L_x_130) ;  /* 0x000000000004b947 */ /* 0x000ff00003800000 */
[----:B------:R2:W5:Y:S02]  /*9710*/  LDG.E.LTC128B R57, desc[UR22][R44.64+0x20] ;  /* 0x000020162c397981 */ /* 0x000564000c1e1920 */
.L_x_130:
[----:B------:R-:W-:Y:S05]  /*9720*/  BSYNC B1 ;  /* 0x0000000000017941 */ /* 0x000fea0003800000 */
.L_x_129:
[----:B-----5:R-:W-:Y:S01]  /*9730*/  FMUL R27, R57, UR25 ;  /* 0x00000019391b7c20 */ /* 0x020fe20008400000 */
[----:B------:R-:W-:Y:S01]  /*9740*/  IADD3.X R47, R179, R49, R37, P4, P6 ;  /* 0x00000031b32f7210 */ /* 0x000fe200027ec425 */
[----:B------:R-:W-:Y:S01]  /*9750*/  IMAD.WIDE.U32 R48, R30, 0x7, R42 ;  /* 0x000000071e307825 */ /* 0x000fe200078e002a */
[----:B------:R-:W-:-:S03]  /*9760*/  ISETP.GT.AND P2, PT, R51, 0x8, P2 ;  /* 0x000000083300780c */ /* 0x000fc60001744270 */
[----:B--2---:R-:W-:Y:S01]  /*9770*/  FFMA R45, R160, UR24, R27 ;  /* 0x00000018a02d7c23 */ /* 0x004fe2000800001b */
[----:B------:R-:W-:Y:S01]  /*9780*/  ISETP.GT.AND P1, PT, R50, 0x88, PT ;  /* 0x000000883200780c */ /* 0x000fe20003f24270 */
[----:B------:R-:W-:Y:S01]  /*9790*/  IMAD.WIDE.U32 R26, R0, UR6, R46 ;  /* 0x00000006001a7c25 */ /* 0x000fe2000f8e002e */
[----:B------:R-:W-:Y:S01]  /*97a0*/  IADD3 R46, R54, R49, RZ ;  /* 0x00000031362e7210 */ /* 0x000fe20007ffe0ff */
[----:B------:R-:W-:Y:S01]  /*97b0*/  BSSY B1, `(.L_x_131) ;  /* 0x000000a000017945 */ /* 0x000fe20003800000 */
[----:B------:R2:W-:Y:S01]  /*97c0*/  @P3 STG.E desc[UR22][R58.64+0x20], R45 ;  /* 0x0000202d3a003986 */ /* 0x0005e2000c101916 */
[----:B------:R-:W-:Y:S01]  /*97d0*/  IMAD.IADD R43, R52, 0x1, R27 ;  /* 0x00000001342b7824 */ /* 0x000fe200078e021b */
[----:B------:R-:W-:Y:S02]  /*97e0*/  IADD3 R27, P6, R28, R48, RZ ;  /* 0x000000301c1b7210 */ /* 0x000fe40007fde0ff */
[----:B------:R-:W-:Y:S02]  /*97f0*/  LEA R42, P4, R26, UR8, 0x2 ;  /* 0x000000081a2a7c11 */ /* 0x000fe4000f8810ff */
[----:B------:R-:W-:Y:S01]  /*9800*/  ISETP.GT.AND P3, PT, R51, RZ, P1 ;  /* 0x000000ff3300720c */ /* 0x000fe20000f64270 */
[----:B------:R-:W-:Y:S01]  /*9810*/  IMAD.X R44, R46, 0x1, R29, P6 ;  /* 0x000000012e2c7824 */ /* 0x000fe200030e061d */
[----:B------:R-:W-:Y:S01]  /*9820*/  LEA.HI.X R43, R26, UR9, R43, 0x2, P4 ;  /* 0x000000091a2b7c11 */ /* 0x000fe2000a0f142b */
[----:B------:R-:W-:Y:S10]  /*9830*/  @!P2 BRA `(.L_x_132) ;  /* 0x000000000004a947 */ /* 0x000ff40003800000 */
[----:B------:R3:W5:Y:S02]  /*9840*/  LDG.E.LTC128B R57, desc[UR22][R42.64+0x20] ;  /* 0x000020162a397981 */ /* 0x000764000c1e1920 */
.L_x_132:
[----:B------:R-:W-:Y:S05]  /*9850*/  BSYNC B1 ;  /* 0x0000000000017941 */ /* 0x000fea0003800000 */
.L_x_131:
[----:B---3-5:R-:W-:Y:S01]  /*9860*/  FMUL R42, R57, UR25 ;  /* 0x00000019392a7c20 */ /* 0x028fe20008400000 */
[----:B------:R-:W-:-:S03]  /*9870*/  LEA R26, P4, R27, UR8, 0x2 ;  /* 0x000000081b1a7c11 */ /* 0x000fc6000f8810ff */
[----:B------:R-:W-:Y:S01]  /*9880*/  FFMA R159, R159, UR24, R42 ;  /* 0x000000189f9f7c23 */ /* 0x000fe2000800002a */
[----:B------:R-:W-:-:S04]  /*9890*/  LEA.HI.X R27, R27, UR9, R44, 0x2, P4 ;  /* 0x000000091b1b7c11 */ /* 0x000fc8000a0f142c */
[----:B------:R3:W-:Y:S04]  /*98a0*/  @P2 STG.E desc[UR22][R24.64+0x20], R159 ;  /* 0x0000209f18002986 */ /* 0x0007e8000c101916 */
[----:B------:R4:W3:Y:S01]  /*98b0*/  @P3 LDG.E.LTC128B R57, desc[UR22][R26.64] ;  /* 0x000000161a393981 */ /* 0x0008e2000c1e1920 */
[----:B------:R-:W-:Y:S01]  /*98c0*/  IMAD.WIDE.U32 R40, R30, 0x7, R40 ;  /* 0x000000071e287825 */ /* 0x000fe200078e0028 */
[-C--:B------:R-:W-:Y:S01]  /*98d0*/  IADD3 R48, P2, R48, R30.reuse, RZ ;  /* 0x0000001e30307210 */ /* 0x080fe20007f5e0ff */
[----:B------:R-:W-:Y:S02]  /*98e0*/  BSSY B1, `(.L_x_133) ;  /* 0x0000019000017945 */ /* 0x000fe40003800000 */
[----:B------:R-:W-:Y:S01]  /*98f0*/  IMAD.WIDE.U32 R38, R30, 0x7, R38 ;  /* 0x000000071e267825 */ /* 0x000fe200078e0026 */
[----:B------:R-:W-:-:S03]  /*9900*/  IADD3 R40, P4, R40, R30, RZ ;  /* 0x0000001e28287210 */ /* 0x000fc60007f9e0ff */
[----:B------:R-:W-:Y:S01]  /*9910*/  IMAD.X R49, R46, 0x1, R31, P2 ;  /* 0x000000012e317824 */ /* 0x000fe200010e061f */
[----:B------:R-:W-:Y:S02]  /*9920*/  IADD3.X R41, R31, R54, R41, P4, !PT ;  /* 0x000000361f297210 */ /* 0x000fe400027fe429 */
[----:B--2---:R-:W-:Y:S01]  /*9930*/  IADD3 R45, P2, R48, R28, RZ ;  /* 0x0000001c302d7210 */ /* 0x004fe20007f5e0ff */
[----:B------:R-:W-:-:S04]  /*9940*/  IMAD.WIDE.U32 R42, R34, R30, R40 ;  /* 0x0000001e222a7225 */ /* 0x000fc800078e0028 */
[----:B------:R-:W-:Y:S01]  /*9950*/  IMAD.X R58, R49, 0x1, R29, P2 ;  /* 0x00000001313a7824 */ /* 0x000fe200010e061d */
[----:B------:R-:W-:Y:S01]  /*9960*/  IADD3 R46, P4, P6, R178, R42, R36 ;  /* 0x0000002ab22e7210 */ /* 0x000fe20007e9e024 */
[----:B------:R-:W-:Y:S01]  /*9970*/  IMAD.IADD R47, R53, 0x1, R43 ;  /* 0x00000001352f7824 */ /* 0x000fe200078e022b */
[----:B------:R-:W-:Y:S01]  /*9980*/  LEA R44, P2, R45, UR8, 0x2 ;  /* 0x000000082d2c7c11 */ /* 0x000fe2000f8410ff */
[----:B------:R-:W-:-:S03]  /*9990*/  IMAD.WIDE.U32 R42, R32, 0x1c, R24 ;  /* 0x0000001c202a7825 */ /* 0x000fc600078e0018 */
[----:B------:R-:W-:Y:S01]  /*99a0*/  LEA.HI.X R45, R45, UR9, R58, 0x2, P2 ;  /* 0x000000092d2d7c11 */ /* 0x000fe200090f143a */
[----:B------:R-:W-:Y:S01]  /*99b0*/  IMAD.IADD R59, R55, 0x1, R43 ;  /* 0x00000001373b7824 */ /* 0x000fe200078e022b */
[----:B------:R-:W-:Y:S01]  /*99c0*/  ISETP.GT.AND P2, PT, R50, 0x89, PT ;  /* 0x000000893200780c */ /* 0x000fe20003f44270 */
[----:B------:R-:W-:Y:S01]  /*99d0*/  IMAD.MOV.U32 R58, RZ, RZ, R42 ;  /* 0x000000ffff3a7224 */ /* 0x000fe200078e002a */
[----:B------:R-:W-:Y:S02]  /*99e0*/  IADD3.X R47, R179, R47, R37, P4, P6 ;  /* 0x0000002fb32f7210 */ /* 0x000fe400027ec425 */
[----:B------:R-:W-:Y:S02]  /*99f0*/  ISETP.GT.AND P4, PT, R51, RZ, P2 ;  /* 0x000000ff3300720c */ /* 0x000fe40001784270 */
[----:B----4-:R-:W-:Y:S01]  /*9a00*/  IADD3 R26, P6, R38, R30, RZ ;  /* 0x0000001e261a7210 */ /* 0x010fe20007fde0ff */
[----:B---3--:R-:W-:-:S04]  /*9a10*/  FMUL R27, R57, UR25 ;  /* 0x00000019391b7c20 */ /* 0x008fc80008400000 */
[----:B------:R-:W-:Y:S01]  /*9a20*/  FFMA R43, R158, UR24, R27 ;  /* 0x000000189e2b7c23 */ /* 0x000fe2000800001b */
[----:B------:R-:W-:-:S04]  /*9a30*/  IADD3.X R27, R31, R54, R39, P6, !PT ;  /* 0x000000361f1b7210 */ /* 0x000fc800037fe427 */
[----:B------:R2:W-:Y:S01]  /*9a40*/  @P3 STG.E desc[UR22][R58.64], R43 ;  /* 0x0000002b3a003986 */ /* 0x0005e2000c101916 */
[----:B------:R-:W-:Y:S05]  /*9a50*/  @!P4 BRA `(.L_x_134) ;  /* 0x000000000004c947 */ /* 0x000fea0003800000 */
[----:B------:R3:W5:Y:S02]  /*9a60*/  LDG.E.LTC128B R57, desc[UR22][R44.64] ;  /* 0x000000162c397981 */ /* 0x000764000c1e1920 */
.L_x_134:
[----:B------:R-:W-:Y:S05]  /*9a70*/  BSYNC B1 ;  /* 0x0000000000017941 */ /* 0x000fea0003800000 */
.L_x_133:
[----:B0-----:R-:W-:Y:S01]  /*9a80*/  IADD3 R24, P3, R24, R56, RZ ;  /* 0x0000003818187210 */ /* 0x001fe20007f7e0ff */
[----:B-----5:R-:W-:Y:S01]  /*9a90*/  FMUL R38, R57, UR25 ;  /* 0x0000001939267c20 */ /* 0x020fe20008400000 */
[----:B--2---:R-:W-:Y:S01]  /*9aa0*/  IMAD.WIDE.U32 R42, R34, R30, R26 ;  /* 0x0000001e222a7225 */ /* 0x004fe200078e001a */
[----:B------:R-:W-:Y:S01]  /*9ab0*/  BSSY B1, `(.L_x_135) ;  /* 0x000000d000017945 */ /* 0x000fe20003800000 */
[----:B------:R-:W-:Y:S02]  /*9ac0*/  IADD3.X R25, R25, R33, RZ, P3, !PT ;  /* 0x0000002119197210 */ /* 0x000fe40001ffe4ff */
[----:B------:R-:W-:Y:S01]  /*9ad0*/  FFMA R157, R157, UR24, R38 ;  /* 0x000000189d9d7c23 */ /* 0x000fe20008000026 */
[----:B------:R-:W-:Y:S01]  /*9ae0*/  ISETP.GT.AND P3, PT, R51, 0x8, P1 ;  /* 0x000000083300780c */ /* 0x000fe20000f64270 */
[----:B------:R-:W-:-:S03]  /*9af0*/  IMAD.WIDE.U32 R38, R0, UR6, R46 ;  /* 0x0000000600267c25 */ /* 0x000fc6000f8e002e */
[----:B------:R0:W-:Y:S01]  /*9b00*/  @P4 STG.E desc[UR22][R24.64], R157 ;  /* 0x0000009d18004986 */ /* 0x0001e2000c101916 */
[----:B---3--:R-:W-:Y:S01]  /*9b10*/  IADD3 R44, P4, P6, R178, R42, R36 ;  /* 0x0000002ab22c7210 */ /* 0x008fe20007e9e024 */
[----:B------:R-:W-:Y:S01]  /*9b20*/  IMAD.IADD R39, R52, 0x1, R39 ;  /* 0x0000000134277824 */ /* 0x000fe200078e0227 */
[----:B------:R-:W-:Y:S01]  /*9b30*/  LEA R42, P1, R38, UR8, 0x2 ;  /* 0x00000008262a7c11 */ /* 0x000fe2000f8210ff */
[----:B------:R-:W-:-:S03]  /*9b40*/  IMAD.IADD R47, R53, 0x1, R43 ;  /* 0x00000001352f7824 */ /* 0x000fc600078e022b */
[----:B------:R-:W-:Y:S02]  /*9b50*/  LEA.HI.X R43, R38, UR9, R39, 0x2, P1 ;  /* 0x00000009262b7c11 */ /* 0x000fe400088f1427 */
[----:B------:R-:W-:Y:S07]  /*9b60*/  @!P3 BRA `(.L_x_136) ;  /* 0x000000000004b947 */ /* 0x000fee0003800000 */
[----:B------:R2:W5:Y:S02]  /*9b70*/  LDG.E.LTC128B R57, desc[UR22][R42.64+0x20] ;  /* 0x000020162a397981 */ /* 0x000564000c1e1920 */
.L_x_136:
[----:B------:R-:W-:Y:S05]  /*9b80*/  BSYNC B1 ;  /* 0x0000000000017941 */ /* 0x000fea0003800000 */
.L_x_135:
[----:B-----5:R-:W-:Y:S01]  /*9b90*/  FMUL R39, R57, UR25 ;  /* 0x0000001939277c20 */ /* 0x020fe20008400000 */
        /* <DEDUP_REMOVED lines=8> */
[----:B--2---:R-:W-:Y:S01]  /*9c20*/  IMAD.IADD R43, R52, 0x1, R39 ;  /* 0x00000001342b7824 */ /* 0x004fe200078e0227 */
        /* <DEDUP_REMOVED lines=8> */
.L_x_138:
[----:B------:R-:W-:Y:S05]  /*9cb0*/  BSYNC B1 ;  /* 0x0000000000017941 */ /* 0x000fea0003800000 */
.L_x_137:
[----:B-----5:R-:W-:Y:S01]  /*9cc0*/  FMUL R38, R57, UR25 ;  /* 0x0000001939267c20 */ /* 0x020fe20008400000 */
[----:B--2---:R-:W-:Y:S01]  /*9cd0*/  LEA R42, P4, R39, UR8, 0x2 ;  /* 0x00000008272a7c11 */ /* 0x004fe2000f8810ff */
[----:B---3--:R-:W-:Y:S02]  /*9ce0*/  IMAD.MOV.U32 R58, RZ, RZ, R57 ;  /* 0x000000ffff3a7224 */ /* 0x008fe400078e0039 */
        /* <DEDUP_REMOVED lines=9> */
[----:B------:R-:W-:Y:S02]  /*9d80*/  IADD3.X R47, R45, R31, RZ, P2, !PT ;  /* 0x0000001f2d2f7210 */ /* 0x000fe400017fe4ff */
[----:B------:R-:W-:Y:S02]  /*9d90*/  IADD3.X R39, R31, R54, R41, P4, !PT ;  /* 0x000000361f277210 */ /* 0x000fe400027fe429 */
[----:B------:R-:W-:Y:S01]  /*9da0*/  IADD3 R45, P2, R46, R28, RZ ;  /* 0x0000001c2e2d7210 */ /* 0x000fe20007f5e0ff */
[----:B------:R-:W-:-:S04]  /*9db0*/  IMAD.WIDE.U32 R40, R34, R30, R38 ;  /* 0x0000001e22287225 */ /* 0x000fc800078e0026 */
[----:B------:R-:W-:Y:S01]  /*9dc0*/  IMAD.X R48, R47, 0x1, R29, P2 ;  /* 0x000000012f307824 */ /* 0x000fe200010e061d */
[----:B------:R-:W-:Y:S01]  /*9dd0*/  LEA R44, P2, R45, UR8, 0x2 ;  /* 0x000000082d2c7c11 */ /* 0x000fe2000f8410ff */
[----:B------:R-:W-:Y:S01]  /*9de0*/  IMAD.IADD R49, R53, 0x1, R41 ;  /* 0x0000000135317824 */ /* 0x000fe200078e0229 */
[----:B---3--:R-:W-:Y:S01]  /*9df0*/  IADD3 R42, P4, P6, R178, R40, R36 ;  /* 0x00000028b22a7210 */ /* 0x008fe20007e9e024 */
[----:B------:R-:W-:Y:S01]  /*9e00*/  IMAD.WIDE.U32 R40, R32, 0x1c, R24 ;  /* 0x0000001c20287825 */ /* 0x000fe200078e0018 */
[----:B------:R-:W-:Y:S02]  /*9e10*/  LEA.HI.X R45, R45, UR9, R48, 0x2, P2 ;  /* 0x000000092d2d7c11 */ /* 0x000fe400090f1430 */
[----:B------:R-:W-:Y:S01]  /*9e20*/  IADD3.X R43, R179, R49, R37, P4, P6 ;  /* 0x00000031b32b7210 */ /* 0x000fe200027ec425 */
[----:B------:R-:W-:Y:S01]  /*9e30*/  IMAD.IADD R49, R55, 0x1, R41 ;  /* 0x0000000137317824 */ /* 0x000fe200078e0229 */
[----:B------:R-:W-:Y:S01]  /*9e40*/  ISETP.GT.AND P2, PT, R50, 0x91, PT ;  /* 0x000000913200780c */ /* 0x000fe20003f44270 */
[----:B------:R-:W-:Y:S01]  /*9e50*/  IMAD.MOV.U32 R48, RZ, RZ, R40 ;  /* 0x000000ffff307224 */ /* 0x000fe200078e0028 */
[----:B------:R-:W-:-:S02]  /*9e60*/  IADD3 R26, P6, R26, R30, RZ ;  /* 0x0000001e1a1a7210 */ /* 0x000fc40007fde0ff */
[----:B------:R-:W-:Y:S02]  /*9e70*/  ISETP.GT.AND P4, PT, R51, RZ, P2 ;  /* 0x000000ff3300720c */ /* 0x000fe40001784270 */
[----:B------:R-:W-:Y:S01]  /*9e80*/  IADD3.X R27, R31, R54, R27, P6, !PT ;  /* 0x000000361f1b7210 */ /* 0x000fe200037fe41b */
[----:B----4-:R-:W-:-:S04]  /*9e90*/  FMUL R57, R58, UR25 ;  /* 0x000000193a397c20 */ /* 0x010fc80008400000 */
[----:B------:R-:W-:-:S05]  /*9ea0*/  FFMA R57, R154, UR24, R57 ;  /* 0x000000189a397c23 */ /* 0x000fca0008000039 */
[----:B------:R2:W-:Y:S01]  /*9eb0*/  @P3 STG.E desc[UR22][R48.64], R57 ;  /* 0x0000003930003986 */ /* 0x0005e2000c101916 */
[----:B------:R-:W-:Y:S05]  /*9ec0*/  @!P4 BRA `(.L_x_140) ;  /* 0x000000000004c947 */ /* 0x000fea0003800000 */
[----:B------:R3:W5:Y:S02]  /*9ed0*/  LDG.E.LTC128B R58, desc[UR22][R44.64] ;  /* 0x000000162c3a7981 */ /* 0x000764000c1e1920 */
.L_x_140:
[----:B------:R-:W-:Y:S05]  /*9ee0*/  BSYNC B1 ;  /* 0x0000000000017941 */ /* 0x000fea0003800000 */
.L_x_139:
[----:B0-2---:R-:W-:Y:S01]  /*9ef0*/  IADD3 R24, P3, R24, R56, RZ ;  /* 0x0000003818187210 */ /* 0x005fe20007f7e0ff */
[----:B-----5:R-:W-:Y:S01]  /*9f00*/  FMUL R40, R58, UR25 ;  /* 0x000000193a287c20 */ /* 0x020fe20008400000 */
[----:B---3--:R-:W-:Y:S01]  /*9f10*/  IMAD.WIDE.U32 R44, R34, R30, R26 ;  /* 0x0000001e222c7225 */ /* 0x008fe200078e001a */
[----:B------:R-:W-:Y:S03]  /*9f20*/  BSSY B1, `(.L_x_141) ;  /* 0x000000d000017945 */ /* 0x000fe60003800000 */
[----:B------:R-:W-:Y:S01]  /*9f30*/  FFMA R57, R23, UR24, R40 ;  /* 0x0000001817397c23 */ /* 0x000fe20008000028 */
[----:B------:R-:W-:Y:S01]  /*9f40*/  IMAD.X R25, R25, 0x1, R33, P3 ;  /* 0x0000000119197824 */ /* 0x000fe200018e0621 */
[----:B------:R-:W-:Y:S01]  /*9f50*/  ISETP.GT.AND P3, PT, R51, 0x8, P1 ;  /* 0x000000083300780c */ /* 0x000fe20000f64270 */
[----:B------:R-:W-:-:S03]  /*9f60*/  IMAD.WIDE.U32 R40, R0, UR6, R42 ;  /* 0x0000000600287c25 */ /* 0x000fc6000f8e002a */
[----:B------:R0:W-:Y:S01]  /*9f70*/  @P4 STG.E desc[UR22][R24.64], R57 ;  /* 0x0000003918004986 */ /* 0x0001e2000c101916 */
[----:B------:R-:W-:Y:S01]  /*9f80*/  IMAD.IADD R23, R52, 0x1, R41 ;  /* 0x0000000134177824 */ /* 0x000fe200078e0229 */
[----:B------:R-:W-:Y:S02]  /*9f90*/  LEA R42, P1, R40, UR8, 0x2 ;  /* 0x00000008282a7c11 */ /* 0x000fe4000f8210ff */
[----:B------:R-:W-:Y:S02]  /*9fa0*/  IADD3 R44, P4, P6, R178, R44, R36 ;  /* 0x0000002cb22c7210 */ /* 0x000fe40007e9e024 */
[----:B------:R-:W-:Y:S02]  /*9fb0*/  IADD3 R41, R53, R45, RZ ;  /* 0x0000002d35297210 */ /* 0x000fe40007ffe0ff */
[----:B------:R-:W-:Y:S01]  /*9fc0*/  LEA.HI.X R43, R40, UR9, R23, 0x2, P1 ;  /* 0x00000009282b7c11 */ /* 0x000fe200088f1417 */
[----:B------:R-:W-:Y:S08]  /*9fd0*/  @!P3 BRA `(.L_x_142) ;  /* 0x000000000004b947 */ /* 0x000ff00003800000 */
[----:B------:R2:W5:Y:S02]  /*9fe0*/  LDG.E.LTC128B R58, desc[UR22][R42.64+0x20] ;  /* 0x000020162a3a7981 */ /* 0x000564000c1e1920 */
.L_x_142:
[----:B------:R-:W-:Y:S05]  /*9ff0*/  BSYNC B1 ;  /* 0x0000000000017941 */ /* 0x000fea0003800000 */
.L_x_141:
        /* <DEDUP_REMOVED lines=18> */
.L_x_144:
[----:B------:R-:W-:Y:S05]  /*a120*/  BSYNC B1 ;  /* 0x0000000000017941 */ /* 0x000fea0003800000 */
.L_x_143:
[----:B-----5:R-:W-:Y:S01]  /*a130*/  FMUL R22, R58, UR25 ;  /* 0x000000193a167c20 */ /* 0x020fe20008400000 */
[----:B--2---:R-:W-:-:S03]  /*a140*/  LEA R40, P4, R23, UR8, 0x2 ;  /* 0x0000000817287c11 */ /* 0x004fc6000f8810ff */
        /* <DEDUP_REMOVED lines=10> */
[----:B------:R-:W-:Y:S02]  /*a1f0*/  IADD3.X R23, R31, R54, R39, P4, !PT ;  /* 0x000000361f177210 */ /* 0x000fe400027fe427 */
[----:B------:R-:W-:Y:S01]  /*a200*/  IADD3 R21, P2, R44, R28, RZ ;  /* 0x0000001c2c157210 */ /* 0x000fe20007f5e0ff */
[----:B------:R-:W-:-:S04]  /*a210*/  IMAD.WIDE.U32 R38, R34, R30, R22 ;  /* 0x0000001e22267225 */ /* 0x000fc800078e0016 */
[----:B------:R-:W-:Y:S01]  /*a220*/  IMAD.X R46, R45, 0x1, R29, P2 ;  /* 0x000000012d2e7824 */ /* 0x000fe200010e061d */
[----:B------:R-:W-:Y:S01]  /*a230*/  LEA R42, P2, R21, UR8, 0x2 ;  /* 0x00000008152a7c11 */ /* 0x000fe2000f8410ff */
[----:B--2---:R-:W-:Y:S01]  /*a240*/  IMAD.IADD R47, R53, 0x1, R39 ;  /* 0x00000001352f7824 */ /* 0x004fe200078e0227 */
[----:B---3--:R-:W-:Y:S01]  /*a250*/  IADD3 R40, P4, P6, R178, R38, R36 ;  /* 0x00000026b2287210 */ /* 0x008fe20007e9e024 */
[----:B------:R-:W-:Y:S01]  /*a260*/  IMAD.WIDE.U32 R38, R32, 0x1c, R24 ;  /* 0x0000001c20267825 */ /* 0x000fe200078e0018 */
[----:B------:R-:W-:Y:S02]  /*a270*/  LEA.HI.X R43, R21, UR9, R46, 0x2, P2 ;  /* 0x00000009152b7c11 */ /* 0x000fe400090f142e */
[----:B------:R-:W-:Y:S01]  /*a280*/  IADD3.X R41, R179, R47, R37, P4, P6 ;  /* 0x0000002fb3297210 */ /* 0x000fe200027ec425 */
[----:B------:R-:W-:Y:S01]  /*a290*/  IMAD.MOV.U32 R46, RZ, RZ, R38 ;  /* 0x000000ffff2e7224 */ /* 0x000fe200078e0026 */
[----:B------:R-:W-:Y:S02]  /*a2a0*/  IADD3 R47, R55, R39, RZ ;  /* 0x00000027372f7210 */ /* 0x000fe40007ffe0ff */
[----:B------:R-:W-:-:S02]  /*a2b0*/  ISETP.GT.AND P2, PT, R50, 0x99, PT ;  /* 0x000000993200780c */ /* 0x000fc40003f44270 */
[----:B------:R-:W-:Y:S02]  /*a2c0*/  IADD3 R26, P6, R26, R30, RZ ;  /* 0x0000001e1a1a7210 */ /* 0x000fe40007fde0ff */
[----:B------:R-:W-:Y:S02]  /*a2d0*/  ISETP.GT.AND P4, PT, R51, RZ, P2 ;  /* 0x000000ff3300720c */ /* 0x000fe40001784270 */
[----:B------:R-:W-:Y:S01]  /*a2e0*/  IADD3.X R27, R31, R54, R27, P6, !PT ;  /* 0x000000361f1b7210 */ /* 0x000fe200037fe41b */
[----:B----4-:R-:W-:-:S04]  /*a2f0*/  FMUL R21, R58, UR25 ;  /* 0x000000193a157c20 */ /* 0x010fc80008400000 */
[----:B------:R-:W-:-:S05]  /*a300*/  FFMA R21, R20, UR24, R21 ;  /* 0x0000001814157c23 */ /* 0x000fca0008000015 */
[----:B------:R2:W-:Y:S01]  /*a310*/  @P3 STG.E desc[UR22][R46.64], R21 ;  /* 0x000000152e003986 */ /* 0x0005e2000c101916 */
[----:B------:R-:W-:Y:S05]  /*a320*/  @!P4 BRA `(.L_x_146) ;  /* 0x000000000004c947 */ /* 0x000fea0003800000 */
[----:B------:R3:W5:Y:S02]  /*a330*/  LDG.E.LTC128B R58, desc[UR22][R42.64] ;  /* 0x000000162a3a7981 */ /* 0x000764000c1e1920 */
.L_x_146:
[----:B------:R-:W-:Y:S05]  /*a340*/  BSYNC B1 ;  /* 0x0000000000017941 */ /* 0x000fea0003800000 */
.L_x_145:
[----:B------:R-:W-:Y:S01]  /*a350*/  IADD3 R20, P3, R24, R56, RZ ;  /* 0x0000003818147210 */ /* 0x000fe20007f7e0ff */
[----:B-----5:R-:W-:Y:S01]  /*a360*/  FMUL R38, R58, UR25 ;  /* 0x000000193a267c20 */ /* 0x020fe20008400000 */
[----:B------:R-:W-:Y:S03]  /*a370*/  BSSY B1, `(.L_x_147) ;  /* 0x000000e000017945 */ /* 0x000fe60003800000 */
[----:B--2---:R-:W-:Y:S01]  /*a380*/  IMAD.X R21, R25, 0x1, R33, P3 ;  /* 0x0000000119157824 */ /* 0x004fe200018e0621 */
[----:B------:R-:W-:Y:S01]  /*a390*/  ISETP.GT.AND P3, PT, R51, 0x8, P1 ;  /* 0x000000083300780c */ /* 0x000fe20000f64270 */
[----:B---3--:R-:W-:Y:S01]  /*a3a0*/  FFMA R43, R19, UR24, R38 ;  /* 0x00000018132b7c23 */ /* 0x008fe20008000026 */
[----:B------:R-:W-:-:S04]  /*a3b0*/  IMAD.WIDE.U32 R38, R34, R30, R26 ;  /* 0x0000001e22267225 */ /* 0x000fc800078e001a */
[----:B0-----:R-:W-:Y:S01]  /*a3c0*/  IMAD.WIDE.U32 R24, R0, UR6, R40 ;  /* 0x0000000600187c25 */ /* 0x001fe2000f8e0028 */
[----:B------:R0:W-:Y:S01]  /*a3d0*/  @P4 STG.E desc[UR22][R20.64], R43 ;  /* 0x0000002b14004986 */ /* 0x0001e2000c101916 */
[----:B------:R-:W-:Y:S02]  /*a3e0*/  IADD3 R40, P4, P6, R178, R38, R36 ;  /* 0x00000026b2287210 */ /* 0x000fe40007e9e024 */
[----:B------:R-:W-:Y:S01]  /*a3f0*/  IMAD.IADD R19, R52, 0x1, R25 ;  /* 0x0000000134137824 */ /* 0x000fe200078e0219 */
[----:B------:R-:W-:Y:S01]  /*a400*/  LEA R38, P1, R24, UR8, 0x2 ;  /* 0x0000000818267c11 */ /* 0x000fe2000f8210ff */
[----:B------:R-:W-:-:S03]  /*a410*/  IMAD.IADD R25, R53, 0x1, R39 ;  /* 0x0000000135197824 */ /* 0x000fc600078e0227 */
[----:B------:R-:W-:Y:S01]  /*a420*/  LEA.HI.X R39, R24, UR9, R19, 0x2, P1 ;  /* 0x0000000918277c11 */ /* 0x000fe200088f1413 */
[----:B------:R-:W-:Y:S08]  /*a430*/  @!P3 BRA `(.L_x_148) ;  /* 0x000000000004b947 */ /* 0x000ff00003800000 */
[----:B------:R2:W5:Y:S02]  /*a440*/  LDG.E.LTC128B R58, desc[UR22][R38.64+0x20] ;  /* 0x00002016263a7981 */ /* 0x000564000c1e1920 */
.L_x_148:
[----:B------:R-:W-:Y:S05]  /*a450*/  BSYNC B1 ;  /* 0x0000000000017941 */ /* 0x000fea0003800000 */
.L_x_147:
        /* <DEDUP_REMOVED lines=18> */
.L_x_150:
[----:B------:R-:W-:Y:S05]  /*a580*/  BSYNC B1 ;  /* 0x0000000000017941 */ /* 0x000fea0003800000 */
.L_x_149:
[----:B--2--5:R-:W-:Y:S01]  /*a590*/  FMUL R24, R58, UR25 ;  /* 0x000000193a187c20 */ /* 0x024fe20008400000 */
[----:B------:R-:W-:-:S03]  /*a5a0*/  LEA R18, P4, R19, UR8, 0x2 ;  /* 0x0000000813127c11 */ /* 0x000fc6000f8810ff */
[----:B0-----:R-:W-:Y:S01]  /*a5b0*/  FFMA R43, R17, UR24, R24 ;  /* 0x00000018112b7c23 */ /* 0x001fe20008000018 */
        /* <DEDUP_REMOVED lines=12> */
[----:B--2---:R-:W-:Y:S01]  /*a680*/  IMAD.WIDE.U32 R18, R32, 0x1c, R20 ;  /* 0x0000001c20127825 */ /* 0x004fe200078e0014 */
[----:B------:R-:W-:Y:S02]  /*a690*/  IADD3.X R39, R31, R54, R23, P4, !PT ;  /* 0x000000361f277210 */ /* 0x000fe400027fe417 */
[----:B------:R-:W-:Y:S01]  /*a6a0*/  LEA.HI.X R23, R17, UR9, R42, 0x2, P2 ;  /* 0x0000000911177c11 */ /* 0x000fe200090f142a */
[----:B0-----:R-:W-:Y:S01]  /*a6b0*/  IMAD.IADD R43, R55, 0x1, R19 ;  /* 0x00000001372b7824 */ /* 0x001fe200078e0213 */
[----:B------:R-:W-:Y:S01]  /*a6c0*/  ISETP.GT.AND P2, PT, R50, 0xa1, PT ;  /* 0x000000a13200780c */ /* 0x000fe20003f44270 */
[----:B------:R-:W-:-:S04]  /*a6d0*/  IMAD.WIDE.U32 R24, R34, R30, R38 ;  /* 0x0000001e22187225 */ /* 0x000fc800078e0026 */
[----:B------:R-:W-:Y:S01]  /*a6e0*/  IMAD.MOV.U32 R42, RZ, RZ, R18 ;  /* 0x000000ffff2a7224 */ /* 0x000fe200078e0012 */
[----:B------:R-:W-:Y:S01]  /*a6f0*/  IADD3 R24, P4, P6, R178, R24, R36 ;  /* 0x00000018b2187210 */ /* 0x000fe20007e9e024 */
[----:B------:R-:W-:-:S05]  /*a700*/  IMAD.IADD R25, R53, 0x1, R25 ;  /* 0x0000000135197824 */ /* 0x000fca00078e0219 */
[----:B------:R-:W-:Y:S02]  /*a710*/  IADD3.X R25, R179, R25, R37, P4, P6 ;  /* 0x00000019b3197210 */ /* 0x000fe400027ec425 */
[----:B------:R-:W-:Y:S02]  /*a720*/  ISETP.GT.AND P4, PT, R51, RZ, P2 ;  /* 0x000000ff3300720c */ /* 0x000fe40001784270 */
[----:B------:R-:W-:-:S04]  /*a730*/  IADD3 R26, P6, R26, R30, RZ ;  /* 0x0000001e1a1a7210 */ /* 0x000fc80007fde0ff */
[----:B------:R-:W-:Y:S01]  /*a740*/  IADD3.X R27, R31, R54, R27, P6, !PT ;  /* 0x000000361f1b7210 */ /* 0x000fe200037fe41b */
[----:B---3--:R-:W-:-:S04]  /*a750*/  FMUL R17, R58, UR25 ;  /* 0x000000193a117c20 */ /* 0x008fc80008400000 */
[----:B------:R-:W-:-:S05]  /*a760*/  FFMA R17, R16, UR24, R17 ;  /* 0x0000001810117c23 */ /* 0x000fca0008000011 */
[----:B------:R0:W-:Y:S01]  /*a770*/  @P3 STG.E desc[UR22][R42.64], R17 ;  /* 0x000000112a003986 */ /* 0x0001e2000c101916 */
[----:B------:R-:W-:Y:S05]  /*a780*/  @!P4 BRA `(.L_x_152) ;  /* 0x000000000004c947 */ /* 0x000fea0003800000 */
[----:B------:R2:W5:Y:S02]  /*a790*/  LDG.E.LTC128B R58, desc[UR22][R22.64] ;  /* 0x00000016163a7981 */ /* 0x000564000c1e1920 */
.L_x_152:
[----:B------:R-:W-:Y:S05]  /*a7a0*/  BSYNC B1 ;  /* 0x0000000000017941 */ /* 0x000fea0003800000 */
.L_x_151:
[----:B------:R-:W-:Y:S01]  /*a7b0*/  IADD3 R16, P3, R20, R56, RZ ;  /* 0x0000003814107210 */ /* 0x000fe20007f7e0ff */
[----:B-----5:R-:W-:Y:S01]  /*a7c0*/  FMUL R18, R58, UR25 ;  /* 0x000000193a127c20 */ /* 0x020fe20008400000 */
[----:B------:R-:W-:Y:S03]  /*a7d0*/  BSSY B1, `(.L_x_153) ;  /* 0x000000e000017945 */ /* 0x000fe60003800000 */
[----:B0-----:R-:W-:Y:S01]  /*a7e0*/  IMAD.X R17, R21, 0x1, R33, P3 ;  /* 0x0000000115117824 */ /* 0x001fe200018e0621 */
[----:B------:R-:W-:Y:S01]  /*a7f0*/  ISETP.GT.AND P3, PT, R51, 0x8, P1 ;  /* 0x000000083300780c */ /* 0x000fe20000f64270 */
[----:B------:R-:W-:Y:S01]  /*a800*/  FFMA R45, R15, UR24, R18 ;  /* 0x000000180f2d7c23 */ /* 0x000fe20008000012 */
[----:B------:R-:W-:-:S04]  /*a810*/  IMAD.WIDE.U32 R20, R34, R30, R26 ;  /* 0x0000001e22147225 */ /* 0x000fc800078e001a */
[----:B------:R-:W-:Y:S01]  /*a820*/  IMAD.WIDE.U32 R18, R0, UR6, R24 ;  /* 0x0000000600127c25 */ /* 0x000fe2000f8e0018 */
[----:B------:R0:W-:Y:S01]  /*a830*/  @P4 STG.E desc[UR22][R16.64], R45 ;  /* 0x0000002d10004986 */ /* 0x0001e2000c101916 */
[----:B--2---:R-:W-:-:S03]  /*a840*/  IADD3 R22, P4, P6, R178, R20, R36 ;  /* 0x00000014b2167210 */ /* 0x004fc60007e9e024 */
[----:B------:R-:W-:Y:S01]  /*a850*/  IADD3 R15, R52, R19, RZ ;  /* 0x00000013340f7210 */ /* 0x000fe20007ffe0ff */
[----:B------:R-:W-:Y:S01]  /*a860*/  IMAD.IADD R19, R53, 0x1, R21 ;  /* 0x0000000135137824 */ /* 0x000fe200078e0215 */
[----:B------:R-:W-:-:S04]  /*a870*/  LEA R20, P1, R18, UR8, 0x2 ;  /* 0x0000000812147c11 */ /* 0x000fc8000f8210ff */
[----:B------:R-:W-:Y:S01]  /*a880*/  LEA.HI.X R21, R18, UR9, R15, 0x2, P1 ;  /* 0x0000000912157c11 */ /* 0x000fe200088f140f */
[----:B------:R-:W-:Y:S08]  /*a890*/  @!P3 BRA `(.L_x_154) ;  /* 0x000000000004b947 */ /* 0x000ff00003800000 */
[----:B------:R2:W5:Y:S02]  /*a8a0*/  LDG.E.LTC128B R58, desc[UR22][R20.64+0x20] ;  /* 0x00002016143a7981 */ /* 0x000564000c1e1920 */
.L_x_154:
[----:B------:R-:W-:Y:S05]  /*a8b0*/  BSYNC B1 ;  /* 0x0000000000017941 */ /* 0x000fea0003800000 */
.L_x_153:
[----:B-----5:R-:W-:Y:S01]  /*a8c0*/  FMUL R15, R58, UR25 ;  /* 0x000000193a0f7c20 */ /* 0x020fe20008400000 */
[----:B------:R-:W-:Y:S01]  /*a8d0*/  IADD3.X R23, R179, R19, R37, P4, P6 ;  /* 0x00000013b3177210 */ /* 0x000fe200027ec425 */
[----:B------:R-:W-:Y:S01]  /*a8e0*/  IMAD.WIDE.U32 R40, R30, 0x7, R40 ;  /* 0x000000071e287825 */ /* 0x000fe200078e0028 */
[----:B------:R-:W-:-:S03]  /*a8f0*/  ISETP.GT.AND P2, PT, R51, 0x8, P2 ;  /* 0x000000083300780c */ /* 0x000fc60001744270 */
[----:B--2---:R-:W-:Y:S01]  /*a900*/  FFMA R21, R14, UR24, R15 ;  /* 0x000000180e157c23 */ /* 0x004fe2000800000f */
[----:B------:R-:W-:Y:S01]  /*a910*/  ISETP.GT.AND P1, PT, R50, 0xa8, PT ;  /* 0x000000a83200780c */ /* 0x000fe20003f24270 */
[----:B------:R-:W-:Y:S01]  /*a920*/  IMAD.WIDE.U32 R14, R0, UR6, R22 ;  /* 0x00000006000e7c25 */ /* 0x000fe2000f8e0016 */
[----:B------:R-:W-:Y:S02]  /*a930*/  BSSY B1, `(.L_x_155) ;  /* 0x000000b000017945 */ /* 0x000fe40003800000 */
        /* <DEDUP_REMOVED lines=10> */
.L_x_156:
[----:B------:R-:W-:Y:S05]  /*a9e0*/  BSYNC B1 ;  /* 0x0000000000017941 */ /* 0x000fea0003800000 */
.L_x_155:
[----:B---3-5:R-:W-:Y:S01]  /*a9f0*/  FMUL R18, R58, UR25 ;  /* 0x000000193a127c20 */ /* 0x028fe20008400000 */
[----:B------:R-:W-:-:S03]  /*aa00*/  LEA R14, P4, R15, UR8, 0x2 ;  /* 0x000000080f0e7c11 */ /* 0x000fc6000f8810ff */
        /* <DEDUP_REMOVED lines=10> */
[----:B----4-:R-:W-:-:S04]  /*aab0*/  IMAD.WIDE.U32 R14, R32, 0x1c, R16 ;  /* 0x0000001c200e7825 */ /* 0x010fc800078e0010 */
[----:B------:R-:W-:Y:S01]  /*aac0*/  IMAD.X R39, R24, 0x1, R31, P2 ;  /* 0x0000000118277824 */ /* 0x000fe200010e061f */
[----:B------:R-:W-:Y:S01]  /*aad0*/  IADD3 R13, P2, R38, R28, RZ ;  /* 0x0000001c260d7210 */ /* 0x000fe20007f5e0ff */
[----:B--2---:R-:W-:-:S04]  /*aae0*/  IMAD.WIDE.U32 R20, R34, R30, R22 ;  /* 0x0000001e22147225 */ /* 0x004fc800078e0016 */
[----:B------:R-:W-:Y:S01]  /*aaf0*/  IMAD.X R24, R39, 0x1, R29, P2 ;  /* 0x0000000127187824 */ /* 0x000fe200010e061d */
[----:B------:R-:W-:Y:S01]  /*ab00*/  LEA R18, P2, R13, UR8, 0x2 ;  /* 0x000000080d127c11 */ /* 0x000fe2000f8410ff */
[----:B------:R-:W-:Y:S01]  /*ab10*/  IMAD.IADD R41, R55, 0x1, R15 ;  /* 0x0000000137297824 */ /* 0x000fe200078e020f */
[----:B------:R-:W-:Y:S01]  /*ab20*/  IADD3 R21, R53, R21, RZ ;  /* 0x0000001535157210 */ /* 0x000fe20007ffe0ff */
[----:B------:R-:W-:Y:S01]  /*ab30*/  IMAD.MOV.U32 R40, RZ, RZ, R14 ;  /* 0x000000ffff287224 */ /* 0x000fe200078e000e */
[----:B------:R-:W-:Y:S02]  /*ab40*/  LEA.HI.X R19, R13, UR9, R24, 0x2, P2 ;  /* 0x000000090d137c11 */ /* 0x000fe400090f1418 */
[----:B------:R-:W-:Y:S02]  /*ab50*/  IADD3 R20, P4, P6, R178, R20, R36 ;  /* 0x00000014b2147210 */ /* 0x000fe40007e9e024 */
[----:B------:R-:W-:Y:S02]  /*ab60*/  ISETP.GT.AND P2, PT, R50, 0xa9, PT ;  /* 0x000000a93200780c */ /* 0x000fe40003f44270 */
[----:B------:R-:W-:-:S02]  /*ab70*/  IADD3.X R21, R179, R21, R37, P4, P6 ;  /* 0x00000015b3157210 */ /* 0x000fc400027ec425 */
[----:B------:R-:W-:Y:S02]  /*ab80*/  ISETP.GT.AND P4, PT, R51, RZ, P2 ;  /* 0x000000ff3300720c */ /* 0x000fe40001784270 */
[----:B------:R-:W-:-:S04]  /*ab90*/  IADD3 R24, P6, R26, R30, RZ ;  /* 0x0000001e1a187210 */ /* 0x000fc80007fde0ff */
[----:B---3--:R-:W-:Y:S01]  /*aba0*/  IADD3.X R25, R31, R54, R27, P6, !PT ;  /* 0x000000361f197210 */ /* 0x008fe200037fe41b */
[----:B------:R-:W-:-:S04]  /*abb0*/  FMUL R13, R58, UR25 ;  /* 0x000000193a0d7c20 */ /* 0x000fc80008400000 */
[----:B------:R-:W-:-:S05]  /*abc0*/  FFMA R13, R12, UR24, R13 ;  /* 0x000000180c0d7c23 */ /* 0x000fca000800000d */
[----:B------:R2:W-:Y:S01]  /*abd0*/  @P3 STG.E desc[UR22][R40.64], R13 ;  /* 0x0000000d28003986 */ /* 0x0005e2000c101916 */
[----:B------:R-:W-:Y:S05]  /*abe0*/  @!P4 BRA `(.L_x_158) ;  /* 0x000000000004c947 */ /* 0x000fea0003800000 */
[----:B------:R3:W5:Y:S02]  /*abf0*/  LDG.E.LTC128B R58, desc[UR22][R18.64] ;  /* 0x00000016123a7981 */ /* 0x000764000c1e1920 */
.L_x_158:
[----:B------:R-:W-:Y:S05]  /*ac00*/  BSYNC B1 ;  /* 0x0000000000017941 */ /* 0x000fea0003800000 */
.L_x_157:
[----:B------:R-:W-:Y:S01]  /*ac10*/  IADD3 R12, P3, R16, R56, RZ ;  /* 0x00000038100c7210 */ /* 0x000fe20007f7e0ff */
[----:B-----5:R-:W-:Y:S01]  /*ac20*/  FMUL R14, R58, UR25 ;  /* 0x000000193a0e7c20 */ /* 0x020fe20008400000 */
[----:B------:R-:W-:Y:S03]  /*ac30*/  BSSY B1, `(.L_x_159) ;  /* 0x000000e000017945 */ /* 0x000fe60003800000 */
[----:B--2---:R-:W-:Y:S01]  /*ac40*/  IMAD.X R13, R17, 0x1, R33, P3 ;  /* 0x00000001110d7824 */ /* 0x004fe200018e0621 */
[----:B------:R-:W-:Y:S01]  /*ac50*/  ISETP.GT.AND P3, PT, R51, 0x8, P1 ;  /* 0x000000083300780c */ /* 0x000fe20000f64270 */
[----:B------:R-:W-:Y:S01]  /*ac60*/  FFMA R27, R11, UR24, R14 ;  /* 0x000000180b1b7c23 */ /* 0x000fe2000800000e */
[----:B0-----:R-:W-:-:S04]  /*ac70*/  IMAD.WIDE.U32 R16, R34, R30, R24 ;  /* 0x0000001e22107225 */ /* 0x001fc800078e0018 */
[----:B------:R-:W-:Y:S01]  /*ac80*/  IMAD.WIDE.U32 R14, R0, UR6, R20 ;  /* 0x00000006000e7c25 */ /* 0x000fe2000f8e0014 */
        /* <DEDUP_REMOVED lines=8> */
.L_x_160:
[----:B------:R-:W-:Y:S05]  /*ad10*/  BSYNC B1 ;  /* 0x0000000000017941 */ /* 0x000fea0003800000 */
.L_x_159:
        /* <DEDUP_REMOVED lines=18> */
.L_x_162:
[----:B------:R-:W-:Y:S05]  /*ae40*/  BSYNC B1 ;  /* 0x0000000000017941 */ /* 0x000fea0003800000 */
.L_x_161:
        /* <DEDUP_REMOVED lines=18> */
[----:B0-----:R-:W-:Y:S01]  /*af70*/  IMAD.IADD R27, R55, 0x1, R11 ;  /* 0x00000001371b7824 */ /* 0x001fe200078e020b */
[----:B------:R-:W-:Y:S01]  /*af80*/  IADD3 R16, P4, P6, R178, R16, R36 ;  /* 0x00000010b2107210 */ /* 0x000fe20007e9e024 */
[----:B------:R-:W-:Y:S01]  /*af90*/  IMAD.MOV.U32 R26, RZ, RZ, R10 ;  /* 0x000000ffff1a7224 */ /* 0x000fe200078e000a */
[----:B------:R-:W-:Y:S01]  /*afa0*/  LEA.HI.X R15, R9, UR9, R20, 0x2, P2 ;  /* 0x00000009090f7c11 */ /* 0x000fe200090f1414 */
[----:B------:R-:W-:Y:S01]  /*afb0*/  IMAD.IADD R17, R53, 0x1, R17 ;  /* 0x0000000135117824 */ /* 0x000fe200078e0211 */
[----:B------:R-:W-:-:S04]  /*afc0*/  ISETP.GT.AND P2, PT, R50, 0xb1, PT ;  /* 0x000000b13200780c */ /* 0x000fc80003f44270 */
[----:B------:R-:W-:Y:S02]  /*afd0*/  IADD3.X R17, R179, R17, R37, P4, P6 ;  /* 0x00000011b3117210 */ /* 0x000fe400027ec425 */
        /* <DEDUP_REMOVED lines=8> */
.L_x_164:
[----:B------:R-:W-:Y:S05]  /*b060*/  BSYNC B1 ;  /* 0x0000000000017941 */ /* 0x000fea0003800000 */
.L_x_163:
[----:B------:R-:W-:Y:S01]  /*b070*/  IADD3 R8, P3, R12, R56, RZ ;  /* 0x000000380c087210 */ /* 0x000fe20007f7e0ff */
[----:B-----5:R-:W-:Y:S01]  /*b080*/  FMUL R10, R58, UR25 ;  /* 0x000000193a0a7c20 */ /* 0x020fe20008400000 */
[----:B------:R-:W-:Y:S02]  /*b090*/  BSSY B1, `(.L_x_165) ;  /* 0x000000e000017945 */ /* 0x000fe40003800000 */
[----:B0-----:R-:W-:Y:S01]  /*b0a0*/  IADD3.X R9, R13, R33, RZ, P3, !PT ;  /* 0x000000210d097210 */ /* 0x001fe20001ffe4ff */
[----:B------:R-:W-:Y:S01]  /*b0b0*/  FFMA R25, R7, UR24, R10 ;  /* 0x0000001807197c23 */ /* 0x000fe2000800000a */
[----:B------:R-:W-:Y:S01]  /*b0c0*/  ISETP.GT.AND P3, PT, R51, 0x8, P1 ;  /* 0x000000083300780c */ /* 0x000fe20000f64270 */
[----:B------:R-:W-:-:S03]  /*b0d0*/  IMAD.WIDE.U32 R12, R34, R30, R20 ;  /* 0x0000001e220c7225 */ /* 0x000fc600078e0014 */
[----:B------:R0:W-:Y:S01]  /*b0e0*/  @P4 STG.E desc[UR22][R8.64], R25 ;  /* 0x0000001908004986 */ /* 0x0001e2000c101916 */
[----:B------:R-:W-:Y:S01]  /*b0f0*/  IMAD.WIDE.U32 R10, R0, UR6, R16 ;  /* 0x00000006000a7c25 */ /* 0x000fe2000f8e0010 */
[----:B--2---:R-:W-:-:S03]  /*b100*/  IADD3 R14, P4, P6, R178, R12, R36 ;  /* 0x0000000cb20e7210 */ /* 0x004fc60007e9e024 */
[----:B------:R-:W-:Y:S01]  /*b110*/  IMAD.IADD R7, R52, 0x1, R11 ;  /* 0x0000000134077824 */ /* 0x000fe200078e020b */
[----:B------:R-:W-:Y:S01]  /*b120*/  LEA R12, P1, R10, UR8, 0x2 ;  /* 0x000000080a0c7c11 */ /* 0x000fe2000f8210ff */
[----:B------:R-:W-:-:S03]  /*b130*/  IMAD.IADD R11, R53, 0x1, R13 ;  /* 0x00000001350b7824 */ /* 0x000fc600078e020d */
[----:B------:R-:W-:Y:S01]  /*b140*/  LEA.HI.X R13, R10, UR9, R7, 0x2, P1 ;  /* 0x000000090a0d7c11 */ /* 0x000fe200088f1407 */
[----:B------:R-:W-:Y:S08]  /*b150*/  @!P3 BRA `(.L_x_166) ;  /* 0x000000000004b947 */ /* 0x000ff00003800000 */
[----:B------:R2:W5:Y:S02]  /*b160*/  LDG.E.LTC128B R58, desc[UR22][R12.64+0x20] ;  /* 0x000020160c3a7981 */ /* 0x000564000c1e1920 */
.L_x_166:
[----:B------:R-:W-:Y:S05]  /*b170*/  BSYNC B1 ;  /* 0x0000000000017941 */ /* 0x000fea0003800000 */
.L_x_165:
        /* <DEDUP_REMOVED lines=18> */
.L_x_168:
[----:B------:R-:W-:Y:S05]  /*b2a0*/  BSYNC B1 ;  /* 0x0000000000017941 */ /* 0x000fea0003800000 */
.L_x_167:
        /* <DEDUP_REMOVED lines=15> */
[----:B--2---:R-:W-:-:S03]  /*b3a0*/  IMAD.WIDE.U32 R12, R34, R30, R14 ;  /* 0x0000001e220c7225 */ /* 0x004fc600078e000e */
[----:B------:R-:W-:Y:S01]  /*b3b0*/  IADD3.X R16, R19, R29, RZ, P2, !PT ;  /* 0x0000001d13107210 */ /* 0x000fe200017fe4ff */
[----:B------:R-:W-:Y:S01]  /*b3c0*/  IMAD.IADD R23, R55, 0x1, R7 ;  /* 0x0000000137177824 */ /* 0x000fe200078e0207 */
[----:B------:R-:W-:Y:S01]  /*b3d0*/  LEA R10, P2, R5, UR8, 0x2 ;  /* 0x00000008050a7c11 */ /* 0x000fe2000f8410ff */
[----:B------:R-:W-:Y:S01]  /*b3e0*/  IMAD.MOV.U32 R22, RZ, RZ, R6 ;  /* 0x000000ffff167224 */ /* 0x000fe200078e0006 */
[----:B------:R-:W-:Y:S01]  /*b3f0*/  IADD3 R12, P4, P6, R178, R12, R36 ;  /* 0x0000000cb20c7210 */ /* 0x000fe20007e9e024 */
[----:B------:R-:W-:Y:S01]  /*b400*/  IMAD.IADD R13, R53, 0x1, R13 ;  /* 0x00000001350d7824 */ /* 0x000fe200078e020d */
[----:B------:R-:W-:Y:S02]  /*b410*/  LEA.HI.X R11, R5, UR9, R16, 0x2, P2 ;  /* 0x00000009050b7c11 */ /* 0x000fe400090f1410 */
        /* <DEDUP_REMOVED lines=10> */
.L_x_170:
[----:B------:R-:W-:Y:S05]  /*b4c0*/  BSYNC B1 ;  /* 0x0000000000017941 */ /* 0x000fea0003800000 */
.L_x_169:
        /* <DEDUP_REMOVED lines=16> */
.L_x_172:
[----:B------:R-:W-:Y:S05]  /*b5d0*/  BSYNC B1 ;  /* 0x0000000000017941 */ /* 0x000fea0003800000 */
.L_x_171:
        /* <DEDUP_REMOVED lines=10> */
[----:B------:R-:W-:Y:S02]  /*b680*/  IADD3 R7, R52, R3, RZ ;  /* 0x0000000334077210 */ /* 0x000fe40007ffe0ff */
[----:B------:R-:W-:Y:S02]  /*b690*/  IADD3 R3, P6, R28, R18, RZ ;  /* 0x000000121c037210 */ /* 0x000fe40007fde0ff */
[----:B------:R-:W-:-:S02]  /*b6a0*/  LEA R6, P4, R2, UR8, 0x2 ;  /* 0x0000000802067c11 */ /* 0x000fc4000f8810ff */
[----:B------:R-:W-:Y:S01]  /*b6b0*/  ISETP.GT.AND P3, PT, R51, RZ, P1 ;  /* 0x000000ff3300720c */ /* 0x000fe20000f64270 */
[----:B------:R-:W-:Y:S01]  /*b6c0*/  IMAD.X R8, R12, 0x1, R29, P6 ;  /* 0x000000010c087824 */ /* 0x000fe200030e061d */
[----:B------:R-:W-:Y:S01]  /*b6d0*/  LEA.HI.X R7, R2, UR9, R7, 0x2, P4 ;  /* 0x0000000902077c11 */ /* 0x000fe2000a0f1407 */
[----:B------:R-:W-:Y:S10]  /*b6e0*/  @!P2 BRA `(.L_x_174) ;  /* 0x000000000004a947 */ /* 0x000ff40003800000 */
[----:B------:R3:W5:Y:S02]  /*b6f0*/  LDG.E.LTC128B R58, desc[UR22][R6.64+0x20] ;  /* 0x00002016063a7981 */ /* 0x000764000c1e1920 */
.L_x_174:
[----:B------:R-:W-:Y:S05]  /*b700*/  BSYNC B1 ;  /* 0x0000000000017941 */ /* 0x000fea0003800000 */
.L_x_173:
        /* <DEDUP_REMOVED lines=15> */
[----:B--2---:R-:W-:Y:S01]  /*b800*/  IMAD.WIDE.U32 R8, R34, R30, R10 ;  /* 0x0000001e22087225 */ /* 0x004fe200078e000a */
[----:B------:R-:W-:-:S03]  /*b810*/  MOV R18, R2 ;  /* 0x0000000200127202 */ /* 0x000fc60000000f00 */
        /* <DEDUP_REMOVED lines=8> */
[----:B------:R-:W-:Y:S01]  /*b8a0*/  ISETP.GT.AND P4, PT, R51, RZ, P2 ;  /* 0x000000ff3300720c */ /* 0x000fe20001784270 */
[----:B---3--:R-:W-:-:S04]  /*b8b0*/  FMUL R12, R58, UR25 ;  /* 0x000000193a0c7c20 */ /* 0x008fc80008400000 */
[----:B------:R-:W-:Y:S01]  /*b8c0*/  FFMA R153, R153, UR24, R12 ;  /* 0x0000001899997c23 */ /* 0x000fe2000800000c */
[----:B------:R-:W-:-:S04]  /*b8d0*/  IADD3 R12, P6, R16, R30, RZ ;  /* 0x0000001e100c7210 */ /* 0x000fc80007fde0ff */
[----:B------:R2:W-:Y:S01]  /*b8e0*/  @P3 STG.E desc[UR22][R18.64], R153 ;  /* 0x0000009912003986 */ /* 0x0005e2000c101916 */
[----:B------:R-:W-:Y:S02]  /*b8f0*/  IADD3.X R13, R31, R54, R17, P6, !PT ;  /* 0x000000361f0d7210 */ /* 0x000fe400037fe411 */
[----:B------:R-:W-:Y:S06]  /*b900*/  @!P4 BRA `(.L_x_176) ;  /* 0x000000000004c947 */ /* 0x000fec0003800000 */
[----:B------:R3:W5:Y:S02]  /*b910*/  LDG.E.LTC128B R58, desc[UR22][R6.64] ;  /* 0x00000016063a7981 */ /* 0x000764000c1e1920 */
.L_x_176:
[----:B------:R-:W-:Y:S05]  /*b920*/  BSYNC B1 ;  /* 0x0000000000017941 */ /* 0x000fea0003800000 */
.L_x_175:
        /* <DEDUP_REMOVED lines=16> */
.L_x_178:
[----:B------:R-:W-:Y:S05]  /*ba30*/  BSYNC B1 ;  /* 0x0000000000017941 */ /* 0x000fea0003800000 */
.L_x_177:
[----:B---3--:R-:W3:Y:S01]  /*ba40*/  LDL.LU R6, [R1+0x10] ;  /* 0x0000100001067983 */ /* 0x008ee20000300800 */
[----:B-----5:R-:W-:Y:S01]  /*ba50*/  FMUL R4, R58, UR25 ;  /* 0x000000193a047c20 */ /* 0x020fe20008400000 */
[----:B------:R-:W-:Y:S01]  /*ba60*/  IADD3.X R9, R179, R5, R37, P4, P6 ;  /* 0x00000005b3097210 */ /* 0x000fe200027ec425 */
[----:B------:R-:W-:Y:S01]  /*ba70*/  IMAD.WIDE.U32 R14, R30, 0x7, R14 ;  /* 0x000000071e0e7825 */ /* 0x000fe200078e000e */
[----:B------:R-:W-:Y:S01]  /*ba80*/  ISETP.GT.AND P2, PT, R51, 0x8, P2 ;  /* 0x000000083300780c */ /* 0x000fe20001744270 */
[----:B------:R-:W-:Y:S01]  /*ba90*/  BSSY B1, `(.L_x_179) ;  /* 0x000000e000017945 */ /* 0x000fe20003800000 */
[----:B------:R-:W-:Y:S01]  /*baa0*/  ISETP.GT.AND P1, PT, R50, 0xc8, PT ;  /* 0x000000c83200780c */ /* 0x000fe20003f24270 */
[----:B---3--:R-:W-:Y:S01]  /*bab0*/  FFMA R17, R6, UR24, R4 ;  /* 0x0000001806117c23 */ /* 0x008fe20008000004 */
[----:B------:R-:W-:-:S04]  /*bac0*/  IMAD.WIDE.U32 R4, R0, UR6, R8 ;  /* 0x0000000600047c25 */ /* 0x000fc8000f8e0008 */
[----:B------:R-:W-:Y:S01]  /*bad0*/  IMAD.IADD R7, R52, 0x1, R5 ;  /* 0x0000000134077824 */ /* 0x000fe200078e0205 */
[----:B------:R-:W-:Y:S01]  /*bae0*/  IADD3 R5, P6, R28, R14, RZ ;  /* 0x0000000e1c057210 */ /* 0x000fe20007fde0ff */
[----:B------:R-:W-:Y:S01]  /*baf0*/  IMAD.IADD R9, R54, 0x1, R15 ;  /* 0x0000000136097824 */ /* 0x000fe200078e020f */
[C---:B------:R-:W-:Y:S01]  /*bb00*/  LEA R6, P4, R4.reuse, UR8, 0x2 ;  /* 0x0000000804067c11 */ /* 0x040fe2000f8810ff */
[----:B------:R3:W-:Y:S01]  /*bb10*/  @P3 STG.E desc[UR22][R18.64+0x20], R17 ;  /* 0x0000201112003986 */ /* 0x0007e2000c101916 */
[----:B------:R-:W-:Y:S01]  /*bb20*/  ISETP.GT.AND P3, PT, R51, RZ, P1 ;  /* 0x000000ff3300720c */ /* 0x000fe20000f64270 */
[----:B------:R-:W-:Y:S01]  /*bb30*/  IMAD.X R8, R9, 0x1, R29, P6 ;  /* 0x0000000109087824 */ /* 0x000fe200030e061d */
[----:B------:R-:W-:Y:S01]  /*bb40*/  LEA.HI.X R7, R4, UR9, R7, 0x2, P4 ;  /* 0x0000000904077c11 */ /* 0x000fe2000a0f1407 */
[----:B------:R-:W-:Y:S10]  /*bb50*/  @!P2 BRA `(.L_x_180) ;  /* 0x000000000004a947 */ /* 0x000ff40003800000 */
[----:B------:R4:W5:Y:S02]  /*bb60*/  LDG.E.LTC128B R58, desc[UR22][R6.64+0x20] ;  /* 0x00002016063a7981 */ /* 0x000964000c1e1920 */
.L_x_180:
[----:B------:R-:W-:Y:S05]  /*bb70*/  BSYNC B1 ;  /* 0x0000000000017941 */ /* 0x000fea0003800000 */
.L_x_179:
[----:B----4-:R-:W4:Y:S01]  /*bb80*/  LDL.LU R7, [R1+0x14] ;  /* 0x0000140001077983 */ /* 0x010f220000300800 */
[----:B-----5:R-:W-:Y:S01]  /*bb90*/  FMUL R6, R58, UR25 ;  /* 0x000000193a067c20 */ /* 0x020fe20008400000 */
[C---:B------:R-:W-:Y:S02]  /*bba0*/  LEA R4, P4, R5.reuse, UR8, 0x2 ;  /* 0x0000000805047c11 */ /* 0x040fe4000f8810ff */
[----:B--23--:R-:W2:Y:S02]  /*bbb0*/  LDL.LU R18, [R1+0x18] ;  /* 0x0000180001127983 */ /* 0x00cea40000300800 */
[----:B------:R-:W-:Y:S01]  /*bbc0*/  LEA.HI.X R5, R5, UR9, R8, 0x2, P4 ;  /* 0x0000000905057c11 */ /* 0x000fe2000a0f1408 */
[----:B----4-:R-:W-:-:S05]  /*bbd0*/  FFMA R17, R7, UR24, R6 ;  /* 0x0000001807117c23 */ /* 0x010fca0008000006 */
[----:B------:R3:W-:Y:S04]  /*bbe0*/  @P2 STG.E desc[UR22][R2.64+0x20], R17 ;  /* 0x0000201102002986 */ /* 0x0007e8000c101916 */
[----:B------:R4:W2:Y:S01]  /*bbf0*/  @P3 LDG.E.LTC128B R58, desc[UR22][R4.64] ;  /* 0x00000016043a3981 */ /* 0x0008a2000c1e1920 */
[----:B------:R-:W-:Y:S01]  /*bc00*/  IADD3 R14, P2, R14, R30, RZ ;  /* 0x0000001e0e0e7210 */ /* 0x000fe20007f5e0ff */
[C---:B------:R-:W-:Y:S01]  /*bc10*/  IMAD.WIDE.U32 R10, R30.reuse, 0x7, R10 ;  /* 0x000000071e0a7825 */ /* 0x040fe200078e000a */
[----:B------:R-:W-:Y:S02]  /*bc20*/  BSSY B1, `(.L_x_181) ;  /* 0x0000019000017945 */ /* 0x000fe40003800000 */
[----:B------:R-:W-:Y:S01]  /*bc30*/  IADD3.X R15, R9, R31, RZ, P2, !PT ;  /* 0x0000001f090f7210 */ /* 0x000fe200017fe4ff */
[----:B------:R-:W-:Y:S01]  /*bc40*/  IMAD.WIDE.U32 R12, R30, 0x7, R12 ;  /* 0x000000071e0c7825 */ /* 0x000fe200078e000c */
[----:B------:R-:W-:-:S02]  /*bc50*/  IADD3 R7, P2, R14, R28, RZ ;  /* 0x0000001c0e077210 */ /* 0x000fc40007f5e0ff */
[----:B------:R-:W-:Y:S01]  /*bc60*/  IADD3 R10, P4, R10, R30, RZ ;  /* 0x0000001e0a0a7210 */ /* 0x000fe20007f9e0ff */
[----:B----4-:R-:W-:-:S03]  /*bc70*/  IMAD.WIDE.U32 R4, R32, 0x1c, R2 ;  /* 0x0000001c20047825 */ /* 0x010fc600078e0002 */
[----:B------:R-:W-:Y:S01]  /*bc80*/  IADD3.X R11, R31, R54, R11, P4, !PT ;  /* 0x000000361f0b7210 */ /* 0x000fe200027fe40b */
[----:B------:R-:W-:Y:S01]  /*bc90*/  IMAD.X R16, R15, 0x1, R29, P2 ;  /* 0x000000010f107824 */ /* 0x000fe200010e061d */
[----:B------:R-:W-:Y:S01]  /*bca0*/  LEA R6, P2, R7, UR8, 0x2 ;  /* 0x0000000807067c11 */ /* 0x000fe2000f8410ff */
[----:B---3--:R-:W-:Y:S02]  /*bcb0*/  IMAD.IADD R17, R55, 0x1, R5 ;  /* 0x0000000137117824 */ /* 0x008fe400078e0205 */
[----:B------:R-:W-:Y:S01]  /*bcc0*/  IMAD.WIDE.U32 R8, R34, R30, R10 ;  /* 0x0000001e22087225 */ /* 0x000fe200078e000a */
[----:B------:R-:W-:Y:S02]  /*bcd0*/  LEA.HI.X R7, R7, UR9, R16, 0x2, P2 ;  /* 0x0000000907077c11 */ /* 0x000fe400090f1410 */
[----:B------:R-:W-:Y:S01]  /*bce0*/  ISETP.GT.AND P2, PT, R50, 0xc9, PT ;  /* 0x000000c93200780c */ /* 0x000fe20003f44270 */
[----:B------:R-:W-:Y:S01]  /*bcf0*/  IMAD.IADD R9, R53, 0x1, R9 ;  /* 0x0000000135097824 */ /* 0x000fe200078e0209 */
[----:B------:R-:W-:-:S04]  /*bd00*/  IADD3 R8, P4, P6, R178, R8, R36 ;  /* 0x00000008b2087210 */ /* 0x000fc80007e9e024 */
[----:B------:R-:W-:Y:S02]  /*bd10*/  IADD3.X R9, R179, R9, R37, P4, P6 ;  /* 0x00000009b3097210 */ /* 0x000fe400027ec425 */
[----:B------:R-:W-:Y:S02]  /*bd20*/  ISETP.GT.AND P4, PT, R51, RZ, P2 ;  /* 0x000000ff3300720c */ /* 0x000fe40001784270 */
[----:B------:R-:W-:-:S04]  /*bd30*/  IADD3 R12, P6, R12, R30, RZ ;  /* 0x0000001e0c0c7210 */ /* 0x000fc80007fde0ff */
[----:B------:R-:W-:Y:S01]  /*bd40*/  IADD3.X R13, R31, R54, R13, P6, !PT ;  /* 0x000000361f0d7210 */ /* 0x000fe200037fe40d */
[----:B--2---:R-:W-:-:S04]  /*bd50*/  FMUL R16, R58, UR25 ;  /* 0x000000193a107c20 */ /* 0x004fc80008400000 */
[----:B------:R-:W-:Y:S01]  /*bd60*/  FFMA R5, R18, UR24, R16 ;  /* 0x0000001812057c23 */ /* 0x000fe20008000010 */
[----:B------:R-:W-:-:S05]  /*bd70*/  IMAD.MOV.U32 R16, RZ, RZ, R4 ;  /* 0x000000ffff107224 */ /* 0x000fca00078e0004 */
[----:B------:R2:W-:Y:S01]  /*bd80*/  @P3 STG.E desc[UR22][R16.64], R5 ;  /* 0x0000000510003986 */ /* 0x0005e2000c101916 */
[----:B------:R-:W-:Y:S05]  /*bd90*/  @!P4 BRA `(.L_x_182) ;  /* 0x000000000004c947 */ /* 0x000fea0003800000 */
[----:B------:R3:W5:Y:S02]  /*bda0*/  LDG.E.LTC128B R58, desc[UR22][R6.64] ;  /* 0x00000016063a7981 */ /* 0x000764000c1e1920 */
.L_x_182:
[----:B------:R-:W-:Y:S05]  /*bdb0*/  BSYNC B1 ;  /* 0x0000000000017941 */ /* 0x000fea0003800000 */
.L_x_181:
[----:B--2---:R-:W2:Y:S01]  /*bdc0*/  LDL.LU R5, [R1+0x1c] ;  /* 0x00001c0001057983 */ /* 0x004ea20000300800 */
[----:B0-----:R-:W-:Y:S01]  /*bdd0*/  IADD3 R2, P3, R2, R56, RZ ;  /* 0x0000003802027210 */ /* 0x001fe20007f7e0ff */
[----:B-----5:R-:W-:Y:S01]  /*bde0*/  FMUL R4, R58, UR25 ;  /* 0x000000193a047c20 */ /* 0x020fe20008400000 */
[----:B---3--:R-:W-:Y:S01]  /*bdf0*/  IMAD.WIDE.U32 R6, R34, R30, R12 ;  /* 0x0000001e22067225 */ /* 0x008fe200078e000c */
[----:B------:R-:W-:Y:S03]  /*be00*/  BSSY B1, `(.L_x_183) ;  /* 0x000000d000017945 */ /* 0x000fe60003800000 */
[----:B------:R-:W-:Y:S01]  /*be10*/  IMAD.X R3, R3, 0x1, R33, P3 ;  /* 0x0000000103037824 */ /* 0x000fe200018e0621 */
[----:B------:R-:W-:Y:S01]  /*be20*/  ISETP.GT.AND P3, PT, R51, 0x8, P1 ;  /* 0x000000083300780c */ /* 0x000fe20000f64270 */
[----:B--2---:R-:W-:Y:S01]  /*be30*/  FFMA R21, R5, UR24, R4 ;  /* 0x0000001805157c23 */ /* 0x004fe20008000004 */
[----:B------:R-:W-:-:S04]  /*be40*/  IMAD.WIDE.U32 R4, R0, UR6, R8 ;  /* 0x0000000600047c25 */ /* 0x000fc8000f8e0008 */
[----:B------:R0:W-:Y:S01]  /*be50*/  @P4 STG.E desc[UR22][R2.64], R21 ;  /* 0x0000001502004986 */ /* 0x0001e2000c101916 */
[----:B------:R-:W-:Y:S01]  /*be60*/  IADD3 R8, P4, P6, R178, R6, R36 ;  /* 0x00000006b2087210 */ /* 0x000fe20007e9e024 */
[----:B------:R-:W-:Y:S01]  /*be70*/  IMAD.IADD R19, R52, 0x1, R5 ;  /* 0x0000000134137824 */ /* 0x000fe200078e0205 */
[C---:B------:R-:W-:Y:S02]  /*be80*/  LEA R6, P1, R4.reuse, UR8, 0x2 ;  /* 0x0000000804067c11 */ /* 0x040fe4000f8210ff */
[----:B------:R-:W-:Y:S02]  /*be90*/  IADD3 R5, R53, R7, RZ ;  /* 0x0000000735057210 */ /* 0x000fe40007ffe0ff */
[----:B------:R-:W-:Y:S01]  /*bea0*/  LEA.HI.X R7, R4, UR9, R19, 0x2, P1 ;  /* 0x0000000904077c11 */ /* 0x000fe200088f1413 */
[----:B------:R-:W-:Y:S08]  /*beb0*/  @!P3 BRA `(.L_x_184) ;  /* 0x000000000004b947 */ /* 0x000ff00003800000 */
[----:B------:R2:W5:Y:S02]  /*bec0*/  LDG.E.LTC128B R58, desc[UR22][R6.64+0x20] ;  /* 0x00002016063a7981 */ /* 0x000564000c1e1920 */
.L_x_184:
[----:B------:R-:W-:Y:S05]  /*bed0*/  BSYNC B1 ;  /* 0x0000000000017941 */ /* 0x000fea0003800000 */
.L_x_183:
[----:B--2---:R-:W2:Y:S01]  /*bee0*/  LDL.LU R6, [R1+0x20] ;  /* 0x0000200001067983 */ /* 0x004ea20000300800 */
[----:B-----5:R-:W-:Y:S01]  /*bef0*/  FMUL R4, R58, UR25 ;  /* 0x000000193a047c20 */ /* 0x020fe20008400000 */
[----:B------:R-:W-:Y:S01]  /*bf00*/  IADD3.X R9, R179, R5, R37, P4, P6 ;  /* 0x00000005b3097210 */ /* 0x000fe200027ec425 */
[----:B------:R-:W-:Y:S01]  /*bf10*/  IMAD.WIDE.U32 R14, R30, 0x7, R14 ;  /* 0x000000071e0e7825 */ /* 0x000fe200078e000e */
[----:B------:R-:W-:Y:S01]  /*bf20*/  ISETP.GT.AND P2, PT, R51, 0x8, P2 ;  /* 0x000000083300780c */ /* 0x000fe20001744270 */
[----:B------:R-:W-:Y:S01]  /*bf30*/  BSSY B1, `(.L_x_185) ;  /* 0x000000e000017945 */ /* 0x000fe20003800000 */
[----:B------:R-:W-:Y:S01]  /*bf40*/  ISETP.GT.AND P1, PT, R50, 0xd0, PT ;  /* 0x000000d03200780c */ /* 0x000fe20003f24270 */
[----:B--2---:R-:W-:Y:S01]  /*bf50*/  FFMA R19, R6, UR24, R4 ;  /* 0x0000001806137c23 */ /* 0x004fe20008000004 */
        /* <DEDUP_REMOVED lines=11> */
.L_x_186:
[----:B------:R-:W-:Y:S05]  /*c010*/  BSYNC B1 ;  /* 0x0000000000017941 */ /* 0x000fea0003800000 */
.L_x_185:
[----:B---3--:R-:W2:Y:S01]  /*c020*/  LDL.LU R7, [R1+0x24] ;  /* 0x0000240001077983 */ /* 0x008ea20000300800 */
[----:B-----5:R-:W-:Y:S01]  /*c030*/  FMUL R6, R58, UR25 ;  /* 0x000000193a067c20 */ /* 0x020fe20008400000 */
[C---:B------:R-:W-:Y:S02]  /*c040*/  LEA R4, P4, R5.reuse, UR8, 0x2 ;  /* 0x0000000805047c11 */ /* 0x040fe4000f8810ff */
[----:B------:R-:W3:Y:S02]  /*c050*/  LDL.LU R18, [R1+0x28] ;  /* 0x0000280001127983 */ /* 0x000ee40000300800 */
[----:B------:R-:W-:Y:S01]  /*c060*/  LEA.HI.X R5, R5, UR9, R8, 0x2, P4 ;  /* 0x0000000905057c11 */ /* 0x000fe2000a0f1408 */
[----:B--2---:R-:W-:-:S05]  /*c070*/  FFMA R17, R7, UR24, R6 ;  /* 0x0000001807117c23 */ /* 0x004fca0008000006 */
        /* <DEDUP_REMOVED lines=13> */
[----:B------:R-:W-:Y:S02]  /*c150*/  LEA.HI.X R7, R7, UR9, R16, 0x2, P2 ;  /* 0x0000000907077c11 */ /* 0x000fe400090f1410 */
[----:B--2---:R-:W-:Y:S01]  /*c160*/  IADD3 R17, R55, R5, RZ ;  /* 0x0000000537117210 */ /* 0x004fe20007ffe0ff */
[----:B------:R-:W-:Y:S01]  /*c170*/  IMAD.WIDE.U32 R8, R34, R30, R10 ;  /* 0x0000001e22087225 */ /* 0x000fe200078e000a */
[----:B------:R-:W-:-:S03]  /*c180*/  ISETP.GT.AND P2, PT, R50, 0xd1, PT ;  /* 0x000000d13200780c */ /* 0x000fc60003f44270 */
[----:B------:R-:W-:Y:S01]  /*c190*/  IMAD.IADD R9, R53, 0x1, R9 ;  /* 0x0000000135097824 */ /* 0x000fe200078e0209 */
[----:B------:R-:W-:-:S04]  /*c1a0*/  IADD3 R8, P4, P6, R178, R8, R36 ;  /* 0x00000008b2087210 */ /* 0x000fc80007e9e024 */
[----:B------:R-:W-:Y:S02]  /*c1b0*/  IADD3.X R9, R179, R9, R37, P4, P6 ;  /* 0x00000009b3097210 */ /* 0x000fe400027ec425 */
[----:B------:R-:W-:Y:S02]  /*c1c0*/  ISETP.GT.AND P4, PT, R51, RZ, P2 ;  /* 0x000000ff3300720c */ /* 0x000fe40001784270 */
[----:B------:R-:W-:-:S04]  /*c1d0*/  IADD3 R12, P6, R12, R30, RZ ;  /* 0x0000001e0c0c7210 */ /* 0x000fc80007fde0ff */
[----:B------:R-:W-:Y:S01]  /*c1e0*/  IADD3.X R13, R31, R54, R13, P6, !PT ;  /* 0x000000361f0d7210 */ /* 0x000fe200037fe40d */
[----:B---3--:R-:W-:-:S04]  /*c1f0*/  FMUL R16, R58, UR25 ;  /* 0x000000193a107c20 */ /* 0x008fc80008400000 */
[----:B------:R-:W-:Y:S01]  /*c200*/  FFMA R5, R18, UR24, R16 ;  /* 0x0000001812057c23 */ /* 0x000fe20008000010 */
[----:B------:R-:W-:-:S05]  /*c210*/  IMAD.MOV.U32 R16, RZ, RZ, R4 ;  /* 0x000000ffff107224 */ /* 0x000fca00078e0004 */
[----:B------:R2:W-:Y:S01]  /*c220*/  @P3 STG.E desc[UR22][R16.64], R5 ;  /* 0x0000000510003986 */ /* 0x0005e2000c101916 */
[----:B------:R-:W-:Y:S05]  /*c230*/  @!P4 BRA `(.L_x_188) ;  /* 0x000000000004c947 */ /* 0x000fea0003800000 */
[----:B------:R3:W5:Y:S02]  /*c240*/  LDG.E.LTC128B R58, desc[UR22][R6.64] ;  /* 0x00000016063a7981 */ /* 0x000764000c1e1920 */
.L_x_188:
[----:B------:R-:W-:Y:S05]  /*c250*/  BSYNC B1 ;  /* 0x0000000000017941 */ /* 0x000fea0003800000 */
.L_x_187:
        /* <DEDUP_REMOVED lines=12> */
[----:B------:R-:W-:Y:S01]  /*c320*/  LEA R6, P1, R4, UR8, 0x2 ;  /* 0x0000000804067c11 */ /* 0x000fe2000f8210ff */
[----:B------:R-:W-:-:S03]  /*c330*/  IMAD.IADD R5, R53, 0x1, R7 ;  /* 0x0000000135057824 */ /* 0x000fc600078e0207 */
[----:B------:R-:W-:Y:S01]  /*c340*/  LEA.HI.X R7, R4, UR9, R19, 0x2, P1 ;  /* 0x0000000904077c11 */ /* 0x000fe200088f1413 */
[----:B------:R-:W-:Y:S08]  /*c350*/  @!P3 BRA `(.L_x_190) ;  /* 0x000000000004b947 */ /* 0x000ff00003800000 */
[----:B------:R2:W5:Y:S02]  /*c360*/  LDG.E.LTC128B R58, desc[UR22][R6.64+0x20] ;  /* 0x00002016063a7981 */ /* 0x000564000c1e1920 */
.L_x_190:
[----:B------:R-:W-:Y:S05]  /*c370*/  BSYNC B1 ;  /* 0x0000000000017941 */ /* 0x000fea0003800000 */
.L_x_189:
[----:B--2---:R-:W2:Y:S01]  /*c380*/  LDL.LU R6, [R1+0x30] ;  /* 0x0000300001067983 */ /* 0x004ea20000300800 */
[----:B------:R-:W-:Y:S01]  /*c390*/  ISETP.GT.AND P2, PT, R51, 0x8, P2 ;  /* 0x000000083300780c */ /* 0x000fe20001744270 */
[----:B-----5:R-:W-:Y:S01]  /*c3a0*/  FMUL R4, R58, UR25 ;  /* 0x000000193a047c20 */ /* 0x020fe20008400000 */
[----:B------:R-:W-:Y:S01]  /*c3b0*/  IADD3.X R9, R179, R5, R37, P4, P6 ;  /* 0x00000005b3097210 */ /* 0x000fe200027ec425 */
[----:B------:R-:W-:Y:S01]  /*c3c0*/  IMAD.WIDE.U32 R14, R30, 0x7, R14 ;  /* 0x000000071e0e7825 */ /* 0x000fe200078e000e */
[----:B------:R-:W-:Y:S01]  /*c3d0*/  ISETP.GT.AND P1, PT, R50, 0xd8, PT ;  /* 0x000000d83200780c */ /* 0x000fe20003f24270 */
[----:B------:R-:W-:Y:S02]  /*c3e0*/  BSSY B1, `(.L_x_191) ;  /* 0x000000d000017945 */ /* 0x000fe40003800000 */
[----:B--2---:R-:W-:Y:S01]  /*c3f0*/  FFMA R19, R6, UR24, R4 ;  /* 0x0000001806137c23 */ /* 0x004fe20008000004 */
[----:B------:R-:W-:-:S04]  /*c400*/  IMAD.WIDE.U32 R4, R0, UR6, R8 ;  /* 0x0000000600047c25 */ /* 0x000fc8000f8e0008 */
[----:B------:R-:W-:Y:S01]  /*c410*/  IMAD.IADD R7, R52, 0x1, R5 ;  /* 0x0000000134077824 */ /* 0x000fe200078e0205 */
[----:B------:R-:W-:Y:S01]  /*c420*/  LEA R6, P4, R4, UR8, 0x2 ;  /* 0x0000000804067c11 */ /* 0x000fe2000f8810ff */
[----:B------:R-:W-:Y:S01]  /*c430*/  IMAD.IADD R9, R54, 0x1, R15 ;  /* 0x0000000136097824 */ /* 0x000fe200078e020f */
[----:B------:R-:W-:Y:S01]  /*c440*/  IADD3 R5, P6, R28, R14, RZ ;  /* 0x0000000e1c057210 */ /* 0x000fe20007fde0ff */
[----:B------:R2:W-:Y:S01]  /*c450*/  @P3 STG.E desc[UR22][R16.64+0x20], R19 ;  /* 0x0000201310003986 */ /* 0x0005e2000c101916 */
[----:B------:R-:W-:Y:S02]  /*c460*/  ISETP.GT.AND P3, PT, R51, RZ, P1 ;  /* 0x000000ff3300720c */ /* 0x000fe40000f64270 */
[----:B------:R-:W-:Y:S02]  /*c470*/  LEA.HI.X R7, R4, UR9, R7, 0x2, P4 ;  /* 0x0000000904077c11 */ /* 0x000fe4000a0f1407 */
[----:B------:R-:W-:Y:S01]  /*c480*/  IADD3.X R8, R9, R29, RZ, P6, !PT ;  /* 0x0000001d09087210 */ /* 0x000fe200037fe4ff */
[----:B------:R-:W-:Y:S08]  /*c490*/  @!P2 BRA `(.L_x_192) ;  /* 0x000000000004a947 */ /* 0x000ff00003800000 */
[----:B------:R3:W5:Y:S02]  /*c4a0*/  LDG.E.LTC128B R58, desc[UR22][R6.64+0x20] ;  /* 0x00002016063a7981 */ /* 0x000764000c1e1920 */
.L_x_192:
[----:B------:R-:W-:Y:S05]  /*c4b0*/  BSYNC B1 ;  /* 0x0000000000017941 */ /* 0x000fea0003800000 */
.L_x_191:
        /* <DEDUP_REMOVED lines=20> */
[----:B--2---:R-:W-:Y:S01]  /*c600*/  IMAD.IADD R17, R55, 0x1, R5 ;  /* 0x0000000137117824 */ /* 0x004fe200078e0205 */
[----:B------:R-:W-:Y:S01]  /*c610*/  ISETP.GT.AND P2, PT, R50, 0xd9, PT ;  /* 0x000000d93200780c */ /* 0x000fe20003f44270 */
[----:B------:R-:W-:-:S04]  /*c620*/  IMAD.WIDE.U32 R8, R34, R30, R10 ;  /* 0x0000001e22087225 */ /* 0x000fc800078e000a */
        /* <DEDUP_REMOVED lines=12> */
.L_x_194:
[----:B------:R-:W-:Y:S05]  /*c6f0*/  BSYNC B1 ;  /* 0x0000000000017941 */ /* 0x000fea0003800000 */
.L_x_193:
        /* <DEDUP_REMOVED lines=10> */
[----:B------:R-:W-:Y:S02]  /*c7a0*/  IADD3 R8, P4, P6, R178, R6, R36 ;  /* 0x00000006b2087210 */ /* 0x000fe40007e9e024 */
[----:B------:R-:W-:Y:S01]  /*c7b0*/  IADD3 R19, R52, R5, RZ ;  /* 0x0000000534137210 */ /* 0x000fe20007ffe0ff */
[----:B------:R-:W-:Y:S01]  /*c7c0*/  IMAD.IADD R5, R53, 0x1, R7 ;  /* 0x0000000135057824 */ /* 0x000fe200078e0207 */
[----:B------:R-:W-:-:S04]  /*c7d0*/  LEA R6, P1, R4, UR8, 0x2 ;  /* 0x0000000804067c11 */ /* 0x000fc8000f8210ff */
[----:B------:R-:W-:Y:S01]  /*c7e0*/  LEA.HI.X R7, R4, UR9, R19, 0x2, P1 ;  /* 0x0000000904077c11 */ /* 0x000fe200088f1413 */
[----:B------:R-:W-:Y:S08]  /*c7f0*/  @!P3 BRA `(.L_x_196) ;  /* 0x000000000004b947 */ /* 0x000ff00003800000 */
[----:B------:R2:W5:Y:S02]  /*c800*/  LDG.E.LTC128B R58, desc[UR22][R6.64+0x20] ;  /* 0x00002016063a7981 */ /* 0x000564000c1e1920 */
.L_x_196:
[----:B------:R-:W-:Y:S05]  /*c810*/  BSYNC B1 ;  /* 0x0000000000017941 */ /* 0x000fea0003800000 */
.L_x_195:
        /* <DEDUP_REMOVED lines=19> */
.L_x_198:
[----:B------:R-:W-:Y:S05]  /*c950*/  BSYNC B1 ;  /* 0x0000000000017941 */ /* 0x000fea0003800000 */
.L_x_197:
        /* <DEDUP_REMOVED lines=22> */
[----:B------:R-:W-:-:S05]  /*cac0*/  IMAD.WIDE.U32 R8, R34, R30, R10 ;  /* 0x0000001e22087225 */ /* 0x000fca00078e000a */
[----:B------:R-:W-:Y:S02]  /*cad0*/  IADD3 R9, R53, R9, RZ ;  /* 0x0000000935097210 */ /* 0x000fe40007ffe0ff */
        /* <DEDUP_REMOVED lines=11> */
.L_x_200:
[----:B------:R-:W-:Y:S05]  /*cb90*/  BSYNC B1 ;  /* 0x0000000000017941 */ /* 0x000fea0003800000 */
.L_x_199:
        /* <DEDUP_REMOVED lines=17> */
.L_x_202:
[----:B------:R-:W-:Y:S05]  /*ccb0*/  BSYNC B1 ;  /* 0x0000000000017941 */ /* 0x000fea0003800000 */
.L_x_201:
        /* <DEDUP_REMOVED lines=8> */
[----:B------:R-:W-:Y:S01]  /*cd40*/  IMAD.WIDE.U32 R4, R0, UR6, R8 ;  /* 0x0000000600047c25 */ /* 0x000fe2000f8e0008 */
[----:B------:R-:W-:-:S03]  /*cd50*/  IADD3 R9, R54, R15, RZ ;  /* 0x0000000f36097210 */ /* 0x000fc60007ffe0ff */
[----:B------:R-:W-:Y:S01]  /*cd60*/  IMAD.IADD R7, R52, 0x1, R5 ;  /* 0x0000000134077824 */ /* 0x000fe200078e0205 */
[----:B------:R-:W-:Y:S01]  /*cd70*/  IADD3 R5, P6, R28, R14, RZ ;  /* 0x0000000e1c057210 */ /* 0x000fe20007fde0ff */
[----:B------:R2:W-:Y:S01]  /*cd80*/  @P3 STG.E desc[UR22][R16.64+0x20], R19 ;  /* 0x0000201310003986 */ /* 0x0005e2000c101916 */
[C---:B------:R-:W-:Y:S02]  /*cd90*/  LEA R6, P4, R4.reuse, UR8, 0x2 ;  /* 0x0000000804067c11 */ /* 0x040fe4000f8810ff */
[----:B------:R-:W-:Y:S01]  /*cda0*/  ISETP.GT.AND P3, PT, R51, RZ, P1 ;  /* 0x000000ff3300720c */ /* 0x000fe20000f64270 */
[----:B------:R-:W-:Y:S01]  /*cdb0*/  IMAD.X R8, R9, 0x1, R29, P6 ;  /* 0x0000000109087824 */ /* 0x000fe200030e061d */
[----:B------:R-:W-:Y:S01]  /*cdc0*/  LEA.HI.X R7, R4, UR9, R7, 0x2, P4 ;  /* 0x0000000904077c11 */ /* 0x000fe2000a0f1407 */
[----:B------:R-:W-:Y:S10]  /*cdd0*/  @!P2 BRA `(.L_x_204) ;  /* 0x000000000004a947 */ /* 0x000ff40003800000 */
[----:B------:R3:W5:Y:S02]  /*cde0*/  LDG.E.LTC128B R58, desc[UR22][R6.64+0x20] ;  /* 0x00002016063a7981 */ /* 0x000764000c1e1920 */
.L_x_204:
[----:B------:R-:W-:Y:S05]  /*cdf0*/  BSYNC B1 ;  /* 0x0000000000017941 */ /* 0x000fea0003800000 */
.L_x_203:
        /* <DEDUP_REMOVED lines=35> */
.L_x_206:
[----:B------:R-:W-:Y:S05]  /*d030*/  BSYNC B1 ;  /* 0x0000000000017941 */ /* 0x000fea0003800000 */
.L_x_205:
[----:B--2---:R-:W2:Y:S01]  /*d040*/  LDL.LU R5, [R1+0x5c] ;  /* 0x00005c0001057983 */ /* 0x004ea20000300800 */
[----:B0-----:R-:W-:Y:S01]  /*d050*/  IADD3 R2, P3, R2, R56, RZ ;  /* 0x0000003802027210 */ /* 0x001fe20007f7e0ff */
[----:B-----5:R-:W-:Y:S01]  /*d060*/  FMUL R4, R58, UR25 ;  /* 0x000000193a047c20 */ /* 0x020fe20008400000 */
[----:B---3--:R-:W-:Y:S01]  /*d070*/  IMAD.WIDE.U32 R6, R34, R30, R12 ;  /* 0x0000001e22067225 */ /* 0x008fe200078e000c */
[----:B------:R-:W-:Y:S01]  /*d080*/  BSSY B1, `(.L_x_207) ;  /* 0x000000d000017945 */ /* 0x000fe20003800000 */
[----:B------:R-:W-:Y:S02]  /*d090*/  IADD3.X R3, R3, R33, RZ, P3, !PT ;  /* 0x0000002103037210 */ /* 0x000fe40001ffe4ff */
        /* <DEDUP_REMOVED lines=11> */
.L_x_208:
[----:B------:R-:W-:Y:S05]  /*d150*/  BSYNC B1 ;  /* 0x0000000000017941 */ /* 0x000fea0003800000 */
.L_x_207:
        /* <DEDUP_REMOVED lines=19> */
.L_x_210:
[----:B------:R-:W-:Y:S05]  /*d290*/  BSYNC B1 ;  /* 0x0000000000017941 */ /* 0x000fea0003800000 */
.L_x_209:
        /* <DEDUP_REMOVED lines=14> */
[----:B------:R-:W-:-:S02]  /*d380*/  IADD3 R10, P4, R10, R30, RZ ;  /* 0x0000001e0a0a7210 */ /* 0x000fc40007f9e0ff */
[----:B------:R-:W-:Y:S01]  /*d390*/  IADD3.X R16, R15, R29, RZ, P2, !PT ;  /* 0x0000001d0f107210 */ /* 0x000fe200017fe4ff */
[----:B----4-:R-:W-:Y:S01]  /*d3a0*/  IMAD.WIDE.U32 R4, R32, 0x1c, R2 ;  /* 0x0000001c20047825 */ /* 0x010fe200078e0002 */
[----:B------:R-:W-:Y:S02]  /*d3b0*/  LEA R6, P2, R7, UR8, 0x2 ;  /* 0x0000000807067c11 */ /* 0x000fe4000f8410ff */
[----:B------:R-:W-:Y:S01]  /*d3c0*/  IADD3.X R11, R31, R54, R11, P4, !PT ;  /* 0x000000361f0b7210 */ /* 0x000fe200027fe40b */
[----:B--2---:R-:W-:Y:S01]  /*d3d0*/  IMAD.IADD R17, R55, 0x1, R5 ;  /* 0x0000000137117824 */ /* 0x004fe200078e0205 */
[----:B------:R-:W-:Y:S02]  /*d3e0*/  LEA.HI.X R7, R7, UR9, R16, 0x2, P2 ;  /* 0x0000000907077c11 */ /* 0x000fe400090f1410 */
        /* <DEDUP_REMOVED lines=14> */
.L_x_212:
[----:B------:R-:W-:Y:S05]  /*d4d0*/  BSYNC B1 ;  /* 0x0000000000017941 */ /* 0x000fea0003800000 */
.L_x_211:
        /* <DEDUP_REMOVED lines=17> */
.L_x_214:
[----:B------:R-:W-:Y:S05]  /*d5f0*/  BSYNC B1 ;  /* 0x0000000000017941 */ /* 0x000fea0003800000 */
.L_x_213:
[----:B--2---:R-:W2:Y:S01]  /*d600*/  LDL.LU R6, [R1+0x70] ;  /* 0x0000700001067983 */ /* 0x004ea20000300800 */
[----:B-----5:R-:W-:Y:S01]  /*d610*/  FMUL R4, R58, UR25 ;  /* 0x000000193a047c20 */ /* 0x020fe20008400000 */
[----:B------:R-:W-:Y:S01]  /*d620*/  IADD3.X R9, R179, R5, R37, P4, P6 ;  /* 0x00000005b3097210 */ /* 0x000fe200027ec425 */
[----:B------:R-:W-:Y:S01]  /*d630*/  IMAD.WIDE.U32 R14, R30, 0x7, R14 ;  /* 0x000000071e0e7825 */ /* 0x000fe200078e000e */
[----:B------:R-:W-:Y:S01]  /*d640*/  ISETP.GT.AND P2, PT, R51, 0x8, P2 ;  /* 0x000000083300780c */ /* 0x000fe20001744270 */
[----:B------:R-:W-:Y:S01]  /*d650*/  BSSY B1, `(.L_x_215) ;  /* 0x000000e000017945 */ /* 0x000fe20003800000 */
[----:B------:R-:W-:Y:S01]  /*d660*/  ISETP.GT.AND P1, PT, R50, 0xf8, PT ;  /* 0x000000f83200780c */ /* 0x000fe20003f24270 */
[----:B0-----:R-:W-:-:S03]  /*d670*/  IMAD.IADD R21, R54, 0x1, R15 ;  /* 0x0000000136157824 */ /* 0x001fc600078e020f */
[----:B------:R-:W-:Y:S01]  /*d680*/  ISETP.GT.AND P4, PT, R51, RZ, P1 ;  /* 0x000000ff3300720c */ /* 0x000fe20000f84270 */
[----:B--2---:R-:W-:Y:S01]  /*d690*/  FFMA R19, R6, UR24, R4 ;  /* 0x0000001806137c23 */ /* 0x004fe20008000004 */
[----:B------:R-:W-:-:S04]  /*d6a0*/  IMAD.WIDE.U32 R4, R0, UR6, R8 ;  /* 0x0000000600047c25 */ /* 0x000fc8000f8e0008 */
[----:B------:R0:W-:Y:S01]  /*d6b0*/  @P3 STG.E desc[UR22][R16.64+0x20], R19 ;  /* 0x0000201310003986 */ /* 0x0001e2000c101916 */
[----:B------:R-:W-:Y:S02]  /*d6c0*/  IADD3 R7, R52, R5, RZ ;  /* 0x0000000534077210 */ /* 0x000fe40007ffe0ff */
[----:B------:R-:W-:Y:S02]  /*d6d0*/  IADD3 R5, P6, R28, R14, RZ ;  /* 0x0000000e1c057210 */ /* 0x000fe40007fde0ff */
[----:B------:R-:W-:-:S03]  /*d6e0*/  LEA R6, P3, R4, UR8, 0x2 ;  /* 0x0000000804067c11 */ /* 0x000fc6000f8610ff */
[----:B------:R-:W-:Y:S01]  /*d6f0*/  IMAD.X R8, R21, 0x1, R29, P6 ;  /* 0x0000000115087824 */ /* 0x000fe200030e061d */
[----:B------:R-:W-:Y:S01]  /*d700*/  LEA.HI.X R7, R4, UR9, R7, 0x2, P3 ;  /* 0x0000000904077c11 */ /* 0x000fe200098f1407 */
[----:B------:R-:W-:Y:S08]  /*d710*/  @!P2 BRA `(.L_x_216) ;  /* 0x000000000004a947 */ /* 0x000ff00003800000 */
[----:B------:R2:W5:Y:S02]  /*d720*/  LDG.E.LTC128B R58, desc[UR22][R6.64+0x20] ;  /* 0x00002016063a7981 */ /* 0x000564000c1e1920 */
.L_x_216:
[----:B------:R-:W-:Y:S05]  /*d730*/  BSYNC B1 ;  /* 0x0000000000017941 */ /* 0x000fea0003800000 */
.L_x_215:
[----:B--2---:R-:W2:Y:S01]  /*d740*/  LDL.LU R7, [R1+0x74] ;  /* 0x0000740001077983 */ /* 0x004ea20000300800 */
[----:B-----5:R-:W-:Y:S01]  /*d750*/  FMUL R6, R58, UR25 ;  /* 0x000000193a067c20 */ /* 0x020fe20008400000 */
[C---:B------:R-:W-:Y:S02]  /*d760*/  LEA R4, P3, R5.reuse, UR8, 0x2 ;  /* 0x0000000805047c11 */ /* 0x040fe4000f8610ff */
[----:B0-----:R-:W3:Y:S02]  /*d770*/  LDL.LU R16, [R1+0x78] ;  /* 0x0000780001107983 */ /* 0x001ee40000300800 */
[----:B------:R-:W-:Y:S01]  /*d780*/  LEA.HI.X R5, R5, UR9, R8, 0x2, P3 ;  /* 0x0000000905057c11 */ /* 0x000fe200098f1408 */
[----:B------:R-:W-:-:S04]  /*d790*/  IMAD.WIDE.U32 R10, R30, 0x7, R10 ;  /* 0x000000071e0a7825 */ /* 0x000fc800078e000a */
[----:B------:R-:W-:-:S04]  /*d7a0*/  IMAD.WIDE.U32 R12, R30, 0x7, R12 ;  /* 0x000000071e0c7825 */ /* 0x000fc800078e000c */
[----:B--2---:R-:W-:-:S05]  /*d7b0*/  FFMA R15, R7, UR24, R6 ;  /* 0x00000018070f7c23 */ /* 0x004fca0008000006 */
[----:B------:R0:W-:Y:S04]  /*d7c0*/  @P2 STG.E desc[UR22][R2.64+0x20], R15 ;  /* 0x0000200f02002986 */ /* 0x0001e8000c101916 */
[----:B------:R2:W0:Y:S01]  /*d7d0*/  @P4 LDG.E.LTC128B R58, desc[UR22][R4.64] ;  /* 0x00000016043a4981 */ /* 0x000422000c1e1920 */
[-C--:B------:R-:W-:Y:S01]  /*d7e0*/  IADD3 R6, P2, R10, R30.reuse, RZ ;  /* 0x0000001e0a067210 */ /* 0x080fe20007f5e0ff */
[----:B------:R-:W-:Y:S01]  /*d7f0*/  BSSY B1, `(.L_x_217) ;  /* 0x000001d000017945 */ /* 0x000fe20003800000 */
[----:B------:R-:W-:Y:S02]  /*d800*/  IADD3 R8, P3, R12, R30, RZ ;  /* 0x0000001e0c087210 */ /* 0x000fe40007f7e0ff */
[CC--:B------:R-:W-:Y:S02]  /*d810*/  IADD3.X R7, R31.reuse, R54.reuse, R11, P2, !PT ;  /* 0x000000361f077210 */ /* 0x0c0fe400017fe40b */
[----:B------:R-:W-:-:S02]  /*d820*/  IADD3.X R9, R31, R54, R13, P3, !PT ;  /* 0x000000361f097210 */ /* 0x000fc40001ffe40d */
[-C--:B------:R-:W-:Y:S01]  /*d830*/  IADD3 R14, P2, P3, R28, R30.reuse, R14 ;  /* 0x0000001e1c0e7210 */ /* 0x080fe20007b5e00e */
[----:B------:R-:W-:Y:S01]  /*d840*/  IMAD.WIDE.U32 R6, R34, R30, R6 ;  /* 0x0000001e22067225 */ /* 0x000fe200078e0006 */
[----:B------:R-:W-:Y:S02]  /*d850*/  IADD3 R56, P6, R2, R56, RZ ;  /* 0x0000003802387210 */ /* 0x000fe40007fde0ff */
[----:B------:R-:W-:Y:S01]  /*d860*/  IADD3.X R29, R29, R31, R21, P2, P3 ;  /* 0x0000001f1d1d7210 */ /* 0x000fe200017e6415 */
[----:B------:R-:W-:Y:S01]  /*d870*/  IMAD.WIDE.U32 R34, R34, R30, R8 ;  /* 0x0000001e22227225 */ /* 0x000fe200078e0008 */
[----:B------:R-:W-:-:S03]  /*d880*/  IADD3 R8, P2, P3, R178, R6, R36 ;  /* 0x00000006b2087210 */ /* 0x000fc60007b5e024 */
[C---:B--2---:R-:W-:Y:S02]  /*d890*/  IMAD.IADD R5, R53.reuse, 0x1, R7 ;  /* 0x0000000135057824 */ /* 0x044fe400078e0207 */
[----:B------:R-:W-:Y:S02]  /*d8a0*/  IMAD.IADD R53, R53, 0x1, R35 ;  /* 0x0000000135357824 */ /* 0x000fe400078e0223 */
[----:B------:R-:W-:Y:S01]  /*d8b0*/  IMAD.X R57, R3, 0x1, R33, P6 ;  /* 0x0000000103397824 */ /* 0x000fe200030e0621 */
[----:B------:R-:W-:Y:S01]  /*d8c0*/  IADD3.X R9, R179, R5, R37, P2, P3 ;  /* 0x00000005b3097210 */ /* 0x000fe200017e6425 */
[----:B------:R-:W-:Y:S01]  /*d8d0*/  IMAD.WIDE.U32 R4, R32, 0x1c, R2 ;  /* 0x0000001c20047825 */ /* 0x000fe200078e0002 */
[----:B------:R-:W-:-:S03]  /*d8e0*/  IADD3 R34, P2, P3, R178, R34, R36 ;  /* 0x00000022b2227210 */ /* 0x000fc60007b5e024 */
[----:B------:R-:W-:Y:S01]  /*d8f0*/  IMAD.IADD R11, R55, 0x1, R5 ;  /* 0x00000001370b7824 */ /* 0x000fe200078e0205 */
[----:B------:R-:W-:Y:S02]  /*d900*/  MOV R10, R4 ;  /* 0x00000004000a7202 */ /* 0x000fe40000000f00 */
[----:B------:R-:W-:Y:S02]  /*d910*/  IADD3.X R35, R179, R53, R37, P2, P3 ;  /* 0x00000035b3237210 */ /* 0x000fe400017e6425 */
[----:B------:R-:W-:Y:S02]  /*d920*/  LEA R6, P3, R14, UR8, 0x2 ;  /* 0x000000080e067c11 */ /* 0x000fe4000f8610ff */
[----:B------:R-:W-:Y:S02]  /*d930*/  ISETP.GT.AND P2, PT, R50, 0xf9, PT ;  /* 0x000000f93200780c */ /* 0x000fe40003f44270 */
[----:B------:R-:W-:Y:S02]  /*d940*/  LEA.HI.X R7, R14, UR9, R29, 0x2, P3 ;  /* 0x000000090e077c11 */ /* 0x000fe400098f141d */
[----:B------:R-:W-:Y:S01]  /*d950*/  ISETP.GT.AND P3, PT, R51, RZ, P2 ;  /* 0x000000ff3300720c */ /* 0x000fe20001764270 */
[----:B0-----:R-:W-:-:S04]  /*d960*/  FMUL R2, R58, UR25 ;  /* 0x000000193a027c20 */ /* 0x001fc80008400000 */
[----:B---3--:R-:W-:Y:S01]  /*d970*/  FFMA R5, R16, UR24, R2 ;  /* 0x0000001810057c23 */ /* 0x008fe20008000002 */
[----:B------:R-:W-:-:S04]  /*d980*/  IMAD.WIDE.U32 R2, R0, UR6, R8 ;  /* 0x0000000600027c25 */ /* 0x000fc8000f8e0008 */
[----:B------:R0:W-:Y:S03]  /*d990*/  @P4 STG.E desc[UR22][R10.64], R5 ;  /* 0x000000050a004986 */ /* 0x0001e6000c101916 */
[----:B------:R-:W-:Y:S05]  /*d9a0*/  @!P3 BRA `(.L_x_218) ;  /* 0x000000000004b947 */ /* 0x000fea0003800000 */
[----:B------:R2:W5:Y:S02]  /*d9b0*/  LDG.E.LTC128B R58, desc[UR22][R6.64] ;  /* 0x00000016063a7981 */ /* 0x000564000c1e1920 */
.L_x_218:
[----:B------:R-:W-:Y:S05]  /*d9c0*/  BSYNC B1 ;  /* 0x0000000000017941 */ /* 0x000fea0003800000 */
.L_x_217:
[----:B--2---:R-:W2:Y:S01]  /*d9d0*/  LDL.LU R6, [R1+0x7c] ;  /* 0x00007c0001067983 */ /* 0x004ea20000300800 */
[----:B0----5:R-:W-:Y:S01]  /*d9e0*/  FMUL R5, R58, UR25 ;  /* 0x000000193a057c20 */ /* 0x021fe20008400000 */
[----:B------:R-:W-:Y:S01]  /*d9f0*/  ISETP.GT.AND P1, PT, R51, 0x8, P1 ;  /* 0x000000083300780c */ /* 0x000fe20000f24270 */
[----:B------:R-:W-:Y:S01]  /*da00*/  IMAD.IADD R3, R52, 0x1, R3 ;  /* 0x0000000134037824 */ /* 0x000fe200078e0203 */
[----:B------:R-:W-:Y:S01]  /*da10*/  LEA R4, P4, R2, UR8, 0x2 ;  /* 0x0000000802047c11 */ /* 0x000fe2000f8810ff */
[----:B------:R-:W-:Y:S01]  /*da20*/  BSSY B1, `(.L_x_219) ;  /* 0x0000006000017945 */ /* 0x000fe20003800000 */
[----:B--2---:R-:W-:Y:S02]  /*da30*/  FFMA R7, R6, UR24, R5 ;  /* 0x0000001806077c23 */ /* 0x004fe40008000005 */
[----:B------:R-:W-:-:S03]  /*da40*/  LEA.HI.X R5, R2, UR9, R3, 0x2, P4 ;  /* 0x0000000902057c11 */ /* 0x000fc6000a0f1403 */
[----:B------:R0:W-:Y:S04]  /*da50*/  @P3 STG.E desc[UR22][R56.64], R7 ;  /* 0x0000000738003986 */ /* 0x0001e8000c101916 */
[----:B------:R-:W-:Y:S05]  /*da60*/  @!P1 BRA `(.L_x_220) ;  /* 0x0000000000049947 */ /* 0x000fea0003800000 */
[----:B------:R2:W5:Y:S02]  /*da70*/  LDG.E.LTC128B R58, desc[UR22][R4.64+0x20] ;  /* 0x00002016043a7981 */ /* 0x000564000c1e1920 */
.L_x_220:
[----:B------:R-:W-:Y:S05]  /*da80*/  BSYNC B1 ;  /* 0x0000000000017941 */ /* 0x000fea0003800000 */
.L_x_219:
[----:B--2---:R-:W0:Y:S01]  /*da90*/  LDL.LU R5, [R1+0x80] ;  /* 0x0000800001057983 */ /* 0x004e220000300800 */
[----:B------:R-:W-:Y:S01]  /*daa0*/  ISETP.GT.AND P2, PT, R51, 0x8, P2 ;  /* 0x000000083300780c */ /* 0x000fe20001744270 */
[----:B-----5:R-:W-:Y:S01]  /*dab0*/  FMUL R4, R58, UR25 ;  /* 0x000000193a047c20 */ /* 0x020fe20008400000 */
[----:B------:R-:W-:Y:S01]  /*dac0*/  IMAD.WIDE.U32 R2, R0, UR6, R34 ;  /* 0x0000000600027c25 */ /* 0x000fe2000f8e0022 */
[----:B------:R-:W-:Y:S03]  /*dad0*/  BSSY B1, `(.L_x_221) ;  /* 0x0000008000017945 */ /* 0x000fe60003800000 */
[----:B------:R-:W-:Y:S02]  /*dae0*/  IMAD.IADD R3, R52, 0x1, R3 ;  /* 0x0000000134037824 */ /* 0x000fe400078e0203 */
[----:B0-----:R-:W-:-:S05]  /*daf0*/  FFMA R7, R5, UR24, R4 ;  /* 0x0000001805077c23 */ /* 0x001fca0008000004 */
[----:B------:R0:W-:Y:S01]  /*db00*/  @P1 STG.E desc[UR22][R10.64+0x20], R7 ;  /* 0x000020070a001986 */ /* 0x0001e2000c101916 */
[----:B------:R-:W-:-:S04]  /*db10*/  LEA R4, P1, R2, UR8, 0x2 ;  /* 0x0000000802047c11 */ /* 0x000fc8000f8210ff */
[----:B------:R-:W-:Y:S01]  /*db20*/  LEA.HI.X R5, R2, UR9, R3, 0x2, P1 ;  /* 0x0000000902057c11 */ /* 0x000fe200088f1403 */
[----:B------:R-:W-:Y:S08]  /*db30*/  @!P2 BRA `(.L_x_222) ;  /* 0x000000000004a947 */ /* 0x000ff00003800000 */
[----:B------:R2:W5:Y:S02]  /*db40*/  LDG.E.LTC128B R58, desc[UR22][R4.64+0x20] ;  /* 0x00002016043a7981 */ /* 0x000564000c1e1920 */
.L_x_222:
[----:B------:R-:W-:Y:S05]  /*db50*/  BSYNC B1 ;  /* 0x0000000000017941 */ /* 0x000fea0003800000 */
.L_x_221:
[----:B------:R-:W3:Y:S01]  /*db60*/  LDL.LU R0, [R1+0x9c] ;  /* 0x00009c0001007983 */ /* 0x000ee20000300800 */
[----:B-----5:R-:W-:-:S04]  /*db70*/  FMUL R58, R58, UR25 ;  /* 0x000000193a3a7c20 */ /* 0x020fc80008400000 */
[----:B---3--:R-:W-:Y:S01]  /*db80*/  FFMA R3, R0, UR24, R58 ;  /* 0x0000001800037c23 */ /* 0x008fe2000800003a */
[----:B------:R-:W-:Y:S06]  /*db90*/  @!P2 BRA `(.L_x_223) ;  /* 0x0000002400d0a947 */ /* 0x000fec0003800000 */
[----:B------:R3:W-:Y:S01]  /*dba0*/  STG.E desc[UR22][R56.64+0x20], R3 ;  /* 0x0000200338007986 */ /* 0x0007e2000c101916 */
[----:B------:R-:W-:Y:S05]  /*dbb0*/  BRA `(.L_x_223) ;  /* 0x0000002400c87947 */ /* 0x000fea0003800000 */
.L_x_32:
[----:B------:R-:W-:Y:S01]  /*dbc0*/  ISETP.GT.AND P3, PT, R50, 0x1, PT ;  /* 0x000000013200780c */ /* 0x000fe20003f64270 */
[----:B------:R-:W-:Y:S01]  /*dbd0*/  ULDC.64 UR6, c[0x0][0x6c0] ;  /* 0x0001b00000067ab9 */ /* 0x000fe20000000a00 */
[----:B-----5:R-:W2:Y:S01]  /*dbe0*/  LDL.LU R0, [R1+0x20] ;  /* 0x0000200001007983 */ /* 0x020ea20000300800 */
[----:B------:R-:W-:Y:S01]  /*dbf0*/  LEA R24, P6, R38, UR6, 0x2 ;  /* 0x0000000626187c11 */ /* 0x000fe2000f8c10ff */
[----:B------:R-:W-:Y:S01]  /*dc00*/  FMUL R29, R228, UR24 ;  /* 0x00000018e41d7c20 */ /* 0x000fe20008400000 */
[----:B------:R-:W-:Y:S01]  /*dc10*/  ISETP.GT.AND P4, PT, R51, RZ, P3 ;  /* 0x000000ff3300720c */ /* 0x000fe20001f84270 */
[----:B------:R-:W-:Y:S01]  /*dc20*/  FMUL R227, R227, UR24 ;  /* 0x00000018e3e37c20 */ /* 0x000fe20008400000 */
[----:B------:R-:W-:Y:S01]  /*dc30*/  ISETP.GT.AND P1, PT, R51, 0x8, P1 ;  /* 0x000000083300780c */ /* 0x000fe20000f24270 */
[----:B------:R-:W-:Y:S01]  /*dc40*/  FMUL R31, R226, UR24 ;  /* 0x00000018e21f7c20 */ /* 0x000fe20008400000 */
[----:B------:R-:W-:Y:S01]  /*dc50*/  LEA.HI.X R25, R38, UR7, R43, 0x2, P6 ;  /* 0x0000000726197c11 */ /* 0x000fe2000b0f142b */
[----:B------:R-:W-:Y:S01]  /*dc60*/  FMUL R225, R225, UR24 ;  /* 0x00000018e1e17c20 */ /* 0x000fe20008400000 */
[C---:B------:R-:W-:Y:S01]  /*dc70*/  LEA R26, P6, R32.reuse, R24, 0x2 ;  /* 0x00000018201a7211 */ /* 0x040fe200078c10ff */
[C---:B------:R-:W-:Y:S01]  /*dc80*/  IMAD.SHL.U32 R37, R32.reuse, 0x20, RZ ;  /* 0x0000002020257824 */ /* 0x040fe200078e00ff */
[----:B------:R-:W-:Y:S01]  /*dc90*/  ISETP.GT.AND P3, PT, R51, 0x8, P3 ;  /* 0x000000083300780c */ /* 0x000fe20001f64270 */
[----:B------:R3:W-:Y:S01]  /*dca0*/  @P2 STG.E desc[UR22][R24.64], R29 ;  /* 0x0000001d18002986 */ /* 0x0007e2000c101916 */
[----:B------:R-:W-:-:S02]  /*dcb0*/  LEA.HI.X R27, R32, R25, R33, 0x2, P6 ;  /* 0x00000019201b7211 */ /* 0x000fc400030f1421 */
[----:B------:R-:W-:Y:S01]  /*dcc0*/  ISETP.GT.AND P2, PT, R50, 0x8, PT ;  /* 0x000000083200780c */ /* 0x000fe20003f44270 */
[----:B------:R-:W-:Y:S02]  /*dcd0*/  IMAD R35, R33, 0x1c, RZ ;  /* 0x0000001c21237824 */ /* 0x000fe400078e02ff */
[----:B------:R-:W-:Y:S01]  /*dce0*/  FMUL R223, R223, UR24 ;  /* 0x00000018dfdf7c20 */ /* 0x000fe20008400000 */
[----:B------:R-:W-:Y:S01]  /*dcf0*/  @P4 STG.E desc[UR22][R26.64], R227 ;  /* 0x000000e31a004986 */ /* 0x000fe2000c101916 */
[----:B------:R-:W-:-:S03]  /*dd00*/  ISETP.GT.AND P4, PT, R51, RZ, P2 ;  /* 0x000000ff3300720c */ /* 0x000fc60001784270 */
[----:B------:R4:W-:Y:S01]  /*dd10*/  @P1 STG.E desc[UR22][R24.64+0x20], R31 ;  /* 0x0000201f18001986 */ /* 0x0009e2000c101916 */
[----:B------:R-:W-:-:S03]  /*dd20*/  ISETP.GT.AND P1, PT, R50, 0x9, PT ;  /* 0x000000093200780c */ /* 0x000fc60003f24270 */
[----:B------:R0:W-:Y:S01]  /*dd30*/  @P3 STG.E desc[UR22][R26.64+0x20], R225 ;  /* 0x000020e11a003986 */ /* 0x0001e2000c101916 */
[C---:B------:R-:W-:Y:S02]  /*dd40*/  ISETP.GT.AND P3, PT, R51.reuse, RZ, P1 ;  /* 0x000000ff3300720c */ /* 0x040fe40000f64270 */
[----:B------:R-:W-:Y:S01]  /*dd50*/  ISETP.GT.AND P2, PT, R51, 0x8, P2 ;  /* 0x000000083300780c */ /* 0x000fe20001744270 */
[----:B---3--:R-:W-:Y:S01]  /*dd60*/  FMUL R29, R224, UR24 ;  /* 0x00000018e01d7c20 */ /* 0x008fe20008400000 */
[----:B------:R-:W-:Y:S01]  /*dd70*/  SHF.L.U64.HI R33, R32, 0x5, R33 ;  /* 0x0000000520217819 */ /* 0x000fe20000010221 */
[----:B------:R-:W-:Y:S01]  /*dd80*/  FMUL R221, R221, UR24 ;  /* 0x00000018dddd7c20 */ /* 0x000fe20008400000 */
[----:B------:R-:W-:Y:S01]  /*dd90*/  FMUL R39, R220, UR24 ;  /* 0x00000018dc277c20 */ /* 0x000fe20008400000 */
[----:B----4-:R-:W-:Y:S01]  /*dda0*/  IMAD.WIDE.U32 R24, R32, 0x1c, R26 ;  /* 0x0000001c20187825 */ /* 0x010fe200078e001a */
[----:B------:R-:W-:-:S03]  /*ddb0*/  ISETP.GT.AND P1, PT, R51, 0x8, P1 ;  /* 0x000000083300780c */ /* 0x000fc60000f24270 */
[----:B------:R-:W-:Y:S01]  /*ddc0*/  FMUL R219, R219, UR24 ;  /* 0x00000018dbdb7c20 */ /* 0x000fe20008400000 */
[----:B------:R-:W-:Y:S01]  /*ddd0*/  FMUL R217, R217, UR24 ;  /* 0x00000018d9d97c20 */ /* 0x000fe20008400000 */
[----:B0-----:R-:W-:Y:S01]  /*dde0*/  IADD3 R26, P6, R37, R26, RZ ;  /* 0x0000001a251a7210 */ /* 0x001fe20007fde0ff */
[----:B------:R-:W-:Y:S02]  /*ddf0*/  IMAD.IADD R25, R35, 0x1, R25 ;  /* 0x0000000123197824 */ /* 0x000fe400078e0219 */
[----:B------:R-:W-:Y:S01]  /*de00*/  FMUL R31, R222, UR24 ;  /* 0x00000018de1f7c20 */ /* 0x000fe20008400000 */
[----:B------:R-:W-:Y:S01]  /*de10*/  FMUL R215, R215, UR24 ;  /* 0x00000018d7d77c20 */ /* 0x000fe20008400000 */
[----:B------:R-:W-:Y:S01]  /*de20*/  FMUL R213, R213, UR24 ;  /* 0x00000018d5d57c20 */ /* 0x000fe20008400000 */
[----:B------:R-:W-:Y:S01]  /*de30*/  IMAD.X R27, R33, 0x1, R27, P6 ;  /* 0x00000001211b7824 */ /* 0x000fe200030e061b */
[----:B------:R-:W-:Y:S01]  /*de40*/  @P4 STG.E desc[UR22][R24.64], R29 ;  /* 0x0000001d18004986 */ /* 0x000fe2000c101916 */
[----:B------:R-:W-:-:S02]  /*de50*/  ISETP.GT.AND P4, PT, R50, 0x10, PT ;  /* 0x000000103200780c */ /* 0x000fc40003f84270 */
[----:B------:R-:W-:Y:S01]  /*de60*/  ISETP.GT.AND P6, PT, R50, 0x11, PT ;  /* 0x000000113200780c */ /* 0x000fe20003fc4270 */
[----:B------:R-:W-:Y:S01]  /*de70*/  @P3 STG.E desc[UR22][R26.64], R223 ;  /* 0x000000df1a003986 */ /* 0x000fe2000c101916 */
[----:B------:R-:W-:-:S03]  /*de80*/  ISETP.GT.AND P3, PT, R51, RZ, P4 ;  /* 0x000000ff3300720c */ /* 0x000fc60002764270 */
[----:B------:R0:W-:Y:S01]  /*de90*/  @P2 STG.E desc[UR22][R24.64+0x20], R31 ;  /* 0x0000201f18002986 */ /* 0x0001e2000c101916 */
[----:B------:R-:W-:-:S03]  /*dea0*/  ISETP.GT.AND P2, PT, R51, RZ, P6 ;  /* 0x000000ff3300720c */ /* 0x000fc60003744270 */
[----:B------:R3:W-:Y:S01]  /*deb0*/  @P1 STG.E desc[UR22][R26.64+0x20], R221 ;  /* 0x000020dd1a001986 */ /* 0x0007e2000c101916 */
[----:B------:R-:W-:Y:S01]  /*dec0*/  ISETP.GT.AND P4, PT, R51, 0x8, P4 ;  /* 0x000000083300780c */ /* 0x000fe20002784270 */
[----:B------:R-:W-:Y:S01]  /*ded0*/  FMUL R211, R211, UR24 ;  /* 0x00000018d3d37c20 */ /* 0x000fe20008400000 */
[----:B------:R-:W-:Y:S01]  /*dee0*/  FMUL R209, R209, UR24 ;  /* 0x00000018d1d17c20 */ /* 0x000fe20008400000 */
[----:B------:R-:W-:Y:S01]  /*def0*/  FMUL R207, R207, UR24 ;  /* 0x00000018cfcf7c20 */ /* 0x000fe20008400000 */
[----:B------:R-:W-:Y:S01]  /*df00*/  FMUL R205, R205, UR24 ;  /* 0x00000018cdcd7c20 */ /* 0x000fe20008400000 */
[----:B------:R-:W-:Y:S01]  /*df10*/  FMUL R203, R203, UR24 ;  /* 0x00000018cbcb7c20 */ /* 0x000fe20008400000 */
[----:B------:R-:W-:Y:S01]  /*df20*/  FMUL R41, R202, UR24 ;  /* 0x00000018ca297c20 */ /* 0x000fe20008400000 */
[----:B0-----:R-:W-:-:S04]  /*df30*/  IMAD.WIDE.U32 R24, R32, 0x1c, R26 ;  /* 0x0000001c20187825 */ /* 0x001fc800078e001a */
[----:B------:R-:W-:Y:S01]  /*df40*/  FMUL R201, R201, UR24 ;  /* 0x00000018c9c97c20 */ /* 0x000fe20008400000 */
[----:B------:R-:W-:Y:S01]  /*df50*/  FMUL R199, R199, UR24 ;  /* 0x00000018c7c77c20 */ /* 0x000fe20008400000 */
[----:B------:R-:W-:Y:S01]  /*df60*/  FMUL R197, R197, UR24 ;  /* 0x00000018c5c57c20 */ /* 0x000fe20008400000 */
[----:B---3--:R-:W-:Y:S01]  /*df70*/  IADD3 R26, P1, R37, R26, RZ ;  /* 0x0000001a251a7210 */ /* 0x008fe20007f3e0ff */
[----:B------:R-:W-:Y:S01]  /*df80*/  IMAD.IADD R25, R35, 0x1, R25 ;  /* 0x0000000123197824 */ /* 0x000fe200078e0219 */
[----:B------:R-:W3:Y:S02]  /*df90*/  LDL.LU R226, [R1+0x14] ;  /* 0x0000140001e27983 */ /* 0x000ee40000300800 */
[----:B------:R-:W-:Y:S02]  /*dfa0*/  IADD3.X R27, R33, R27, RZ, P1, !PT ;  /* 0x0000001b211b7210 */ /* 0x000fe40000ffe4ff */
[----:B------:R-:W-:Y:S01]  /*dfb0*/  ISETP.GT.AND P6, PT, R51, 0x8, P6 ;  /* 0x000000083300780c */ /* 0x000fe200037c4270 */
[----:B------:R0:W-:Y:S01]  /*dfc0*/  @P3 STG.E desc[UR22][R24.64], R39 ;  /* 0x0000002718003986 */ /* 0x0001e2000c101916 */
[----:B------:R-:W-:-:S03]  /*dfd0*/  FMUL R31, R218, UR24 ;  /* 0x00000018da1f7c20 */ /* 0x000fc60008400000 */
[----:B------:R-:W-:Y:S01]  /*dfe0*/  @P2 STG.E desc[UR22][R26.64], R219 ;  /* 0x000000db1a002986 */ /* 0x000fe2000c101916 */
[C---:B------:R-:W-:Y:S02]  /*dff0*/  ISETP.GT.AND P2, PT, R50.reuse, 0x18, PT ;  /* 0x000000183200780c */ /* 0x040fe40003f44270 */
[----:B------:R-:W-:Y:S01]  /*e000*/  ISETP.GT.AND P1, PT, R50, 0x19, PT ;  /* 0x000000193200780c */ /* 0x000fe20003f24270 */
[----:B------:R-:W4:Y:S01]  /*e010*/  LDL.LU R227, [R1+0x10] ;  /* 0x0000100001e37983 */ /* 0x000f220000300800 */
[C---:B------:R-:W-:Y:S01]  /*e020*/  ISETP.GT.AND P3, PT, R51.reuse, RZ, P2 ;  /* 0x000000ff3300720c */ /* 0x040fe20001764270 */
[----:B------:R-:W-:Y:S02]  /*e030*/  IMAD.WIDE.U32 R28, R32, 0x1c, R26 ;  /* 0x0000001c201c7825 */ /* 0x000fe400078e001a */
[----:B------:R1:W-:Y:S01]  /*e040*/  @P4 STG.E desc[UR22][R24.64+0x20], R31 ;  /* 0x0000201f18004986 */ /* 0x0003e2000c101916 */
[C---:B------:R-:W-:Y:S02]  /*e050*/  ISETP.GT.AND P4, PT, R51.reuse, RZ, P1 ;  /* 0x000000ff3300720c */ /* 0x040fe40000f84270 */
[----:B------:R-:W-:Y:S01]  /*e060*/  ISETP.GT.AND P2, PT, R51, 0x8, P2 ;  /* 0x000000083300780c */ /* 0x000fe20001744270 */
[----:B------:R1:W-:Y:S01]  /*e070*/  @P6 STG.E desc[UR22][R26.64+0x20], R217 ;  /* 0x000020d91a006986 */ /* 0x0003e2000c101916 */
[----:B------:R-:W-:-:S02]  /*e080*/  IMAD.IADD R29, R35, 0x1, R29 ;  /* 0x00000001231d7824 */ /* 0x000fc400078e021d */
[----:B0-----:R-:W-:Y:S01]  /*e090*/  FMUL R39, R216, UR24 ;  /* 0x00000018d8277c20 */ /* 0x001fe20008400000 */
[----:B------:R-:W-:Y:S01]  /*e0a0*/  ISETP.GT.AND P1, PT, R51, 0x8, P1 ;  /* 0x000000083300780c */ /* 0x000fe20000f24270 */
[----:B------:R-:W-:Y:S01]  /*e0b0*/  FMUL R195, R195, UR24 ;  /* 0x00000018c3c37c20 */ /* 0x000fe20008400000 */
[----:B------:R-:W-:Y:S01]  /*e0c0*/  FMUL R193, R193, UR24 ;  /* 0x00000018c1c17c20 */ /* 0x000fe20008400000 */
[----:B------:R-:W-:Y:S01]  /*e0d0*/  FMUL R191, R191, UR24 ;  /* 0x00000018bfbf7c20 */ /* 0x000fe20008400000 */
[----:B------:R-:W-:Y:S01]  /*e0e0*/  FMUL R189, R189, UR24 ;  /* 0x00000018bdbd7c20 */ /* 0x000fe20008400000 */
[----:B-1----:R-:W-:Y:S01]  /*e0f0*/  IADD3 R24, P6, R37, R26, RZ ;  /* 0x0000001a25187210 */ /* 0x002fe20007fde0ff */
[----:B------:R0:W-:Y:S01]  /*e100*/  @P3 STG.E desc[UR22][R28.64], R39 ;  /* 0x000000271c003986 */ /* 0x0001e2000c101916 */
[----:B------:R-:W-:Y:S01]  /*e110*/  FMUL R31, R214, UR24 ;  /* 0x00000018d61f7c20 */ /* 0x000fe20008400000 */
[C---:B------:R-:W-:Y:S02]  /*e120*/  ISETP.GT.AND P3, PT, R50.reuse, 0x20, PT ;  /* 0x000000203200780c */ /* 0x040fe40003f64270 */
[----:B------:R-:W-:Y:S01]  /*e130*/  IMAD.X R25, R33, 0x1, R27, P6 ;  /* 0x0000000121197824 */ /* 0x000fe200030e061b */
[----:B------:R-:W-:Y:S01]  /*e140*/  ISETP.GT.AND P6, PT, R50, 0x21, PT ;  /* 0x000000213200780c */ /* 0x000fe20003fc4270 */
[----:B------:R-:W-:Y:S01]  /*e150*/  FMUL R43, R188, UR24 ;  /* 0x00000018bc2b7c20 */ /* 0x000fe20008400000 */
[----:B------:R-:W-:Y:S01]  /*e160*/  FMUL R187, R187, UR24 ;  /* 0x00000018bbbb7c20 */ /* 0x000fe20008400000 */
[----:B------:R-:W-:Y:S01]  /*e170*/  FMUL R185, R185, UR24 ;  /* 0x00000018b9b97c20 */ /* 0x000fe20008400000 */
[----:B------:R-:W-:Y:S01]  /*e180*/  @P4 STG.E desc[UR22][R24.64], R215 ;  /* 0x000000d718004986 */ /* 0x000fe2000c101916 */
[----:B------:R-:W-:-:S03]  /*e190*/  ISETP.GT.AND P4, PT, R51, RZ, P3 ;  /* 0x000000ff3300720c */ /* 0x000fc60001f84270 */
[----:B------:R-:W-:Y:S01]  /*e1a0*/  @P2 STG.E desc[UR22][R28.64+0x20], R31 ;  /* 0x0000201f1c002986 */ /* 0x000fe2000c101916 */
[----:B------:R-:W-:Y:S01]  /*e1b0*/  ISETP.GT.AND P2, PT, R51, RZ, P6 ;  /* 0x000000ff3300720c */ /* 0x000fe20003744270 */
[----:B------:R-:W-:Y:S02]  /*e1c0*/  IMAD.WIDE.U32 R26, R32, 0x1c, R24 ;  /* 0x0000001c201a7825 */ /* 0x000fe400078e0018 */
[----:B------:R1:W-:Y:S02]  /*e1d0*/  @P1 STG.E desc[UR22][R24.64+0x20], R213 ;  /* 0x000020d518001986 */ /* 0x0003e4000c101916 */
[----:B0-----:R-:W-:Y:S01]  /*e1e0*/  FMUL R39, R212, UR24 ;  /* 0x00000018d4277c20 */ /* 0x001fe20008400000 */
[----:B------:R-:W-:Y:S01]  /*e1f0*/  IMAD.IADD R27, R35, 0x1, R27 ;  /* 0x00000001231b7824 */ /* 0x000fe200078e021b */
[----:B------:R-:W-:Y:S01]  /*e200*/  ISETP.GT.AND P3, PT, R51, 0x8, P3 ;  /* 0x000000083300780c */ /* 0x000fe20001f64270 */
[----:B------:R-:W-:Y:S01]  /*e210*/  FMUL R183, R183, UR24 ;  /* 0x00000018b7b77c20 */ /* 0x000fe20008400000 */
[----:B------:R-:W-:Y:S01]  /*e220*/  FMUL R181, R181, UR24 ;  /* 0x00000018b5b57c20 */ /* 0x000fe20008400000 */
[----:B------:R-:W-:Y:S01]  /*e230*/  FMUL R177, R177, UR24 ;  /* 0x00000018b1b17c20 */ /* 0x000fe20008400000 */
[----:B------:R-:W-:Y:S01]  /*e240*/  FMUL R175, R175, UR24 ;  /* 0x00000018afaf7c20 */ /* 0x000fe20008400000 */
[----:B------:R-:W-:Y:S01]  /*e250*/  FMUL R173, R173, UR24 ;  /* 0x00000018adad7c20 */ /* 0x000fe20008400000 */
[----:B------:R-:W-:Y:S01]  /*e260*/  FMUL R171, R171, UR24 ;  /* 0x00000018abab7c20 */ /* 0x000fe20008400000 */
[----:B------:R-:W-:Y:S01]  /*e270*/  FMUL R169, R169, UR24 ;  /* 0x00000018a9a97c20 */ /* 0x000fe20008400000 */
[----:B------:R-:W-:Y:S01]  /*e280*/  FMUL R167, R167, UR24 ;  /* 0x00000018a7a77c20 */ /* 0x000fe20008400000 */
[----:B-1----:R-:W-:Y:S01]  /*e290*/  IADD3 R24, P1, R37, R24, RZ ;  /* 0x0000001825187210 */ /* 0x002fe20007f3e0ff */
[----:B------:R0:W-:Y:S01]  /*e2a0*/  @P4 STG.E desc[UR22][R26.64], R39 ;  /* 0x000000271a004986 */ /* 0x0001e2000c101916 */
[----:B------:R-:W-:-:S03]  /*e2b0*/  ISETP.GT.AND P6, PT, R51, 0x8, P6 ;  /* 0x000000083300780c */ /* 0x000fc600037c4270 */
[----:B------:R-:W-:Y:S02]  /*e2c0*/  IMAD.X R25, R33, 0x1, R25, P1 ;  /* 0x0000000121197824 */ /* 0x000fe400008e0619 */
[----:B------:R-:W-:Y:S01]  /*e2d0*/  FMUL R31, R210, UR24 ;  /* 0x00000018d21f7c20 */ /* 0x000fe20008400000 */
[----:B------:R-:W-:Y:S01]  /*e2e0*/  FMUL R165, R165, UR24 ;  /* 0x00000018a5a57c20 */ /* 0x000fe20008400000 */
[----:B------:R-:W-:Y:S01]  /*e2f0*/  FMUL R163, R163, UR24 ;  /* 0x00000018a3a37c20 */ /* 0x000fe20008400000 */
[----:B------:R-:W-:Y:S01]  /*e300*/  FMUL R161, R161, UR24 ;  /* 0x00000018a1a17c20 */ /* 0x000fe20008400000 */
[----:B------:R-:W-:Y:S01]  /*e310*/  @P2 STG.E desc[UR22][R24.64], R211 ;  /* 0x000000d318002986 */ /* 0x000fe2000c101916 */
[C---:B------:R-:W-:Y:S02]  /*e320*/  ISETP.GT.AND P2, PT, R50.reuse, 0x28, PT ;  /* 0x000000283200780c */ /* 0x040fe40003f44270 */
[----:B------:R-:W-:Y:S01]  /*e330*/  ISETP.GT.AND P1, PT, R50, 0x29, PT ;  /* 0x000000293200780c */ /* 0x000fe20003f24270 */
[----:B------:R-:W-:Y:S01]  /*e340*/  FMUL R159, R159, UR24 ;  /* 0x000000189f9f7c20 */ /* 0x000fe20008400000 */
[C---:B------:R-:W-:Y:S01]  /*e350*/  ISETP.GT.AND P4, PT, R51.reuse, RZ, P2 ;  /* 0x000000ff3300720c */ /* 0x040fe20001784270 */
[----:B------:R-:W-:Y:S01]  /*e360*/  @P3 STG.E desc[UR22][R26.64+0x20], R31 ;  /* 0x0000201f1a003986 */ /* 0x000fe2000c101916 */
[----:B------:R-:W-:Y:S01]  /*e370*/  IMAD.WIDE.U32 R28, R32, 0x1c, R24 ;  /* 0x0000001c201c7825 */ /* 0x000fe200078e0018 */
[----:B------:R-:W-:-:S02]  /*e380*/  ISETP.GT.AND P3, PT, R51, RZ, P1 ;  /* 0x000000ff3300720c */ /* 0x000fc40000f64270 */
[----:B------:R-:W-:Y:S01]  /*e390*/  ISETP.GT.AND P2, PT, R51, 0x8, P2 ;  /* 0x000000083300780c */ /* 0x000fe20001744270 */
[----:B------:R1:W-:Y:S01]  /*e3a0*/  @P6 STG.E desc[UR22][R24.64+0x20], R209 ;  /* 0x000020d118006986 */ /* 0x0003e2000c101916 */
[----:B------:R-:W-:Y:S02]  /*e3b0*/  IMAD.IADD R29, R35, 0x1, R29 ;  /* 0x00000001231d7824 */ /* 0x000fe400078e021d */
[----:B0-----:R-:W-:Y:S01]  /*e3c0*/  FMUL R39, R208, UR24 ;  /* 0x00000018d0277c20 */ /* 0x001fe20008400000 */
[----:B------:R-:W-:Y:S01]  /*e3d0*/  ISETP.GT.AND P1, PT, R51, 0x8, P1 ;  /* 0x000000083300780c */ /* 0x000fe20000f24270 */
[----:B------:R-:W-:Y:S01]  /*e3e0*/  FMUL R157, R157, UR24 ;  /* 0x000000189d9d7c20 */ /* 0x000fe20008400000 */
[----:B------:R-:W-:Y:S01]  /*e3f0*/  FMUL R155, R155, UR24 ;  /* 0x000000189b9b7c20 */ /* 0x000fe20008400000 */
[----:B------:R-:W-:Y:S01]  /*e400*/  FMUL R17, R17, UR24 ;  /* 0x0000001811117c20 */ /* 0x000fe20008400000 */
[----:B------:R-:W-:Y:S01]  /*e410*/  FMUL R9, R9, UR24 ;  /* 0x0000001809097c20 */ /* 0x000fe20008400000 */
[----:B------:R-:W2:Y:S01]  /*e420*/  LDL.LU R225, [R1+0x24] ;  /* 0x0000240001e17983 */ /* 0x000ea20000300800 */
[----:B-1----:R-:W-:-:S03]  /*e430*/  IADD3 R24, P6, R37, R24, RZ ;  /* 0x0000001825187210 */ /* 0x002fc60007fde0ff */
[----:B------:R0:W-:Y:S01]  /*e440*/  @P4 STG.E desc[UR22][R28.64], R39 ;  /* 0x000000271c004986 */ /* 0x0001e2000c101916 */
[----:B------:R-:W-:Y:S01]  /*e450*/  FMUL R31, R206, UR24 ;  /* 0x00000018ce1f7c20 */ /* 0x000fe20008400000 */
[C---:B------:R-:W-:Y:S01]  /*e460*/  ISETP.GT.AND P4, PT, R50.reuse, 0x30, PT ;  /* 0x000000303200780c */ /* 0x040fe20003f84270 */
[----:B------:R-:W-:Y:S01]  /*e470*/  IMAD.X R25, R33, 0x1, R25, P6 ;  /* 0x0000000121197824 */ /* 0x000fe200030e0619 */
[----:B------:R-:W-:Y:S01]  /*e480*/  ISETP.GT.AND P6, PT, R50, 0x31, PT ;  /* 0x000000313200780c */ /* 0x000fe20003fc4270 */
[----:B------:R-:W2:Y:S04]  /*e490*/  LDL.LU R224, [R1+0x1c] ;  /* 0x00001c0001e07983 */ /* 0x000ea80000300800 */
[----:B------:R-:W-:Y:S01]  /*e4a0*/  @P3 STG.E desc[UR22][R24.64], R207 ;  /* 0x000000cf18003986 */ /* 0x000fe2000c101916 */
[----:B------:R-:W-:-:S03]  /*e4b0*/  ISETP.GT.AND P3, PT, R51, RZ, P4 ;  /* 0x000000ff3300720c */ /* 0x000fc60002764270 */
[----:B------:R-:W-:Y:S01]  /*e4c0*/  @P2 STG.E desc[UR22][R28.64+0x20], R31 ;  /* 0x0000201f1c002986 */ /* 0x000fe2000c101916 */
[C---:B------:R-:W-:Y:S01]  /*e4d0*/  ISETP.GT.AND P2, PT, R51.reuse, RZ, P6 ;  /* 0x000000ff3300720c */ /* 0x040fe20003744270 */
[----:B------:R-:W-:Y:S02]  /*e4e0*/  IMAD.WIDE.U32 R26, R32, 0x1c, R24 ;  /* 0x0000001c201a7825 */ /* 0x000fe400078e0018 */
[----:B------:R1:W-:Y:S02]  /*e4f0*/  @P1 STG.E desc[UR22][R24.64+0x20], R205 ;  /* 0x000020cd18001986 */ /* 0x0003e4000c101916 */
[----:B0-----:R-:W-:Y:S01]  /*e500*/  FMUL R39, R204, UR24 ;  /* 0x00000018cc277c20 */ /* 0x001fe20008400000 */
[----:B------:R-:W-:Y:S02]  /*e510*/  ISETP.GT.AND P4, PT, R51, 0x8, P4 ;  /* 0x000000083300780c */ /* 0x000fe40002784270 */
[----:B------:R-:W-:Y:S01]  /*e520*/  IADD3 R27, R35, R27, RZ ;  /* 0x0000001b231b7210 */ /* 0x000fe20007ffe0ff */
[----:B------:R-:W-:Y:S01]  /*e530*/  FMUL R153, R153, UR24 ;  /* 0x0000001899997c20 */ /* 0x000fe20008400000 */
[----:B------:R-:W-:Y:S01]  /*e540*/  FMUL R229, R229, UR24 ;  /* 0x00000018e5e57c20 */ /* 0x000fe20008400000 */
[----:B------:R-:W2:Y:S01]  /*e550*/  LDL.LU R223, [R1+0x18] ;  /* 0x0000180001df7983 */ /* 0x000ea20000300800 */
[----:B------:R-:W-:-:S03]  /*e560*/  ISETP.GT.AND P6, PT, R51, 0x8, P6 ;  /* 0x000000083300780c */ /* 0x000fc600037c4270 */
[----:B------:R0:W-:Y:S01]  /*e570*/  @P3 STG.E desc[UR22][R26.64], R39 ;  /* 0x000000271a003986 */ /* 0x0001e2000c101916 */
[----:B-1----:R-:W-:-:S03]  /*e580*/  IADD3 R24, P1, R37, R24, RZ ;  /* 0x0000001825187210 */ /* 0x002fc60007f3e0ff */
[----:B------:R-:W2:Y:S02]  /*e590*/  LDL.LU R222, [R1+0x28] ;  /* 0x0000280001de7983 */ /* 0x000ea40000300800 */
[----:B------:R-:W-:Y:S01]  /*e5a0*/  IMAD.X R25, R33, 0x1, R25, P1 ;  /* 0x0000000121197824 */ /* 0x000fe200008e0619 */
[----:B------:R-:W-:Y:S01]  /*e5b0*/  ISETP.GT.AND P1, PT, R50, 0x39, PT ;  /* 0x000000393200780c */ /* 0x000fe20003f24270 */
[----:B------:R-:W-:-:S03]  /*e5c0*/  IMAD.WIDE.U32 R28, R32, 0x1c, R24 ;  /* 0x0000001c201c7825 */ /* 0x000fc600078e0018 */
[----:B------:R-:W-:Y:S01]  /*e5d0*/  @P2 STG.E desc[UR22][R24.64], R203 ;  /* 0x000000cb18002986 */ /* 0x000fe2000c101916 */
[----:B------:R-:W-:Y:S01]  /*e5e0*/  ISETP.GT.AND P2, PT, R50, 0x38, PT ;  /* 0x000000383200780c */ /* 0x000fe20003f44270 */
[----:B0-----:R-:W-:Y:S01]  /*e5f0*/  FMUL R39, R200, UR24 ;  /* 0x00000018c8277c20 */ /* 0x001fe20008400000 */
[----:B------:R-:W-:Y:S01]  /*e600*/  IMAD.IADD R29, R35, 0x1, R29 ;  /* 0x00000001231d7824 */ /* 0x000fe200078e021d */
[----:B------:R0:W-:Y:S01]  /*e610*/  @P4 STG.E desc[UR22][R26.64+0x20], R41 ;  /* 0x000020291a004986 */ /* 0x0001e2000c101916 */
[C---:B------:R-:W-:Y:S02]  /*e620*/  ISETP.GT.AND P3, PT, R51.reuse, RZ, P2 ;  /* 0x000000ff3300720c */ /* 0x040fe40001764270 */
[C---:B------:R-:W-:Y:S01]  /*e630*/  ISETP.GT.AND P4, PT, R51.reuse, RZ, P1 ;  /* 0x000000ff3300720c */ /* 0x040fe20000f84270 */
[----:B------:R1:W-:Y:S01]  /*e640*/  @P6 STG.E desc[UR22][R24.64+0x20], R201 ;  /* 0x000020c918006986 */ /* 0x0003e2000c101916 */
[----:B------:R-:W-:Y:S02]  /*e650*/  ISETP.GT.AND P2, PT, R51, 0x8, P2 ;  /* 0x000000083300780c */ /* 0x000fe40001744270 */
[----:B------:R-:W-:-:S02]  /*e660*/  IADD3 R30, P6, R37, R24, RZ ;  /* 0x00000018251e7210 */ /* 0x000fc40007fde0ff */
[----:B------:R-:W-:-:S03]  /*e670*/  ISETP.GT.AND P1, PT, R51, 0x8, P1 ;  /* 0x000000083300780c */ /* 0x000fc60000f24270 */
[----:B------:R-:W-:Y:S02]  /*e680*/  IMAD.X R31, R33, 0x1, R25, P6 ;  /* 0x00000001211f7824 */ /* 0x000fe400030e0619 */
[----:B0-----:R-:W-:Y:S01]  /*e690*/  FMUL R41, R198, UR24 ;  /* 0x00000018c6297c20 */ /* 0x001fe20008400000 */
[----:B------:R0:W-:Y:S01]  /*e6a0*/  @P3 STG.E desc[UR22][R28.64], R39 ;  /* 0x000000271c003986 */ /* 0x0001e2000c101916 */
[----:B------:R-:W-:Y:S01]  /*e6b0*/  ISETP.GT.AND P3, PT, R50, 0x40, PT ;  /* 0x000000403200780c */ /* 0x000fe20003f64270 */
[----:B------:R-:W-:Y:S01]  /*e6c0*/  IMAD.WIDE.U32 R26, R32, 0x1c, R30 ;  /* 0x0000001c201a7825 */ /* 0x000fe200078e001e */
[----:B------:R-:W-:Y:S01]  /*e6d0*/  ISETP.GT.AND P6, PT, R50, 0x41, PT ;  /* 0x000000413200780c */ /* 0x000fe20003fc4270 */
[----:B------:R-:W-:Y:S01]  /*e6e0*/  @P4 STG.E desc[UR22][R30.64], R199 ;  /* 0x000000c71e004986 */ /* 0x000fe2000c101916 */
[----:B------:R-:W-:Y:S01]  /*e6f0*/  ISETP.GT.AND P4, PT, R51, RZ, P3 ;  /* 0x000000ff3300720c */ /* 0x000fe20001f84270 */
[----:B------:R-:W-:Y:S01]  /*e700*/  IMAD.IADD R27, R35, 0x1, R27 ;  /* 0x00000001231b7824 */ /* 0x000fe200078e021b */
[C---:B------:R-:W-:Y:S01]  /*e710*/  ISETP.GT.AND P3, PT, R51.reuse, 0x8, P3 ;  /* 0x000000083300780c */ /* 0x040fe20001f64270 */
[----:B------:R0:W-:Y:S01]  /*e720*/  @P2 STG.E desc[UR22][R28.64+0x20], R41 ;  /* 0x000020291c002986 */ /* 0x0001e2000c101916 */
[----:B------:R-:W-:-:S02]  /*e730*/  ISETP.GT.AND P2, PT, R51, RZ, P6 ;  /* 0x000000ff3300720c */ /* 0x000fc40003744270 */
[----:B------:R-:W-:Y:S01]  /*e740*/  ISETP.GT.AND P6, PT, R51, 0x8, P6 ;  /* 0x000000083300780c */ /* 0x000fe200037c4270 */
[----:B------:R0:W-:Y:S01]  /*e750*/  @P1 STG.E desc[UR22][R30.64+0x20], R197 ;  /* 0x000020c51e001986 */ /* 0x0001e2000c101916 */
[----:B-1----:R-:W-:Y:S01]  /*e760*/  IADD3 R24, P1, R37, R30, RZ ;  /* 0x0000001e25187210 */ /* 0x002fe20007f3e0ff */
[----:B0-----:R-:W-:-:S04]  /*e770*/  FMUL R39, R196, UR24 ;  /* 0x00000018c4277c20 */ /* 0x001fc80008400000 */
[----:B------:R-:W-:Y:S01]  /*e780*/  IMAD.X R25, R33, 0x1, R31, P1 ;  /* 0x0000000121197824 */ /* 0x000fe200008e061f */
[----:B------:R0:W-:Y:S01]  /*e790*/  @P4 STG.E desc[UR22][R26.64], R39 ;  /* 0x000000271a004986 */ /* 0x0001e2000c101916 */
[----:B------:R-:W-:Y:S01]  /*e7a0*/  FMUL R41, R194, UR24 ;  /* 0x00000018c2297c20 */ /* 0x000fe20008400000 */
[----:B------:R-:W-:Y:S01]  /*e7b0*/  ISETP.GT.AND P1, PT, R50, 0x49, PT ;  /* 0x000000493200780c */ /* 0x000fe20003f24270 */
[----:B------:R-:W-:Y:S01]  /*e7c0*/  IMAD.WIDE.U32 R28, R32, 0x1c, R24 ;  /* 0x0000001c201c7825 */ /* 0x000fe200078e0018 */
[----:B------:R-:W-:Y:S01]  /*e7d0*/  @P2 STG.E desc[UR22][R24.64], R195 ;  /* 0x000000c318002986 */ /* 0x000fe2000c101916 */
[----:B------:R-:W-:Y:S02]  /*e7e0*/  ISETP.GT.AND P2, PT, R50, 0x48, PT ;  /* 0x000000483200780c */ /* 0x000fe40003f44270 */
[----:B------:R-:W-:Y:S01]  /*e7f0*/  IMAD.IADD R29, R35, 0x1, R29 ;  /* 0x00000001231d7824 */ /* 0x000fe200078e021d */
[----:B------:R1:W-:Y:S01]  /*e800*/  @P3 STG.E desc[UR22][R26.64+0x20], R41 ;  /* 0x000020291a003986 */ /* 0x0003e2000c101916 */
[----:B------:R-:W-:-:S02]  /*e810*/  ISETP.GT.AND P4, PT, R51, RZ, P2 ;  /* 0x000000ff3300720c */ /* 0x000fc40001784270 */
[----:B------:R-:W-:Y:S01]  /*e820*/  ISETP.GT.AND P3, PT, R51, RZ, P1 ;  /* 0x000000ff3300720c */ /* 0x000fe20000f64270 */
[----:B------:R1:W-:Y:S01]  /*e830*/  @P6 STG.E desc[UR22][R24.64+0x20], R193 ;  /* 0x000020c118006986 */ /* 0x0003e2000c101916 */
[----:B------:R-:W-:Y:S01]  /*e840*/  IADD3 R30, P6, R37, R24, RZ ;  /* 0x00000018251e7210 */ /* 0x000fe20007fde0ff */
[----:B0-----:R-:W-:Y:S01]  /*e850*/  FMUL R39, R192, UR24 ;  /* 0x00000018c0277c20 */ /* 0x001fe20008400000 */
[C---:B------:R-:W-:Y:S02]  /*e860*/  ISETP.GT.AND P2, PT, R51.reuse, 0x8, P2 ;  /* 0x000000083300780c */ /* 0x040fe40001744270 */
[----:B------:R-:W-:Y:S02]  /*e870*/  ISETP.GT.AND P1, PT, R51, 0x8, P1 ;  /* 0x000000083300780c */ /* 0x000fe40000f24270 */
[----:B------:R-:W-:Y:S01]  /*e880*/  IADD3.X R31, R33, R25, RZ, P6, !PT ;  /* 0x00000019211f7210 */ /* 0x000fe200037fe4ff */
[----:B-1----:R-:W-:Y:S02]  /*e890*/  FMUL R41, R190, UR24 ;  /* 0x00000018be297c20 */ /* 0x002fe40008400000 */
[----:B------:R0:W-:Y:S01]  /*e8a0*/  @P4 STG.E desc[UR22][R28.64], R39 ;  /* 0x000000271c004986 */ /* 0x0001e2000c101916 */
[----:B------:R-:W-:Y:S01]  /*e8b0*/  ISETP.GT.AND P4, PT, R50, 0x50, PT ;  /* 0x000000503200780c */ /* 0x000fe20003f84270 */
[----:B------:R-:W-:-:S02]  /*e8c0*/  IMAD.WIDE.U32 R24, R32, 0x1c, R30 ;  /* 0x0000001c20187825 */ /* 0x000fc400078e001e */
[----:B------:R-:W-:Y:S01]  /*e8d0*/  @P3 STG.E desc[UR22][R30.64], R191 ;  /* 0x000000bf1e003986 */ /* 0x000fe2000c101916 */
[----:B------:R-:W-:Y:S01]  /*e8e0*/  ISETP.GT.AND P3, PT, R50, 0x51, PT ;  /* 0x000000513200780c */ /* 0x000fe20003f64270 */
[----:B------:R-:W-:Y:S01]  /*e8f0*/  IMAD.MOV.U32 R38, RZ, RZ, R24 ;  /* 0x000000ffff267224 */ /* 0x000fe200078e0018 */
[C---:B------:R-:W-:Y:S01]  /*e900*/  ISETP.GT.AND P6, PT, R51.reuse, RZ, P4 ;  /* 0x000000ff3300720c */ /* 0x040fe200027c4270 */
[----:B------:R1:W-:Y:S01]  /*e910*/  @P2 STG.E desc[UR22][R28.64+0x20], R41 ;  /* 0x000020291c002986 */ /* 0x0003e2000c101916 */
[C---:B------:R-:W-:Y:S02]  /*e920*/  ISETP.GT.AND P2, PT, R51.reuse, RZ, P3 ;  /* 0x000000ff3300720c */ /* 0x040fe40001f44270 */
[----:B------:R-:W-:Y:S01]  /*e930*/  ISETP.GT.AND P4, PT, R51, 0x8, P4 ;  /* 0x000000083300780c */ /* 0x000fe20002784270 */
[----:B------:R1:W-:Y:S01]  /*e940*/  @P1 STG.E desc[UR22][R30.64+0x20], R189 ;  /* 0x000020bd1e001986 */ /* 0x0003e2000c101916 */
[----:B------:R-:W-:Y:S01]  /*e950*/  IADD3 R26, P1, R37, R30, RZ ;  /* 0x0000001e251a7210 */ /* 0x000fe20007f3e0ff */
[----:B0-----:R-:W-:Y:S01]  /*e960*/  IMAD.IADD R39, R35, 0x1, R25 ;  /* 0x0000000123277824 */ /* 0x001fe200078e0219 */
[----:B------:R-:W-:-:S03]  /*e970*/  ISETP.GT.AND P3, PT, R51, 0x8, P3 ;  /* 0x000000083300780c */ /* 0x000fc60001f64270 */
[----:B------:R-:W-:Y:S01]  /*e980*/  IMAD.X R27, R33, 0x1, R31, P1 ;  /* 0x00000001211b7824 */ /* 0x000fe200008e061f */
[----:B------:R-:W-:Y:S01]  /*e990*/  ISETP.GT.AND P1, PT, R50, 0x58, PT ;  /* 0x000000583200780c */ /* 0x000fe20003f24270 */
[----:B------:R0:W-:Y:S01]  /*e9a0*/  @P6 STG.E desc[UR22][R38.64], R43 ;  /* 0x0000002b26006986 */ /* 0x0001e2000c101916 */
[----:B-1----:R-:W-:Y:S01]  /*e9b0*/  FMUL R41, R186, UR24 ;  /* 0x00000018ba297c20 */ /* 0x002fe20008400000 */
[----:B------:R-:W-:Y:S01]  /*e9c0*/  IMAD.WIDE.U32 R24, R32, 0x1c, R26 ;  /* 0x0000001c20187825 */ /* 0x000fe200078e001a */
[----:B------:R-:W-:Y:S01]  /*e9d0*/  ISETP.GT.AND P6, PT, R51, RZ, P1 ;  /* 0x000000ff3300720c */ /* 0x000fe20000fc4270 */
[----:B------:R-:W-:Y:S01]  /*e9e0*/  @P2 STG.E desc[UR22][R26.64], R187 ;  /* 0x000000bb1a002986 */ /* 0x000fe2000c101916 */
[----:B------:R-:W-:Y:S01]  /*e9f0*/  ISETP.GT.AND P2, PT, R50, 0x59, PT ;  /* 0x000000593200780c */ /* 0x000fe20003f44270 */
[----:B------:R-:W-:Y:S01]  /*ea00*/  IMAD.IADD R31, R35, 0x1, R25 ;  /* 0x00000001231f7824 */ /* 0x000fe200078e0219 */
[C---:B------:R-:W-:Y:S01]  /*ea10*/  ISETP.GT.AND P1, PT, R51.reuse, 0x8, P1 ;  /* 0x000000083300780c */ /* 0x040fe20000f24270 */
[----:B------:R1:W-:Y:S01]  /*ea20*/  @P4 STG.E desc[UR22][R38.64+0x20], R41 ;  /* 0x0000202926004986 */ /* 0x0003e2000c101916 */
[C---:B------:R-:W-:Y:S01]  /*ea30*/  ISETP.GT.AND P4, PT, R51.reuse, RZ, P2 ;  /* 0x000000ff3300720c */ /* 0x040fe20001784270 */
[----:B------:R-:W-:Y:S01]  /*ea40*/  IMAD.MOV.U32 R30, RZ, RZ, R24 ;  /* 0x000000ffff1e7224 */ /* 0x000fe200078e0018 */
[----:B------:R-:W-:Y:S01]  /*ea50*/  ISETP.GT.AND P2, PT, R51, 0x8, P2 ;  /* 0x000000083300780c */ /* 0x000fe20001744270 */
[----:B------:R1:W-:Y:S01]  /*ea60*/  @P3 STG.E desc[UR22][R26.64+0x20], R185 ;  /* 0x000020b91a003986 */ /* 0x0003e2000c101916 */
[----:B------:R-:W-:Y:S01]  /*ea70*/  IADD3 R28, P3, R37, R26, RZ ;  /* 0x0000001a251c7210 */ /* 0x000fe20007f7e0ff */
[----:B0-----:R-:W-:-:S04]  /*ea80*/  FMUL R43, R184, UR24 ;  /* 0x00000018b82b7c20 */ /* 0x001fc80008400000 */
[----:B------:R-:W-:Y:S01]  /*ea90*/  IMAD.X R29, R33, 0x1, R27, P3 ;  /* 0x00000001211d7824 */ /* 0x000fe200018e061b */
[----:B------:R0:W-:Y:S01]  /*eaa0*/  @P6 STG.E desc[UR22][R30.64], R43 ;  /* 0x0000002b1e006986 */ /* 0x0001e2000c101916 */
[----:B-1----:R-:W-:Y:S01]  /*eab0*/  FMUL R41, R182, UR24 ;  /* 0x00000018b6297c20 */ /* 0x002fe20008400000 */
[----:B------:R-:W-:Y:S01]  /*eac0*/  ISETP.GT.AND P3, PT, R50, 0x60, PT ;  /* 0x000000603200780c */ /* 0x000fe20003f64270 */
[----:B------:R-:W-:Y:S01]  /*ead0*/  IMAD.WIDE.U32 R24, R32, 0x1c, R28 ;  /* 0x0000001c20187825 */ /* 0x000fe200078e001c */
[----:B------:R-:W-:Y:S01]  /*eae0*/  @P4 STG.E desc[UR22][R28.64], R183 ;  /* 0x000000b71c004986 */ /* 0x000fe2000c101916 */
[----:B------:R-:W-:Y:S02]  /*eaf0*/  ISETP.GT.AND P4, PT, R50, 0x61, PT ;  /* 0x000000613200780c */ /* 0x000fe40003f84270 */
[C---:B------:R-:W-:Y:S01]  /*eb00*/  ISETP.GT.AND P6, PT, R51.reuse, RZ, P3 ;  /* 0x000000ff3300720c */ /* 0x040fe20001fc4270 */
[----:B------:R1:W-:Y:S01]  /*eb10*/  @P1 STG.E desc[UR22][R30.64+0x20], R41 ;  /* 0x000020291e001986 */ /* 0x0003e2000c101916 */
[C---:B------:R-:W-:Y:S01]  /*eb20*/  ISETP.GT.AND P1, PT, R51.reuse, RZ, P4 ;  /* 0x000000ff3300720c */ /* 0x040fe20002724270 */
[----:B------:R-:W-:Y:S01]  /*eb30*/  IMAD.MOV.U32 R38, RZ, RZ, R24 ;  /* 0x000000ffff267224 */ /* 0x000fe200078e0018 */
[----:B------:R-:W-:Y:S01]  /*eb40*/  ISETP.GT.AND P3, PT, R51, 0x8, P3 ;  /* 0x000000083300780c */ /* 0x000fe20001f64270 */
[----:B------:R1:W-:Y:S01]  /*eb50*/  @P2 STG.E desc[UR22][R28.64+0x20], R181 ;  /* 0x000020b51c002986 */ /* 0x0003e2000c101916 */
[----:B------:R-:W-:Y:S01]  /*eb60*/  IADD3 R26, P2, R37, R28, RZ ;  /* 0x0000001c251a7210 */ /* 0x000fe20007f5e0ff */
[----:B0-----:R-:W-:Y:S01]  /*eb70*/  FMUL R43, R180, UR24 ;  /* 0x00000018b42b7c20 */ /* 0x001fe20008400000 */
[----:B------:R-:W-:-:S02]  /*eb80*/  IADD3 R39, R35, R25, RZ ;  /* 0x0000001923277210 */ /* 0x000fc40007ffe0ff */
[----:B------:R-:W-:Y:S01]  /*eb90*/  ISETP.GT.AND P4, PT, R51, 0x8, P4 ;  /* 0x000000083300780c */ /* 0x000fe20002784270 */
[----:B------:R-:W-:Y:S01]  /*eba0*/  IMAD.X R27, R33, 0x1, R29, P2 ;  /* 0x00000001211b7824 */ /* 0x000fe200010e061d */
[----:B------:R-:W-:Y:S01]  /*ebb0*/  ISETP.GT.AND P2, PT, R50, 0x69, PT ;  /* 0x000000693200780c */ /* 0x000fe20003f44270 */
[----:B------:R0:W-:Y:S01]  /*ebc0*/  @P6 STG.E desc[UR22][R38.64], R43 ;  /* 0x0000002b26006986 */ /* 0x0001e2000c101916 */
[----:B-1----:R-:W-:Y:S01]  /*ebd0*/  FMUL R41, R176, UR24 ;  /* 0x00000018b0297c20 */ /* 0x002fe20008400000 */
[----:B------:R-:W-:Y:S02]  /*ebe0*/  IMAD.WIDE.U32 R24, R32, 0x1c, R26 ;  /* 0x0000001c20187825 */ /* 0x000fe400078e001a */
[----:B------:R-:W-:Y:S01]  /*ebf0*/  @P1 STG.E desc[UR22][R26.64], R177 ;  /* 0x000000b11a001986 */ /* 0x000fe2000c101916 */
[----:B------:R-:W-:Y:S01]  /*ec00*/  ISETP.GT.AND P1, PT, R50, 0x68, PT ;  /* 0x000000683200780c */ /* 0x000fe20003f24270 */
[----:B------:R-:W-:Y:S02]  /*ec10*/  IMAD.IADD R31, R35, 0x1, R25 ;  /* 0x00000001231f7824 */ /* 0x000fe400078e0219 */
[----:B------:R1:W-:Y:S01]  /*ec20*/  @P3 STG.E desc[UR22][R38.64+0x20], R41 ;  /* 0x0000202926003986 */ /* 0x0003e2000c101916 */
[C---:B------:R-:W-:Y:S01]  /*ec30*/  ISETP.GT.AND P6, PT, R51.reuse, RZ, P1 ;  /* 0x000000ff3300720c */ /* 0x040fe20000fc4270 */
[----:B------:R-:W-:Y:S01]  /*ec40*/  IMAD.MOV.U32 R30, RZ, RZ, R24 ;  /* 0x000000ffff1e7224 */ /* 0x000fe200078e0018 */
[----:B------:R-:W-:Y:S01]  /*ec50*/  ISETP.GT.AND P3, PT, R51, RZ, P2 ;  /* 0x000000ff3300720c */ /* 0x000fe20001764270 */
[----:B------:R1:W-:Y:S01]  /*ec60*/  @P4 STG.E desc[UR22][R26.64+0x20], R175 ;  /* 0x000020af1a004986 */ /* 0x0003e2000c101916 */
[----:B------:R-:W-:Y:S01]  /*ec70*/  IADD3 R28, P4, R37, R26, RZ ;  /* 0x0000001a251c7210 */ /* 0x000fe20007f9e0ff */
[----:B0-----:R-:W-:Y:S01]  /*ec80*/  FMUL R43, R174, UR24 ;  /* 0x00000018ae2b7c20 */ /* 0x001fe20008400000 */
[----:B------:R-:W-:-:S02]  /*ec90*/  ISETP.GT.AND P1, PT, R51, 0x8, P1 ;  /* 0x000000083300780c */ /* 0x000fc40000f24270 */
[----:B------:R-:W-:Y:S01]  /*eca0*/  ISETP.GT.AND P2, PT, R51, 0x8, P2 ;  /* 0x000000083300780c */ /* 0x000fe20001744270 */
[----:B------:R-:W-:Y:S01]  /*ecb0*/  IMAD.X R29, R33, 0x1, R27, P4 ;  /* 0x00000001211d7824 */ /* 0x000fe200020e061b */
[----:B------:R-:W-:Y:S01]  /*ecc0*/  ISETP.GT.AND P4, PT, R50, 0x70, PT ;  /* 0x000000703200780c */ /* 0x000fe20003f84270 */
[----:B-1----:R-:W-:Y:S02]  /*ecd0*/  FMUL R41, R172, UR24 ;  /* 0x00000018ac297c20 */ /* 0x002fe40008400000 */
[----:B------:R0:W-:Y:S01]  /*ece0*/  @P6 STG.E desc[UR22][R30.64], R43 ;  /* 0x0000002b1e006986 */ /* 0x0001e2000c101916 */
[C---:B------:R-:W-:Y:S01]  /*ecf0*/  ISETP.GT.AND P6, PT, R51.reuse, RZ, P4 ;  /* 0x000000ff3300720c */ /* 0x040fe200027c4270 */
[----:B------:R-:W-:Y:S01]  /*ed00*/  IMAD.WIDE.U32 R24, R32, 0x1c, R28 ;  /* 0x0000001c20187825 */ /* 0x000fe200078e001c */
[----:B------:R-:W-:Y:S01]  /*ed10*/  ISETP.GT.AND P4, PT, R51, 0x8, P4 ;  /* 0x000000083300780c */ /* 0x000fe20002784270 */
[----:B------:R-:W-:Y:S01]  /*ed20*/  @P3 STG.E desc[UR22][R28.64], R173 ;  /* 0x000000ad1c003986 */ /* 0x000fe2000c101916 */
[----:B------:R-:W-:Y:S01]  /*ed30*/  ISETP.GT.AND P3, PT, R50, 0x71, PT ;  /* 0x000000713200780c */ /* 0x000fe20003f64270 */
[----:B------:R-:W-:Y:S01]  /*ed40*/  IMAD.MOV.U32 R38, RZ, RZ, R24 ;  /* 0x000000ffff267224 */ /* 0x000fe200078e0018 */
[----:B------:R-:W-:Y:S01]  /*ed50*/  IADD3 R39, R35, R25, RZ ;  /* 0x0000001923277210 */ /* 0x000fe20007ffe0ff */
[----:B------:R1:W-:Y:S01]  /*ed60*/  @P1 STG.E desc[UR22][R30.64+0x20], R41 ;  /* 0x000020291e001986 */ /* 0x0003e2000c101916 */
[----:B------:R-:W-:-:S02]  /*ed70*/  ISETP.GT.AND P1, PT, R51, RZ, P3 ;  /* 0x000000ff3300720c */ /* 0x000fc40001f24270 */
        /* <DEDUP_REMOVED lines=11> */
[----:B------:R-:W-:Y:S01]  /*ee30*/  IMAD.IADD R31, R35, 0x1, R25 ;  /* 0x00000001231f7824 */ /* 0x000fe200078e0219 */
[----:B------:R1:W-:Y:S01]  /*ee40*/  @P4 STG.E desc[UR22][R38.64+0x20], R41 ;  /* 0x0000202926004986 */ /* 0x0003e2000c101916 */
[C---:B------:R-:W-:Y:S01]  /*ee50*/  ISETP.GT.AND P6, PT, R51.reuse, RZ, P1 ;  /* 0x000000ff3300720c */ /* 0x040fe20000fc4270 */
[----:B------:R-:W-:Y:S01]  /*ee60*/  IMAD.MOV.U32 R30, RZ, RZ, R24 ;  /* 0x000000ffff1e7224 */ /* 0x000fe200078e0018 */
[----:B------:R-:W-:Y:S01]  /*ee70*/  ISETP.GT.AND P4, PT, R51, RZ, P2 ;  /* 0x000000ff3300720c */ /* 0x000fe20001784270 */
[----:B------:R4:W-:Y:S01]  /*ee80*/  @P3 STG.E desc[UR22][R26.64+0x20], R167 ;  /* 0x000020a71a003986 */ /* 0x0009e2000c101916 */
[----:B---3--:R-:W-:Y:S01]  /*ee90*/  IADD3 R28, P3, R37, R26, RZ ;  /* 0x0000001a251c7210 */ /* 0x008fe20007f7e0ff */
        /* <DEDUP_REMOVED lines=18> */
[----:B----4-:R-:W-:Y:S01]  /*efc0*/  IADD3 R26, P2, R37, R28, RZ ;  /* 0x0000001c251a7210 */ /* 0x010fe20007f5e0ff */
        /* <DEDUP_REMOVED lines=20> */
[----:B-1----:R-:W-:Y:S01]  /*f110*/  FMUL R39, R156, UR24 ;  /* 0x000000189c277c20 */ /* 0x002fe20008400000 */
[----:B------:R-:W-:Y:S01]  /*f120*/  FMUL R41, R154, UR24 ;  /* 0x000000189a297c20 */ /* 0x000fe20008400000 */
[----:B------:R0:W-:Y:S01]  /*f130*/  @P6 STG.E desc[UR22][R30.64], R43 ;  /* 0x0000002b1e006986 */ /* 0x0001e2000c101916 */
[C---:B------:R-:W-:Y:S01]  /*f140*/  ISETP.GT.AND P6, PT, R51.reuse, RZ, P4 ;  /* 0x000000ff3300720c */ /* 0x040fe200027c4270 */
[----:B------:R-:W-:Y:S01]  /*f150*/  IMAD.WIDE.U32 R24, R32, 0x1c, R28 ;  /* 0x0000001c20187825 */ /* 0x000fe200078e001c */
[----:B------:R-:W-:Y:S01]  /*f160*/  ISETP.GT.AND P4, PT, R51, 0x8, P4 ;  /* 0x000000083300780c */ /* 0x000fe20002784270 */
[----:B------:R-:W-:Y:S01]  /*f170*/  @P3 STG.E desc[UR22][R28.64], R157 ;  /* 0x0000009d1c003986 */ /* 0x000fe2000c101916 */
[----:B------:R-:W-:-:S02]  /*f180*/  ISETP.GT.AND P3, PT, R50, 0x91, PT ;  /* 0x000000913200780c */ /* 0x000fc40003f64270 */
[----:B------:R-:W-:Y:S01]  /*f190*/  IADD3 R25, R35, R25, RZ ;  /* 0x0000001923197210 */ /* 0x000fe20007ffe0ff */
[----:B------:R1:W-:Y:S01]  /*f1a0*/  @P1 STG.E desc[UR22][R30.64+0x20], R39 ;  /* 0x000020271e001986 */ /* 0x0003e2000c101916 */
[C---:B------:R-:W-:Y:S02]  /*f1b0*/  ISETP.GT.AND P1, PT, R51.reuse, RZ, P3 ;  /* 0x000000ff3300720c */ /* 0x040fe40001f24270 */
[----:B------:R-:W-:Y:S01]  /*f1c0*/  ISETP.GT.AND P3, PT, R51, 0x8, P3 ;  /* 0x000000083300780c */ /* 0x000fe20001f64270 */
[----:B------:R3:W-:Y:S01]  /*f1d0*/  @P2 STG.E desc[UR22][R28.64+0x20], R155 ;  /* 0x0000209b1c002986 */ /* 0x0007e2000c101916 */
[----:B----4-:R-:W-:Y:S01]  /*f1e0*/  IADD3 R26, P2, R37, R28, RZ ;  /* 0x0000001c251a7210 */ /* 0x010fe20007f5e0ff */
[----:B0-----:R-:W-:Y:S02]  /*f1f0*/  FMUL R43, R23, UR24 ;  /* 0x00000018172b7c20 */ /* 0x001fe40008400000 */
[----:B------:R0:W-:Y:S02]  /*f200*/  @P6 STG.E desc[UR22][R24.64], R41 ;  /* 0x0000002918006986 */ /* 0x0001e4000c101916 */
[----:B------:R-:W-:Y:S01]  /*f210*/  IMAD.X R27, R33, 0x1, R29, P2 ;  /* 0x00000001211b7824 */ /* 0x000fe200010e061d */
[----:B------:R-:W-:Y:S01]  /*f220*/  ISETP.GT.AND P2, PT, R50, 0x99, PT ;  /* 0x000000993200780c */ /* 0x000fe20003f44270 */
[----:B-1----:R-:W-:Y:S01]  /*f230*/  FMUL R31, R22, UR24 ;  /* 0x00000018161f7c20 */ /* 0x002fe20008400000 */
[----:B------:R-:W-:Y:S01]  /*f240*/  FMUL R39, R21, UR24 ;  /* 0x0000001815277c20 */ /* 0x000fe20008400000 */
[----:B------:R-:W-:Y:S01]  /*f250*/  IMAD.WIDE.U32 R22, R32, 0x1c, R26 ;  /* 0x0000001c20167825 */ /* 0x000fe200078e001a */
[----:B------:R-:W-:Y:S01]  /*f260*/  @P1 STG.E desc[UR22][R26.64], R43 ;  /* 0x0000002b1a001986 */ /* 0x000fe2000c101916 */
[----:B------:R-:W-:-:S02]  /*f270*/  ISETP.GT.AND P1, PT, R50, 0x98, PT ;  /* 0x000000983200780c */ /* 0x000fc40003f24270 */
[----:B---3--:R-:W-:Y:S01]  /*f280*/  IMAD.IADD R29, R35, 0x1, R23 ;  /* 0x00000001231d7824 */ /* 0x008fe200078e0217 */
[----:B------:R1:W-:Y:S01]  /*f290*/  @P4 STG.E desc[UR22][R24.64+0x20], R31 ;  /* 0x0000201f18004986 */ /* 0x0003e2000c101916 */
[C---:B------:R-:W-:Y:S01]  /*f2a0*/  ISETP.GT.AND P6, PT, R51.reuse, RZ, P1 ;  /* 0x000000ff3300720c */ /* 0x040fe20000fc4270 */
[----:B------:R-:W-:Y:S01]  /*f2b0*/  FMUL R23, R20, UR24 ;  /* 0x0000001814177c20 */ /* 0x000fe20008400000 */
[----:B------:R-:W-:Y:S01]  /*f2c0*/  ISETP.GT.AND P4, PT, R51, RZ, P2 ;  /* 0x000000ff3300720c */ /* 0x000fe20001784270 */
[----:B------:R3:W-:Y:S01]  /*f2d0*/  @P3 STG.E desc[UR22][R26.64+0x20], R39 ;  /* 0x000020271a003986 */ /* 0x0007e2000c101916 */
[----:B------:R-:W-:Y:S01]  /*f2e0*/  IADD3 R20, P3, R37, R26, RZ ;  /* 0x0000001a25147210 */ /* 0x000fe20007f7e0ff */
[----:B------:R-:W-:Y:S01]  /*f2f0*/  IMAD.MOV.U32 R28, RZ, RZ, R22 ;  /* 0x000000ffff1c7224 */ /* 0x000fe200078e0016 */
[----:B------:R-:W-:Y:S01]  /*f300*/  ISETP.GT.AND P1, PT, R51, 0x8, P1 ;  /* 0x000000083300780c */ /* 0x000fe20000f24270 */
[----:B0-----:R-:W-:Y:S01]  /*f310*/  FMUL R41, R19, UR24 ;  /* 0x0000001813297c20 */ /* 0x001fe20008400000 */
        /* <DEDUP_REMOVED lines=10> */
[----:B------:R-:W-:Y:S01]  /*f3c0*/  ISETP.GT.AND P4, PT, R50, 0xa1, PT ;  /* 0x000000a13200780c */ /* 0x000fe20003f84270 */
[----:B------:R-:W-:-:S02]  /*f3d0*/  IMAD.IADD R19, R35, 0x1, R19 ;  /* 0x0000000123137824 */ /* 0x000fc400078e0213 */
[----:B---3--:R-:W-:Y:S01]  /*f3e0*/  FMUL R27, R16, UR24 ;  /* 0x00000018101b7c20 */ /* 0x008fe20008400000 */
[----:B------:R1:W-:Y:S01]  /*f3f0*/  @P1 STG.E desc[UR22][R28.64+0x20], R25 ;  /* 0x000020191c001986 */ /* 0x0003e2000c101916 */
[C---:B------:R-:W-:Y:S02]  /*f400*/  ISETP.GT.AND P1, PT, R51.reuse, RZ, P4 ;  /* 0x000000ff3300720c */ /* 0x040fe40002724270 */
[----:B------:R-:W-:Y:S01]  /*f410*/  ISETP.GT.AND P4, PT, R51, 0x8, P4 ;  /* 0x000000083300780c */ /* 0x000fe20002784270 */
[----:B------:R3:W-:Y:S01]  /*f420*/  @P2 STG.E desc[UR22][R20.64+0x20], R17 ;  /* 0x0000201114002986 */ /* 0x0007e2000c101916 */
[----:B------:R-:W-:-:S03]  /*f430*/  IADD3 R22, P2, R37, R20, RZ ;  /* 0x0000001425167210 */ /* 0x000fc60007f5e0ff */
[----:B------:R4:W-:Y:S01]  /*f440*/  @P6 STG.E desc[UR22][R18.64], R27 ;  /* 0x0000001b12006986 */ /* 0x0009e2000c101916 */
[----:B0-----:R-:W-:Y:S02]  /*f450*/  IADD3.X R23, R33, R21, RZ, P2, !PT ;  /* 0x0000001521177210 */ /* 0x001fe400017fe4ff */
[C---:B------:R-:W-:Y:S01]  /*f460*/  ISETP.GT.AND P2, PT, R50.reuse, 0xa9, PT ;  /* 0x000000a93200780c */ /* 0x040fe20003f44270 */
[----:B-1----:R-:W-:Y:S02]  /*f470*/  FMUL R25, R13, UR24 ;  /* 0x000000180d197c20 */ /* 0x002fe40008400000 */
[----:B------:R-:W-:Y:S01]  /*f480*/  @P1 STG.E desc[UR22][R22.64], R31 ;  /* 0x0000001f16001986 */ /* 0x000fe2000c101916 */
[----:B------:R-:W-:Y:S01]  /*f490*/  ISETP.GT.AND P1, PT, R50, 0xa8, PT ;  /* 0x000000a83200780c */ /* 0x000fe20003f24270 */
[----:B---3--:R-:W-:Y:S01]  /*f4a0*/  FMUL R21, R14, UR24 ;  /* 0x000000180e157c20 */ /* 0x008fe20008400000 */
[----:B------:R-:W-:Y:S02]  /*f4b0*/  IMAD.WIDE.U32 R14, R32, 0x1c, R22 ;  /* 0x0000001c200e7825 */ /* 0x000fe400078e0016 */
[----:B------:R-:W-:-:S02]  /*f4c0*/  ISETP.GT.AND P6, PT, R51, RZ, P1 ;  /* 0x000000ff3300720c */ /* 0x000fc40000fc4270 */
[----:B----4-:R-:W-:Y:S01]  /*f4d0*/  FMUL R27, R11, UR24 ;  /* 0x000000180b1b7c20 */ /* 0x010fe20008400000 */
[----:B------:R0:W-:Y:S01]  /*f4e0*/  @P3 STG.E desc[UR22][R18.64+0x20], R21 ;  /* 0x0000201512003986 */ /* 0x0001e2000c101916 */
[----:B------:R-:W-:Y:S01]  /*f4f0*/  ISETP.GT.AND P3, PT, R51, RZ, P2 ;  /* 0x000000ff3300720c */ /* 0x000fe20001764270 */
[----:B------:R-:W-:Y:S02]  /*f500*/  IMAD.IADD R17, R35, 0x1, R15 ;  /* 0x0000000123117824 */ /* 0x000fe400078e020f */
[----:B------:R-:W-:Y:S01]  /*f510*/  FMUL R15, R12, UR24 ;  /* 0x000000180c0f7c20 */ /* 0x000fe20008400000 */
[----:B------:R1:W-:Y:S01]  /*f520*/  @P4 STG.E desc[UR22][R22.64+0x20], R25 ;  /* 0x0000201916004986 */ /* 0x0003e2000c101916 */
[----:B------:R-:W-:Y:S01]  /*f530*/  IADD3 R12, P4, R37, R22, RZ ;  /* 0x00000016250c7210 */ /* 0x000fe20007f9e0ff */
[----:B------:R-:W-:Y:S01]  /*f540*/  IMAD.MOV.U32 R16, RZ, RZ, R14 ;  /* 0x000000ffff107224 */ /* 0x000fe200078e000e */
[C---:B------:R-:W-:Y:S02]  /*f550*/  ISETP.GT.AND P1, PT, R51.reuse, 0x8, P1 ;  /* 0x000000083300780c */ /* 0x040fe40000f24270 */
[----:B------:R-:W-:Y:S01]  /*f560*/  ISETP.GT.AND P2, PT, R51, 0x8, P2 ;  /* 0x000000083300780c */ /* 0x000fe20001744270 */
[----:B------:R-:W-:Y:S01]  /*f570*/  IMAD.X R13, R33, 0x1, R23, P4 ;  /* 0x00000001210d7824 */ /* 0x000fe200020e0617 */
[----:B------:R3:W-:Y:S01]  /*f580*/  @P6 STG.E desc[UR22][R16.64], R15 ;  /* 0x0000000f10006986 */ /* 0x0007e2000c101916 */
[----:B0-----:R-:W-:Y:S01]  /*f590*/  FMUL R19, R10, UR24 ;  /* 0x000000180a137c20 */ /* 0x001fe20008400000 */
[----:B------:R-:W-:Y:S01]  /*f5a0*/  ISETP.GT.AND P4, PT, R50, 0xb0, PT ;  /* 0x000000b03200780c */ /* 0x000fe20003f84270 */
[----:B------:R-:W-:Y:S01]  /*f5b0*/  IMAD.WIDE.U32 R10, R32, 0x1c, R12 ;  /* 0x0000001c200a7825 */ /* 0x000fe200078e000c */
[----:B------:R-:W-:Y:S01]  /*f5c0*/  @P3 STG.E desc[UR22][R12.64], R27 ;  /* 0x0000001b0c003986 */ /* 0x000fe2000c101916 */
[----:B------:R-:W-:-:S02]  /*f5d0*/  ISETP.GT.AND P3, PT, R50, 0xb1, PT ;  /* 0x000000b13200780c */ /* 0x000fc40003f64270 */
[----:B------:R-:W-:Y:S01]  /*f5e0*/  FMUL R21, R8, UR24 ;  /* 0x0000001808157c20 */ /* 0x000fe20008400000 */
[----:B------:R-:W-:Y:S01]  /*f5f0*/  ISETP.GT.AND P6, PT, R51, RZ, P4 ;  /* 0x000000ff3300720c */ /* 0x000fe200027c4270 */
[----:B------:R-:W-:Y:S01]  /*f600*/  IMAD.IADD R11, R35, 0x1, R11 ;  /* 0x00000001230b7824 */ /* 0x000fe200078e020b */
[----:B------:R0:W-:Y:S01]  /*f610*/  @P1 STG.E desc[UR22][R16.64+0x20], R19 ;  /* 0x0000201310001986 */ /* 0x0001e2000c101916 */
[----:B------:R-:W-:Y:S01]  /*f620*/  ISETP.GT.AND P1, PT, R51, RZ, P3 ;  /* 0x000000ff3300720c */ /* 0x000fe20001f24270 */
[----:B-1----:R-:W-:Y:S01]  /*f630*/  FMUL R23, R7, UR24 ;  /* 0x0000001807177c20 */ /* 0x002fe20008400000 */
[----:B------:R-:W-:Y:S01]  /*f640*/  ISETP.GT.AND P4, PT, R51, 0x8, P4 ;  /* 0x000000083300780c */ /* 0x000fe20002784270 */
[----:B------:R1:W-:Y:S01]  /*f650*/  @P2 STG.E desc[UR22][R12.64+0x20], R9 ;  /* 0x000020090c002986 */ /* 0x0003e2000c101916 */
[----:B------:R-:W-:Y:S02]  /*f660*/  IADD3 R14, P2, R37, R12, RZ ;  /* 0x0000000c250e7210 */ /* 0x000fe40007f5e0ff */
[----:B------:R-:W-:-:S03]  /*f670*/  ISETP.GT.AND P3, PT, R51, 0x8, P3 ;  /* 0x000000083300780c */ /* 0x000fc60001f64270 */
[----:B---3--:R-:W-:Y:S01]  /*f680*/  IMAD.X R15, R33, 0x1, R13, P2 ;  /* 0x00000001210f7824 */ /* 0x008fe200010e060d */
[----:B------:R-:W-:Y:S01]  /*f690*/  @P6 STG.E desc[UR22][R10.64], R21 ;  /* 0x000000150a006986 */ /* 0x000fe2000c101916 */
[----:B------:R-:W-:Y:S01]  /*f6a0*/  ISETP.GT.AND P2, PT, R50, 0xb9, PT ;  /* 0x000000b93200780c */ /* 0x000fe20003f44270 */
[----:B0-----:R-:W-:Y:S01]  /*f6b0*/  FMUL R17, R5, UR24 ;  /* 0x0000001805117c20 */ /* 0x001fe20008400000 */
[----:B------:R-:W-:Y:S01]  /*f6c0*/  FMUL R19, R3, UR24 ;  /* 0x0000001803137c20 */ /* 0x000fe20008400000 */
[----:B------:R-:W-:Y:S01]  /*f6d0*/  @P1 STG.E desc[UR22][R14.64], R23 ;  /* 0x000000170e001986 */ /* 0x000fe2000c101916 */
[----:B-1----:R-:W-:Y:S01]  /*f6e0*/  FMUL R13, R6, UR24 ;  /* 0x00000018060d7c20 */ /* 0x002fe20008400000 */
[----:B------:R-:W-:Y:S01]  /*f6f0*/  ISETP.GT.AND P1, PT, R50, 0xb8, PT ;  /* 0x000000b83200780c */ /* 0x000fe20003f24270 */
[----:B------:R-:W-:-:S03]  /*f700*/  IMAD.WIDE.U32 R6, R32, 0x1c, R14 ;  /* 0x0000001c20067825 */ /* 0x000fc600078e000e */
[C---:B------:R-:W-:Y:S01]  /*f710*/  ISETP.GT.AND P6, PT, R51.reuse, RZ, P1 ;  /* 0x000000ff3300720c */ /* 0x040fe20000fc4270 */
[----:B------:R0:W-:Y:S01]  /*f720*/  @P4 STG.E desc[UR22][R10.64+0x20], R13 ;  /* 0x0000200d0a004986 */ /* 0x0001e2000c101916 */
[----:B------:R-:W-:Y:S01]  /*f730*/  ISETP.GT.AND P4, PT, R51, RZ, P2 ;  /* 0x000000ff3300720c */ /* 0x000fe20001784270 */
[----:B------:R-:W-:Y:S01]  /*f740*/  IMAD.MOV.U32 R8, RZ, RZ, R6 ;  /* 0x000000ffff087224 */ /* 0x000fe200078e0006 */
[----:B------:R-:W-:Y:S01]  /*f750*/  IADD3 R9, R35, R7, RZ ;  /* 0x0000000723097210 */ /* 0x000fe20007ffe0ff */
[----:B------:R1:W-:Y:S01]  /*f760*/  @P3 STG.E desc[UR22][R14.64+0x20], R17 ;  /* 0x000020110e003986 */ /* 0x0003e2000c101916 */
[----:B------:R-:W-:Y:S01]  /*f770*/  FMUL R7, R4, UR24 ;  /* 0x0000001804077c20 */ /* 0x000fe20008400000 */
[----:B------:R-:W-:Y:S02]  /*f780*/  IADD3 R4, P3, R37, R14, RZ ;  /* 0x0000000e25047210 */ /* 0x000fe40007f7e0ff */
        /* <DEDUP_REMOVED lines=9> */
[----:B-1----:R-:W-:Y:S01]  /*f820*/  FMUL R15, R152, UR24 ;  /* 0x00000018980f7c20 */ /* 0x002fe20008400000 */
[----:B------:R-:W-:Y:S01]  /*f830*/  ISETP.GT.AND P6, PT, R51, RZ, P3 ;  /* 0x000000ff3300720c */ /* 0x000fe20001fc4270 */
[----:B------:R-:W-:Y:S01]  /*f840*/  IMAD.IADD R11, R35, 0x1, R3 ;  /* 0x00000001230b7824 */ /* 0x000fe200078e0203 */
[----:B------:R0:W-:Y:S01]  /*f850*/  @P1 STG.E desc[UR22][R8.64+0x20], R13 ;  /* 0x0000200d08001986 */ /* 0x0001e2000c101916 */
[C---:B------:R-:W-:Y:S01]  /*f860*/  ISETP.GT.AND P1, PT, R51.reuse, RZ, P4 ;  /* 0x000000ff3300720c */ /* 0x040fe20002724270 */
[----:B------:R-:W-:Y:S01]  /*f870*/  IMAD.MOV.U32 R10, RZ, RZ, R2 ;  /* 0x000000ffff0a7224 */ /* 0x000fe200078e0002 */
[----:B------:R-:W-:Y:S01]  /*f880*/  ISETP.GT.AND P3, PT, R51, 0x8, P3 ;  /* 0x000000083300780c */ /* 0x000fe20001f64270 */
[----:B------:R1:W-:Y:S01]  /*f890*/  @P2 STG.E desc[UR22][R4.64+0x20], R15 ;  /* 0x0000200f04002986 */ /* 0x0003e2000c101916 */
[----:B------:R-:W-:Y:S02]  /*f8a0*/  IADD3 R6, P2, R37, R4, RZ ;  /* 0x0000000425067210 */ /* 0x000fe40007f5e0ff */
[----:B------:R-:W-:-:S03]  /*f8b0*/  ISETP.GT.AND P4, PT, R51, 0x8, P4 ;  /* 0x000000083300780c */ /* 0x000fc60002784270 */
[----:B---3--:R-:W-:Y:S01]  /*f8c0*/  IMAD.X R7, R33, 0x1, R5, P2 ;  /* 0x0000000121077824 */ /* 0x008fe200010e0605 */
[----:B------:R-:W-:Y:S01]  /*f8d0*/  @P6 STG.E desc[UR22][R10.64], R153 ;  /* 0x000000990a006986 */ /* 0x000fe2000c101916 */
[----:B0-----:R-:W-:Y:S01]  /*f8e0*/  FMUL R13, R227, UR24 ;  /* 0x00000018e30d7c20 */ /* 0x001fe20008400000 */
[----:B------:R-:W-:Y:S02]  /*f8f0*/  ISETP.GT.AND P2, PT, R50, 0xc8, PT ;  /* 0x000000c83200780c */ /* 0x000fe40003f44270 */
[----:B------:R-:W-:Y:S01]  /*f900*/  @P1 STG.E desc[UR22][R6.64], R229 ;  /* 0x000000e506001986 */ /* 0x000fe2000c101916 */
[----:B-1----:R-:W-:-:S03]  /*f910*/  FMUL R15, R226, UR24 ;  /* 0x00000018e20f7c20 */ /* 0x002fc60008400000 */
[----:B------:R-:W3:Y:S04]  /*f920*/  LDL.LU R227, [R1+0x2c] ;  /* 0x00002c0001e37983 */ /* 0x000ee80000300800 */
[----:B------:R2:W-:Y:S04]  /*f930*/  @P3 STG.E desc[UR22][R10.64+0x20], R13 ;  /* 0x0000200d0a003986 */ /* 0x0005e8000c101916 */
[----:B------:R-:W4:Y:S01]  /*f940*/  LDL.LU R226, [R1+0x30] ;  /* 0x0000300001e27983 */ /* 0x000f220000300800 */
[----:B--2---:R-:W-:-:S03]  /*f950*/  FMUL R13, R0, UR24 ;  /* 0x00000018000d7c20 */ /* 0x004fc60008400000 */
[----:B------:R-:W2:Y:S01]  /*f960*/  LDL.LU R0, [R1+0x34] ;  /* 0x0000340001007983 */ /* 0x000ea20000300800 */
[----:B------:R-:W-:Y:S02]  /*f970*/  ISETP.GT.AND P1, PT, R50, 0xc9, PT ;  /* 0x000000c93200780c */ /* 0x000fe40003f24270 */
[C---:B------:R-:W-:Y:S01]  /*f980*/  ISETP.GT.AND P6, PT, R51.reuse, RZ, P2 ;  /* 0x000000ff3300720c */ /* 0x040fe200017c4270 */
[----:B------:R-:W-:Y:S01]  /*f990*/  FMUL R19, R224, UR24 ;  /* 0x00000018e0137c20 */ /* 0x000fe20008400000 */
[----:B------:R-:W-:Y:S01]  /*f9a0*/  ISETP.GT.AND P3, PT, R51, RZ, P1 ;  /* 0x000000ff3300720c */ /* 0x000fe20000f64270 */
[----:B------:R-:W-:Y:S01]  /*f9b0*/  IMAD.WIDE.U32 R2, R32, 0x1c, R6 ;  /* 0x0000001c20027825 */ /* 0x000fe200078e0006 */
[----:B------:R3:W-:Y:S01]  /*f9c0*/  @P4 STG.E desc[UR22][R6.64+0x20], R15 ;  /* 0x0000200f06004986 */ /* 0x0007e2000c101916 */
[----:B------:R-:W-:-:S03]  /*f9d0*/  IADD3 R4, P4, R37, R6, RZ ;  /* 0x0000000625047210 */ /* 0x000fc60007f9e0ff */
[----:B------:R-:W2:Y:S01]  /*f9e0*/  LDL.LU R224, [R1+0x38] ;  /* 0x0000380001e07983 */ /* 0x000ea20000300800 */
[----:B------:R-:W-:Y:S01]  /*f9f0*/  IADD3 R9, R35, R3, RZ ;  /* 0x0000000323097210 */ /* 0x000fe20007ffe0ff */
[----:B------:R-:W-:Y:S01]  /*fa00*/  FMUL R17, R223, UR24 ;  /* 0x00000018df117c20 */ /* 0x000fe20008400000 */
[----:B------:R-:W-:Y:S02]  /*fa10*/  IMAD.MOV.U32 R8, RZ, RZ, R2 ;  /* 0x000000ffff087224 */ /* 0x000fe400078e0002 */
[----:B------:R-:W-:Y:S02]  /*fa20*/  IMAD.X R5, R33, 0x1, R7, P4 ;  /* 0x0000000121057824 */ /* 0x000fe400020e0607 */
[----:B------:R-:W-:Y:S02]  /*fa30*/  FMUL R21, R225, UR24 ;  /* 0x00000018e1157c20 */ /* 0x000fe40008400000 */
[----:B------:R-:W2:Y:S04]  /*fa40*/  LDL.LU R225, [R1+0x3c] ;  /* 0x00003c0001e17983 */ /* 0x000ea80000300800 */
[----:B------:R4:W-:Y:S04]  /*fa50*/  @P6 STG.E desc[UR22][R8.64], R17 ;  /* 0x0000001108006986 */ /* 0x0009e8000c101916 */
[----:B------:R-:W2:Y:S04]  /*fa60*/  LDL.LU R223, [R1+0x40] ;  /* 0x0000400001df7983 */ /* 0x000ea80000300800 */
[----:B------:R2:W-:Y:S01]  /*fa70*/  @P3 STG.E desc[UR22][R4.64], R19 ;  /* 0x0000001304003986 */ /* 0x0005e2000c101916 */
[----:B---3--:R-:W-:-:S03]  /*fa80*/  FMUL R15, R227, UR24 ;  /* 0x00000018e30f7c20 */ /* 0x008fc60008400000 */
[----:B------:R-:W3:Y:S01]  /*fa90*/  LDL.LU R227, [R1+0x44] ;  /* 0x0000440001e37983 */ /* 0x000ee20000300800 */
[----:B----4-:R-:W-:-:S03]  /*faa0*/  FMUL R17, R226, UR24 ;  /* 0x00000018e2117c20 */ /* 0x010fc60008400000 */
[----:B------:R-:W4:Y:S01]  /*fab0*/  LDL.LU R226, [R1+0x48] ;  /* 0x0000480001e27983 */ /* 0x000f220000300800 */
[----:B--2---:R-:W-:-:S03]  /*fac0*/  FMUL R19, R0, UR24 ;  /* 0x0000001800137c20 */ /* 0x004fc60008400000 */
[----:B------:R-:W2:Y:S01]  /*fad0*/  LDL.LU R0, [R1+0x4c] ;  /* 0x00004c0001007983 */ /* 0x000ea20000300800 */
[C---:B------:R-:W-:Y:S02]  /*fae0*/  ISETP.GT.AND P2, PT, R51.reuse, 0x8, P2 ;  /* 0x000000083300780c */ /* 0x040fe40001744270 */
[----:B------:R-:W-:Y:S02]  /*faf0*/  ISETP.GT.AND P1, PT, R51, 0x8, P1 ;  /* 0x000000083300780c */ /* 0x000fe40000f24270 */
[----:B------:R-:W-:-:S09]  /*fb00*/  ISETP.GT.AND P3, PT, R50, 0xd1, PT ;  /* 0x000000d13200780c */ /* 0x000fd20003f64270 */
[----:B------:R0:W-:Y:S01]  /*fb10*/  @P2 STG.E desc[UR22][R8.64+0x20], R13 ;  /* 0x0000200d08002986 */ /* 0x0001e2000c101916 */
[----:B------:R-:W-:-:S04]  /*fb20*/  ISETP.GT.AND P2, PT, R50, 0xd0, PT ;  /* 0x000000d03200780c */ /* 0x000fc80003f44270 */
[C---:B------:R-:W-:Y:S01]  /*fb30*/  ISETP.GT.AND P4, PT, R51.reuse, RZ, P2 ;  /* 0x000000ff3300720c */ /* 0x040fe20001784270 */
[----:B------:R-:W-:Y:S01]  /*fb40*/  @P1 STG.E desc[UR22][R4.64+0x20], R21 ;  /* 0x0000201504001986 */ /* 0x000fe2000c101916 */
[C---:B------:R-:W-:Y:S01]  /*fb50*/  ISETP.GT.AND P1, PT, R51.reuse, 0x8, P2 ;  /* 0x000000083300780c */ /* 0x040fe20001724270 */
[----:B------:R-:W-:Y:S01]  /*fb60*/  IMAD.WIDE.U32 R2, R32, 0x1c, R4 ;  /* 0x0000001c20027825 */ /* 0x000fe200078e0004 */
[----:B------:R-:W-:Y:S02]  /*fb70*/  ISETP.GT.AND P2, PT, R51, RZ, P3 ;  /* 0x000000ff3300720c */ /* 0x000fe40001f44270 */
[----:B------:R-:W-:Y:S01]  /*fb80*/  IADD3 R6, P6, R37, R4, RZ ;  /* 0x0000000425067210 */ /* 0x000fe20007fde0ff */
[----:B------:R-:W-:Y:S02]  /*fb90*/  IMAD.IADD R11, R35, 0x1, R3 ;  /* 0x00000001230b7824 */ /* 0x000fe400078e0203 */
[----:B0-----:R-:W-:Y:S01]  /*fba0*/  FMUL R13, R222, UR24 ;  /* 0x00000018de0d7c20 */ /* 0x001fe20008400000 */
[----:B------:R-:W-:Y:S01]  /*fbb0*/  IMAD.MOV.U32 R10, RZ, RZ, R2 ;  /* 0x000000ffff0a7224 */ /* 0x000fe200078e0002 */
[----:B------:R-:W2:Y:S01]  /*fbc0*/  LDL.LU R222, [R1+0x50] ;  /* 0x0000500001de7983 */ /* 0x000ea20000300800 */
[----:B------:R-:W-:-:S03]  /*fbd0*/  IMAD.X R7, R33, 0x1, R5, P6 ;  /* 0x0000000121077824 */ /* 0x000fc600030e0605 */
[----:B------:R0:W-:Y:S01]  /*fbe0*/  @P4 STG.E desc[UR22][R10.64], R13 ;  /* 0x0000000d0a004986 */ /* 0x0001e2000c101916 */
[----:B------:R-:W-:Y:S02]  /*fbf0*/  ISETP.GT.AND P4, PT, R50, 0xd8, PT ;  /* 0x000000d83200780c */ /* 0x000fe40003f84270 */
[C---:B------:R-:W-:Y:S01]  /*fc00*/  ISETP.GT.AND P3, PT, R51.reuse, 0x8, P3 ;  /* 0x000000083300780c */ /* 0x040fe20001f64270 */
[----:B------:R1:W-:Y:S01]  /*fc10*/  @P2 STG.E desc[UR22][R6.64], R15 ;  /* 0x0000000f06002986 */ /* 0x0003e2000c101916 */
[----:B------:R-:W-:Y:S01]  /*fc20*/  ISETP.GT.AND P2, PT, R51, RZ, P4 ;  /* 0x000000ff3300720c */ /* 0x000fe20002744270 */
[----:B------:R-:W-:-:S04]  /*fc30*/  IMAD.WIDE.U32 R2, R32, 0x1c, R6 ;  /* 0x0000001c20027825 */ /* 0x000fc800078e0006 */
[----:B0-----:R-:W-:Y:S02]  /*fc40*/  FMUL R13, R224, UR24 ;  /* 0x00000018e00d7c20 */ /* 0x001fe40008400000 */
[----:B------:R-:W2:Y:S01]  /*fc50*/  LDL.LU R224, [R1+0x54] ;  /* 0x0000540001e07983 */ /* 0x000ea20000300800 */
[----:B------:R-:W-:Y:S01]  /*fc60*/  IADD3 R9, R35, R3, RZ ;  /* 0x0000000323097210 */ /* 0x000fe20007ffe0ff */
[----:B------:R-:W-:Y:S02]  /*fc70*/  IMAD.MOV.U32 R8, RZ, RZ, R2 ;  /* 0x000000ffff087224 */ /* 0x000fe400078e0002 */
[----:B-1----:R-:W-:Y:S01]  /*fc80*/  FMUL R15, R225, UR24 ;  /* 0x00000018e10f7c20 */ /* 0x002fe20008400000 */
[----:B------:R3:W-:Y:S04]  /*fc90*/  @P1 STG.E desc[UR22][R10.64+0x20], R17 ;  /* 0x000020110a001986 */ /* 0x0007e8000c101916 */
        /* <DEDUP_REMOVED lines=9> */
[C---:B------:R-:W-:Y:S02]  /*fd30*/  ISETP.GT.AND P6, PT, R50.reuse, 0xd9, PT ;  /* 0x000000d93200780c */ /* 0x040fe40003fc4270 */
[----:B------:R-:W-:Y:S01]  /*fd40*/  IADD3 R4, P1, R37, R6, RZ ;  /* 0x0000000625047210 */ /* 0x000fe20007f3e0ff */
[----:B------:R-:W2:Y:S01]  /*fd50*/  LDL.LU R221, [R1+0x68] ;  /* 0x0000680001dd7983 */ /* 0x000ea20000300800 */
[C---:B------:R-:W-:Y:S02]  /*fd60*/  ISETP.GT.AND P3, PT, R51.reuse, RZ, P6 ;  /* 0x000000ff3300720c */ /* 0x040fe40003764270 */
[----:B------:R-:W-:Y:S01]  /*fd70*/  ISETP.GT.AND P4, PT, R51, 0x8, P4 ;  /* 0x000000083300780c */ /* 0x000fe20002784270 */
[----:B------:R-:W-:Y:S01]  /*fd80*/  IMAD.X R5, R33, 0x1, R7, P1 ;  /* 0x0000000121057824 */ /* 0x000fe200008e0607 */
[----:B------:R-:W-:Y:S01]  /*fd90*/  ISETP.GT.AND P6, PT, R51, 0x8, P6 ;  /* 0x000000083300780c */ /* 0x000fe200037c4270 */
[----:B------:R-:W-:Y:S01]  /*fda0*/  FMUL R7, R223, UR24 ;  /* 0x00000018df077c20 */ /* 0x000fe20008400000 */
[----:B------:R-:W-:Y:S01]  /*fdb0*/  ISETP.GT.AND P1, PT, R50, 0xe0, PT ;  /* 0x000000e03200780c */ /* 0x000fe20003f24270 */
[----:B------:R-:W-:Y:S01]  /*fdc0*/  IMAD.WIDE.U32 R2, R32, 0x1c, R4 ;  /* 0x0000001c20027825 */ /* 0x000fe200078e0004 */
[----:B------:R-:W2:Y:S05]  /*fdd0*/  LDL.LU R223, [R1+0x6c] ;  /* 0x00006c0001df7983 */ /* 0x000eaa0000300800 */
[----:B------:R0:W-:Y:S01]  /*fde0*/  @P3 STG.E desc[UR22][R4.64], R15 ;  /* 0x0000000f04003986 */ /* 0x0001e2000c101916 */
[----:B------:R-:W-:-:S02]  /*fdf0*/  ISETP.GT.AND P3, PT, R50, 0xe1, PT ;  /* 0x000000e13200780c */ /* 0x000fc40003f64270 */
[C---:B------:R-:W-:Y:S01]  /*fe00*/  ISETP.GT.AND P2, PT, R51.reuse, RZ, P1 ;  /* 0x000000ff3300720c */ /* 0x040fe20000f44270 */
[----:B------:R-:W-:Y:S01]  /*fe10*/  @P4 STG.E desc[UR22][R8.64+0x20], R7 ;  /* 0x0000200708004986 */ /* 0x000fe2000c101916 */
[C---:B------:R-:W-:Y:S01]  /*fe20*/  ISETP.GT.AND P4, PT, R51.reuse, RZ, P3 ;  /* 0x000000ff3300720c */ /* 0x040fe20001f84270 */
[----:B------:R-:W-:Y:S01]  /*fe30*/  IMAD.MOV.U32 R10, RZ, RZ, R2 ;  /* 0x000000ffff0a7224 */ /* 0x000fe200078e0002 */
[C---:B------:R-:W-:Y:S01]  /*fe40*/  ISETP.GT.AND P1, PT, R51.reuse, 0x8, P1 ;  /* 0x000000083300780c */ /* 0x040fe20000f24270 */
[----:B------:R1:W-:Y:S01]  /*fe50*/  @P6 STG.E desc[UR22][R4.64+0x20], R17 ;  /* 0x0000201104006986 */ /* 0x0003e2000c101916 */
[----:B------:R-:W-:Y:S01]  /*fe60*/  ISETP.GT.AND P3, PT, R51, 0x8, P3 ;  /* 0x000000083300780c */ /* 0x000fe20001f64270 */
[----:B0-----:R-:W-:Y:S02]  /*fe70*/  FMUL R15, R222, UR24 ;  /* 0x00000018de0f7c20 */ /* 0x001fe40008400000 */
[----:B------:R-:W2:Y:S01]  /*fe80*/  LDL.LU R222, [R1+0x70] ;  /* 0x0000700001de7983 */ /* 0x000ea20000300800 */
[----:B------:R-:W-:Y:S01]  /*fe90*/  IADD3 R2, P6, R37, R4, RZ ;  /* 0x0000000425027210 */ /* 0x000fe20007fde0ff */
[----:B------:R-:W-:-:S04]  /*fea0*/  IMAD.IADD R11, R35, 0x1, R3 ;  /* 0x00000001230b7824 */ /* 0x000fc800078e0203 */
[----:B------:R-:W-:Y:S02]  /*feb0*/  IMAD.X R3, R33, 0x1, R5, P6 ;  /* 0x0000000121037824 */ /* 0x000fe400030e0605 */
[----:B-1----:R-:W-:Y:S02]  /*fec0*/  FMUL R17, R224, UR24 ;  /* 0x00000018e0117c20 */ /* 0x002fe40008400000 */
[----:B------:R-:W2:Y:S04]  /*fed0*/  LDL.LU R224, [R1+0x74] ;  /* 0x0000740001e07983 */ /* 0x000ea80000300800 */
[----:B------:R0:W-:Y:S04]  /*fee0*/  @P2 STG.E desc[UR22][R10.64], R19 ;  /* 0x000000130a002986 */ /* 0x0001e8000c101916 */
[----:B------:R3:W-:Y:S04]  /*fef0*/  @P4 STG.E desc[UR22][R2.64], R13 ;  /* 0x0000000d02004986 */ /* 0x0007e8000c101916 */
[----:B------:R4:W-:Y:S01]  /*ff00*/  @P1 STG.E desc[UR22][R10.64+0x20], R15 ;  /* 0x0000200f0a001986 */ /* 0x0009e2000c101916 */
[----:B0-----:R-:W-:-:S03]  /*ff10*/  FMUL R19, R225, UR24 ;  /* 0x00000018e1137c20 */ /* 0x001fc60008400000 */
[----:B------:R2:W-:Y:S04]  /*ff20*/  @P3 STG.E desc[UR22][R2.64+0x20], R17 ;  /* 0x0000201102003986 */ /* 0x0005e8000c101916 */
[----:B------:R-:W2:Y:S01]  /*ff30*/  LDL.LU R225, [R1+0x78] ;  /* 0x0000780001e17983 */ /* 0x000ea20000300800 */
[----:B---3--:R-:W-:-:S03]  /*ff40*/  FMUL R13, R227, UR24 ;  /* 0x00000018e30d7c20 */ /* 0x008fc60008400000 */
[----:B------:R-:W3:Y:S01]  /*ff50*/  LDL.LU R227, [R1+0x7c] ;  /* 0x00007c0001e37983 */ /* 0x000ee20000300800 */
[----:B----4-:R-:W-:-:S03]  /*ff60*/  FMUL R15, R226, UR24 ;  /* 0x00000018e20f7c20 */ /* 0x010fc60008400000 */
[----:B------:R-:W4:Y:S01]  /*ff70*/  LDL.LU R226, [R1+0x80] ;  /* 0x0000800001e27983 */ /* 0x000f220000300800 */
[----:B--2---:R-:W-:-:S03]  /*ff80*/  FMUL R17, R0, UR24 ;  /* 0x0000001800117c20 */ /* 0x004fc60008400000 */
[----:B------:R-:W2:Y:S01]  /*ff90*/  LDL.LU R0, [R1+0x9c] ;  /* 0x00009c0001007983 */ /* 0x000ea20000300800 */
[C---:B------:R-:W-:Y:S02]  /*ffa0*/  ISETP.GT.AND P2, PT, R50.reuse, 0xe8, PT ;  /* 0x000000e83200780c */ /* 0x040fe40003f44270 */
[----:B------:R-:W-:Y:S02]  /*ffb0*/  ISETP.GT.AND P4, PT, R50, 0xe9, PT ;  /* 0x000000e93200780c */ /* 0x000fe40003f84270 */
[C---:B------:R-:W-:Y:S01]  /*ffc0*/  ISETP.GT.AND P6, PT, R51.reuse, RZ, P2 ;  /* 0x000000ff3300720c */ /* 0x040fe200017c4270 */
[----:B------:R-:W-:Y:S01]  /*ffd0*/  IMAD.WIDE.U32 R4, R32, 0x1c, R2 ;  /* 0x0000001c20047825 */ /* 0x000fe200078e0002 */
[----:B------:R-:W-:Y:S02]  /*ffe0*/  ISETP.GT.AND P1, PT, R51, RZ, P4 ;  /* 0x000000ff3300720c */ /* 0x000fe40002724270 */
[----:B------:R-:W-:Y:S02]  /*fff0*/  IADD3 R6, P3, R37, R2, RZ ;  /* 0x0000000225067210 */ /* 0x000fe40007f7e0ff */
[----:B------:R-:W-:Y:S01]  /*10000*/  ISETP.GT.AND P2, PT, R51, 0x8, P2 ;  /* 0x000000083300780c */ /* 0x000fe20001744270 */
[----:B------:R-:W-:Y:S01]  /*10010*/  IMAD.MOV.U32 R8, RZ, RZ, R4 ;  /* 0x000000ffff087224 */ /* 0x000fe200078e0004 */
[----:B------:R-:W-:Y:S01]  /*10020*/  IADD3 R9, R35, R5, RZ ;  /* 0x0000000523097210 */ /* 0x000fe20007ffe0ff */
[----:B------:R-:W-:Y:S01]  /*10030*/  IMAD.X R7, R33, 0x1, R3, P3 ;  /* 0x0000000121077824 */ /* 0x000fe200018e0603 */
[----:B------:R-:W-:-:S03]  /*10040*/  ISETP.GT.AND P4, PT, R51, 0x8, P4 ;  /* 0x000000083300780c */ /* 0x000fc60002784270 */
[----:B------:R0:W-:Y:S01]  /*10050*/  @P6 STG.E desc[UR22][R8.64], R19 ;  /* 0x0000001308006986 */ /* 0x0001e2000c101916 */
[----:B------:R-:W-:-:S03]  /*10060*/  ISETP.GT.AND P6, PT, R50, 0xf0, PT ;  /* 0x000000f03200780c */ /* 0x000fc60003fc4270 */
[----:B------:R1:W-:Y:S01]  /*10070*/  @P1 STG.E desc[UR22][R6.64], R13 ;  /* 0x0000000d06001986 */ /* 0x0003e2000c101916 */
[----:B------:R-:W-:Y:S02]  /*10080*/  ISETP.GT.AND P1, PT, R50, 0xf1, PT ;  /* 0x000000f13200780c */ /* 0x000fe40003f24270 */
[C---:B------:R-:W-:Y:S01]  /*10090*/  ISETP.GT.AND P3, PT, R51.reuse, RZ, P6 ;  /* 0x000000ff3300720c */ /* 0x040fe20003764270 */
[----:B------:R1:W-:Y:S01]  /*100a0*/  @P2 STG.E desc[UR22][R8.64+0x20], R15 ;  /* 0x0000200f08002986 */ /* 0x0003e2000c101916 */
[C---:B------:R-:W-:Y:S01]  /*100b0*/  ISETP.GT.AND P2, PT, R51.reuse, RZ, P1 ;  /* 0x000000ff3300720c */ /* 0x040fe20000f44270 */
[----:B------:R-:W-:Y:S01]  /*100c0*/  IMAD.WIDE.U32 R2, R32, 0x1c, R6 ;  /* 0x0000001c20027825 */ /* 0x000fe200078e0006 */
[----:B------:R-:W-:Y:S01]  /*100d0*/  ISETP.GT.AND P6, PT, R51, 0x8, P6 ;  /* 0x000000083300780c */ /* 0x000fe200037c4270 */
[----:B------:R1:W-:Y:S01]  /*100e0*/  @P4 STG.E desc[UR22][R6.64+0x20], R17 ;  /* 0x0000201106004986 */ /* 0x0003e2000c101916 */
[----:B------:R-:W-:Y:S01]  /*100f0*/  IADD3 R4, P4, R37, R6, RZ ;  /* 0x0000000625047210 */ /* 0x000fe20007f9e0ff */
[----:B0-----:R-:W-:Y:S01]  /*10100*/  FMUL R19, R221, UR24 ;  /* 0x00000018dd137c20 */ /* 0x001fe20008400000 */
[----:B------:R-:W-:Y:S01]  /*10110*/  ISETP.GT.AND P1, PT, R51, 0x8, P1 ;  /* 0x000000083300780c */ /* 0x000fe20000f24270 */
[----:B------:R-:W-:-:S02]  /*10120*/  IMAD.IADD R11, R35, 0x1, R3 ;  /* 0x00000001230b7824 */ /* 0x000fc400078e0203 */
[----:B------:R-:W-:Y:S02]  /*10130*/  IMAD.MOV.U32 R10, RZ, RZ, R2 ;  /* 0x000000ffff0a7224 */ /* 0x000fe400078e0002 */
[----:B-1----:R-:W-:Y:S01]  /*10140*/  FMUL R13, R222, UR24 ;  /* 0x00000018de0d7c20 */ /* 0x002fe20008400000 */
[----:B------:R-:W-:Y:S01]  /*10150*/  FMUL R9, R223, UR24 ;  /* 0x00000018df097c20 */ /* 0x000fe20008400000 */
[----:B------:R-:W-:Y:S01]  /*10160*/  IMAD.X R5, R33, 0x1, R7, P4 ;  /* 0x0000000121057824 */ /* 0x000fe200020e0607 */
[C---:B------:R-:W-:Y:S01]  /*10170*/  ISETP.GT.AND P4, PT, R50.reuse, 0xf8, PT ;  /* 0x000000f83200780c */ /* 0x040fe20003f84270 */
[----:B------:R-:W-:Y:S01]  /*10180*/  @P3 STG.E desc[UR22][R10.64], R19 ;  /* 0x000000130a003986 */ /* 0x000fe2000c101916 */
[----:B------:R-:W-:-:S03]  /*10190*/  ISETP.GT.AND P3, PT, R50, 0xf9, PT ;  /* 0x000000f93200780c */ /* 0x000fc60003f64270 */
[----:B------:R0:W-:Y:S01]  /*101a0*/  @P2 STG.E desc[UR22][R4.64], R9 ;  /* 0x0000000904002986 */ /* 0x0001e2000c101916 */
[----:B------:R-:W-:Y:S01]  /*101b0*/  FMUL R15, R224, UR24 ;  /* 0x00000018e00f7c20 */ /* 0x000fe20008400000 */
[C---:B------:R-:W-:Y:S02]  /*101c0*/  ISETP.GT.AND P2, PT, R51.reuse, RZ, P3 ;  /* 0x000000ff3300720c */ /* 0x040fe40001f44270 */
[----:B------:R3:W-:Y:S01]  /*101d0*/  @P6 STG.E desc[UR22][R10.64+0x20], R13 ;  /* 0x0000200d0a006986 */ /* 0x0007e2000c101916 */
[C---:B------:R-:W-:Y:S01]  /*101e0*/  ISETP.GT.AND P6, PT, R51.reuse, RZ, P4 ;  /* 0x000000ff3300720c */ /* 0x040fe200027c4270 */
[----:B------:R-:W-:Y:S01]  /*101f0*/  IMAD.WIDE.U32 R2, R32, 0x1c, R4 ;  /* 0x0000001c20027825 */ /* 0x000fe200078e0004 */
[C---:B------:R-:W-:Y:S01]  /*10200*/  ISETP.GT.AND P4, PT, R51.reuse, 0x8, P4 ;  /* 0x000000083300780c */ /* 0x040fe20002784270 */
[----:B------:R1:W-:Y:S01]  /*10210*/  @P1 STG.E desc[UR22][R4.64+0x20], R15 ;  /* 0x0000200f04001986 */ /* 0x0003e2000c101916 */
[----:B------:R-:W-:Y:S02]  /*10220*/  ISETP.GT.AND P3, PT, R51, 0x8, P3 ;  /* 0x000000083300780c */ /* 0x000fe40001f64270 */
[----:B------:R-:W-:-:S02]  /*10230*/  IADD3 R6, P1, R37, R4, RZ ;  /* 0x0000000425067210 */ /* 0x000fc40007f3e0ff */
[----:B------:R-:W-:-:S03]  /*10240*/  IADD3 R3, R35, R3, RZ ;  /* 0x0000000323037210 */ /* 0x000fc60007ffe0ff */
[----:B------:R-:W-:Y:S02]  /*10250*/  IMAD.X R7, R33, 0x1, R5, P1 ;  /* 0x0000000121077824 */ /* 0x000fe400008e0605 */
[----:B0-----:R-:W-:-:S05]  /*10260*/  FMUL R9, R225, UR24 ;  /* 0x00000018e1097c20 */ /* 0x001fca0008400000 */
[----:B------:R1:W-:Y:S01]  /*10270*/  @P6 STG.E desc[UR22][R2.64], R9 ;  /* 0x0000000902006986 */ /* 0x0003e2000c101916 */
[----:B---3--:R-:W-:Y:S01]  /*10280*/  FMUL R11, R227, UR24 ;  /* 0x00000018e30b7c20 */ /* 0x008fe20008400000 */
[----:B----4-:R-:W-:-:S04]  /*10290*/  FMUL R13, R226, UR24 ;  /* 0x00000018e20d7c20 */ /* 0x010fc80008400000 */
[----:B------:R1:W-:Y:S04]  /*102a0*/  @P2 STG.E desc[UR22][R6.64], R11 ;  /* 0x0000000b06002986 */ /* 0x0003e8000c101916 */
[----:B------:R1:W-:Y:S01]  /*102b0*/  @P4 STG.E desc[UR22][R2.64+0x20], R13 ;  /* 0x0000200d02004986 */ /* 0x0003e2000c101916 */
[----:B--2---:R-:W-:-:S05]  /*102c0*/  FMUL R17, R0, UR24 ;  /* 0x0000001800117c20 */ /* 0x004fca0008400000 */
[----:B------:R1:W-:Y:S02]  /*102d0*/  @P3 STG.E desc[UR22][R6.64+0x20], R17 ;  /* 0x0000201106003986 */ /* 0x0003e4000c101916 */
.L_x_223:
[----:B------:R-:W-:Y:S05]  /*102e0*/  BSYNC B0 ;  /* 0x0000000000007941 */ /* 0x000fea0003800000 */
.L_x_31:
[----:B------:R-:W4:Y:S01]  /*102f0*/  LDL.LU R22, [R1+0x90] ;  /* 0x0000900001167983 */ /* 0x000f220000300800 */
[----:B-1-3-5:R-:W-:Y:S01]  /*10300*/  IMAD.U32 R3, RZ, RZ, UR17 ;  /* 0x00000011ff037e24 */ /* 0x02afe2000f8e00ff */
[----:B------:R-:W-:Y:S02]  /*10310*/  ULDC.64 UR6, c[0x0][0x750] ;  /* 0x0001d40000067ab9 */ /* 0x000fe40000000a00 */
[----:B------:R-:W3:Y:S01]  /*10320*/  LDL.LU R19, [R1+0x94] ;  /* 0x0000940001137983 */ /* 0x000ee20000300800 */
[----:B------:R-:W-:Y:S01]  /*10330*/  IMAD.U32 R0, RZ, RZ, UR30 ;  /* 0x0000001eff007e24 */ /* 0x000fe2000f8e00ff */
[----:B------:R1:W-:Y:S01]  /*10340*/  SYNCS.ARRIVE.TRANS64.A1T0 RZ, [R3+UR28], RZ ;  /* 0x000000ff03ff79a7 */ /* 0x0003e2000810001c */
[----:B------:R-:W-:Y:S01]  /*10350*/  IMAD.U32 R2, RZ, RZ, UR30 ;  /* 0x0000001eff027e24 */ /* 0x000fe2000f8e00ff */
[----:B--2---:R-:W-:Y:S01]  /*10360*/  MOV R4, 0xffffffff ;  /* 0xffffffff00047802 */ /* 0x004fe20000000f00 */
[----:B-1----:R-:W-:Y:S01]  /*10370*/  IMAD.U32 R3, RZ, RZ, UR15 ;  /* 0x0000000fff037e24 */ /* 0x002fe2000f8e00ff */
[----:B---3--:R-:W-:Y:S01]  /*10380*/  LEA R19, P1, R0, R19, 0x1 ;  /* 0x0000001300137211 */ /* 0x008fe200078208ff */
[----:B------:R-:W-:-:S03]  /*10390*/  IMAD.MOV.U32 R0, RZ, RZ, -0x1 ;  /* 0xffffffffff007424 */ /* 0x000fc600078e00ff */
[----:B----4-:R-:W-:Y:S01]  /*103a0*/  LEA.HI.X R22, R2, R22, R3, 0x1, P1 ;  /* 0x0000001602167211 */ /* 0x010fe200008f0c03 */
[----:B------:R-:W-:Y:S01]  /*103b0*/  IMAD.MOV.U32 R3, RZ, RZ, -0x1 ;  /* 0xffffffffff037424 */ /* 0x000fe200078e00ff */
[----:B------:R1:W-:Y:S01]  /*103c0*/  STL [R1+0x94], R19 ;  /* 0x0000941301007387 */ /* 0x0003e20000100800 */
[----:B------:R-:W-:Y:S02]  /*103d0*/  ISETP.GE.U32.AND P1, PT, R19, UR6, PT ;  /* 0x0000000613007c0c */ /* 0x000fe4000bf26070 */
[----:B------:R-:W-:Y:S01]  /*103e0*/  PRMT R2, RZ, 0x7610, R2 ;  /* 0x00007610ff027816 */ /* 0x000fe20000000002 */
[----:B------:R1:W-:Y:S01]  /*103f0*/  STL [R1+0x90], R22 ;  /* 0x0000901601007387 */ /* 0x0003e20000100800 */
[----:B------:R-:W-:-:S03]  /*10400*/  ISETP.GE.U32.AND.EX P1, PT, R22, UR7, PT, P1 ;  /* 0x0000000716007c0c */ /* 0x000fc6000bf26110 */
[----:B------:R1:W-:Y:S04]  /*10410*/  STL [R1+0x88], R4 ;  /* 0x0000880401007387 */ /* 0x0003e80000100800 */
[----:B------:R1:W-:Y:S06]  /*10420*/  STL [R1+0x98], R3 ;  /* 0x0000980301007387 */ /* 0x0003ec0000100800 */
[----:B------:R-:W-:Y:S05]  /*10430*/  @P1 BRA `(.L_x_224) ;  /* 0x0000000400741947 */ /* 0x000fea0003800000 */
[----:B------:R-:W2:Y:S01]  /*10440*/  S2R R14, SR_CTAID.X ;  /* 0x00000000000e7919 */ /* 0x000ea20000002500 */
[----:B------:R-:W3:Y:S01]  /*10450*/  LDC.64 R8, c[0x0][0x728] ;  /* 0x0001ca00ff087b82 */ /* 0x000ee20000000a00 */
[----:B------:R-:W-:Y:S01]  /*10460*/  ULDC UR6, c[0x0][0x150] ;  /* 0x0000540000067ab9 */ /* 0x000fe20000000800 */
[----:B------:R-:W-:Y:S01]  /*10470*/  IMAD.MOV.U32 R6, RZ, RZ, R19 ;  /* 0x000000ffff067224 */ /* 0x000fe200078e0013 */
[----:B------:R-:W4:Y:S01]  /*10480*/  S2R R16, SR_CTAID.Y ;  /* 0x0000000000107919 */ /* 0x000f220000002600 */
[----:B0-----:R-:W-:-:S04]  /*10490*/  IMAD.MOV.U32 R7, RZ, RZ, R22 ;  /* 0x000000ffff077224 */ /* 0x001fc800078e0016 */
[----:B------:R-:W0:Y:S08]  /*104a0*/  LDC R17, c[0x0][0x144] ;  /* 0x00005100ff117b82 */ /* 0x000e300000000800 */
[----:B------:R-:W0:Y:S08]  /*104b0*/  LDC R10, c[0x0][0x730] ;  /* 0x0001cc00ff0a7b82 */ /* 0x000e300000000800 */
[----:B------:R-:W0:Y:S01]  /*104c0*/  LDC.64 R12, c[0x0][0x720] ;  /* 0x0001c800ff0c7b82 */ /* 0x000e220000000a00 */
[----:B---3--:R-:W-:-:S04]  /*104d0*/  ISETP.NE.U32.AND P1, PT, R8, RZ, PT ;  /* 0x000000ff0800720c */ /* 0x008fc80003f25070 */
[----:B------:R-:W-:Y:S02]  /*104e0*/  ISETP.NE.AND.EX P1, PT, R9, RZ, PT, P1 ;  /* 0x000000ff0900720c */ /* 0x000fe40003f25310 */
[----:B--2---:R-:W-:-:S05]  /*104f0*/  I2FP.F32.U32 R0, R14 ;  /* 0x0000000e00007245 */ /* 0x004fca0000201000 */
[----:B------:R-:W-:-:S04]  /*10500*/  FMUL R0, R0, UR6 ;  /* 0x0000000600007c20 */ /* 0x000fc80008400000 */
[----:B------:R2:W3:Y:S02]  /*10510*/  F2I.U32.TRUNC.NTZ R15, R0 ;  /* 0x00000000000f7305 */ /* 0x0004e4000020f000 */
[----:B----4-:R-:W-:Y:S05]  /*10520*/  @!P1 BRA `(.L_x_225) ;  /* 0x0000000000289947 */ /* 0x010fea0003800000 */
[----:B--2---:R-:W2:Y:S02]  /*10530*/  LDC R0, c[0x0][0x734] ;  /* 0x0001cd00ff007b82 */ /* 0x004ea40000000800 */
[----:B--2---:R-:W-:-:S05]  /*10540*/  IADD3 R7, P1, R19, R0, RZ ;  /* 0x0000000013077210 */ /* 0x004fca0007f3e0ff */
[----:B------:R-:W-:-:S04]  /*10550*/  IMAD.X R11, RZ, RZ, R22, P1 ;  /* 0x000000ffff0b7224 */ /* 0x000fc800008e0616 */
[----:B-1----:R-:W-:-:S04]  /*10560*/  IMAD.WIDE.U32 R2, R11, R8, RZ ;  /* 0x000000080b027225 */ /* 0x002fc800078e00ff */
[----:B------:R-:W-:-:S04]  /*10570*/  IMAD.WIDE.U32 R4, P1, R7, R9, R2 ;  /* 0x0000000907047225 */ /* 0x000fc80007820002 */
[----:B------:R-:W-:Y:S01]  /*10580*/  IMAD.WIDE.U32 R2, R7, R8, RZ ;  /* 0x0000000807027225 */ /* 0x000fe200078e00ff */
[----:B------:R-:W-:-:S03]  /*10590*/  IADD3.X R7, RZ, RZ, RZ, P1, !PT ;  /* 0x000000ffff077210 */ /* 0x000fc60000ffe4ff */
[----:B------:R-:W-:Y:S01]  /*105a0*/  IMAD.MOV.U32 R6, RZ, RZ, R5 ;  /* 0x000000ffff067224 */ /* 0x000fe200078e0005 */
[----:B------:R-:W-:-:S05]  /*105b0*/  IADD3 RZ, P1, R3, R4, RZ ;  /* 0x0000000403ff7210 */ /* 0x000fca0007f3e0ff */
[----:B------:R-:W-:-:S08]  /*105c0*/  IMAD.WIDE.U32.X R6, R11, R9, R6, P1 ;  /* 0x000000090b067225 */ /* 0x000fd000008e0406 */
.L_x_225:
[-CC-:B0-----:R-:W-:Y:S01]  /*105d0*/  SHF.R.U64 R11, R6, R10.reuse, R7.reuse ;  /* 0x0000000a060b7219 */ /* 0x181fe20000001207 */
[----:B------:R-:W0:Y:S01]  /*105e0*/  LDC.64 R20, c[0x0][0x740] ;  /* 0x0001d000ff147b82 */ /* 0x000e220000000a00 */
[----:B--2---:R-:W-:Y:S01]  /*105f0*/  SHF.R.U32.HI R0, RZ, R10, R7 ;  /* 0x0000000aff007219 */ /* 0x004fe20000011607 */
[----:B------:R-:W-:Y:S01]  /*10600*/  IMAD.MOV.U32 R2, RZ, RZ, R19 ;  /* 0x000000ffff027224 */ /* 0x000fe200078e0013 */
[----:B------:R-:W-:Y:S01]  /*10610*/  IADD3 R5, P1, RZ, -R11, RZ ;  /* 0x8000000bff057210 */ /* 0x000fe20007f3e0ff */
[----:B---3--:R-:W-:Y:S01]  /*10620*/  IMAD.MOV R15, RZ, RZ, -R15 ;  /* 0x000000ffff0f7224 */ /* 0x008fe200078e0a0f */
[----:B------:R-:W-:Y:S01]  /*10630*/  ULDC UR6, c[0x0][0x154] ;  /* 0x0000550000067ab9 */ /* 0x000fe20000000800 */
[----:B------:R-:W-:Y:S02]  /*10640*/  IMAD.MOV.U32 R7, RZ, RZ, 0x1 ;  /* 0x00000001ff077424 */ /* 0x000fe400078e00ff */
[----:B-1----:R-:W1:Y:S01]  /*10650*/  LDC R4, c[0x0][0x718] ;  /* 0x0001c600ff047b82 */ /* 0x002e620000000800 */
[----:B------:R-:W-:-:S02]  /*10660*/  IMAD.X R3, RZ, RZ, ~R0, P1 ;  /* 0x000000ffff037224 */ /* 0x000fc400008e0e00 */
[----:B------:R-:W-:Y:S02]  /*10670*/  IMAD R17, R17, R15, R14 ;  /* 0x0000000f11117224 */ /* 0x000fe400078e020e */
[-C--:B------:R-:W-:Y:S02]  /*10680*/  IMAD R0, R3, R12.reuse, RZ ;  /* 0x0000000c03007224 */ /* 0x080fe400078e02ff */
[----:B------:R-:W-:Y:S01]  /*10690*/  IMAD.MOV.U32 R3, RZ, RZ, R22 ;  /* 0x000000ffff037224 */ /* 0x000fe200078e0016 */
[----:B------:R-:W2:Y:S01]  /*106a0*/  LDC R6, c[0x0][0x708] ;  /* 0x0001c200ff067b82 */ /* 0x000ea20000000800 */
[----:B------:R-:W-:-:S04]  /*106b0*/  IMAD.WIDE.U32 R2, R5, R12, R2 ;  /* 0x0000000c05027225 */ /* 0x000fc800078e0002 */
[----:B------:R-:W-:-:S03]  /*106c0*/  IMAD R5, R5, R13, R0 ;  /* 0x0000000d05057224 */ /* 0x000fc600078e0200 */
[----:B------:R-:W3:Y:S01]  /*106d0*/  LDC R18, c[0x0][0x758] ;  /* 0x0001d600ff127b82 */ /* 0x000ee20000000800 */
[----:B------:R-:W-:Y:S02]  /*106e0*/  I2FP.F32.U32 R0, R16 ;  /* 0x0000001000007245 */ /* 0x000fe40000201000 */
[----:B0-----:R-:W-:Y:S02]  /*106f0*/  ISETP.NE.U32.AND P1, PT, R20, RZ, PT ;  /* 0x000000ff1400720c */ /* 0x001fe40003f25070 */
[----:B------:R-:W-:Y:S01]  /*10700*/  IADD3 R3, R3, R5, RZ ;  /* 0x0000000503037210 */ /* 0x000fe20007ffe0ff */
[----:B------:R-:W-:Y:S01]  /*10710*/  FMUL R0, R0, UR6 ;  /* 0x0000000600007c20 */ /* 0x000fe20008400000 */
[----:B------:R-:W-:Y:S01]  /*10720*/  ISETP.NE.AND.EX P1, PT, R21, RZ, PT, P1 ;  /* 0x000000ff1500720c */ /* 0x000fe20003f25310 */
[----:B------:R-:W0:Y:S01]  /*10730*/  LDC R15, c[0x0][0x148] ;  /* 0x00005200ff0f7b82 */ /* 0x000e220000000800 */
[-CC-:B-1----:R-:W-:Y:S01]  /*10740*/  SHF.R.U64 R10, R2, R4.reuse, R3.reuse ;  /* 0x00000004020a7219 */ /* 0x182fe20000001203 */
[----:B------:R1:W4:Y:S01]  /*10750*/  F2I.U32.TRUNC.NTZ R12, R0 ;  /* 0x00000000000c7305 */ /* 0x000322000020f000 */
[----:B------:R-:W-:Y:S01]  /*10760*/  SHF.R.U32.HI R3, RZ, R4, R3 ;  /* 0x00000004ff037219 */ /* 0x000fe20000011603 */
[----:B------:R-:W-:-:S04]  /*10770*/  IMAD.MOV.U32 R5, RZ, RZ, -0x1 ;  /* 0xffffffffff057424 */ /* 0x000fc800078e00ff */
[----:B------:R-:W0:Y:S01]  /*10780*/  LDC R14, c[0x0][0x700] ;  /* 0x0001c000ff0e7b82 */ /* 0x000e220000000800 */
[-CC-:B--2---:R-:W-:Y:S02]  /*10790*/  SHF.R.U64 R8, R10, R6.reuse, R3.reuse ;  /* 0x000000060a087219 */ /* 0x184fe40000001203 */
[----:B------:R-:W-:-:S05]  /*107a0*/  SHF.R.U32.HI R3, RZ, R6, R3 ;  /* 0x00000006ff037219 */ /* 0x000fca0000011603 */
[----:B------:R-:W2:Y:S01]  /*107b0*/  LDC R22, c[0x0][0x748] ;  /* 0x0001d200ff167b82 */ /* 0x000ea20000000800 */
[-CC-:B---3--:R-:W-:Y:S02]  /*107c0*/  SHF.R.U64 R13, R8, R18.reuse, R3.reuse ;  /* 0x00000012080d7219 */ /* 0x188fe40000001203 */
[-C--:B------:R-:W-:Y:S02]  /*107d0*/  SHF.L.U32 R5, R5, R18.reuse, RZ ;  /* 0x0000001205057219 */ /* 0x080fe400000006ff */
[-C--:B------:R-:W-:Y:S01]  /*107e0*/  SHF.R.U32.HI R3, RZ, R18.reuse, R3 ;  /* 0x00000012ff037219 */ /* 0x080fe20000011603 */
[----:B------:R-:W-:Y:S01]  /*107f0*/  IMAD.MOV.U32 R2, RZ, RZ, R13 ;  /* 0x000000ffff027224 */ /* 0x000fe200078e000d */
[----:B------:R-:W-:Y:S01]  /*10800*/  SHF.L.U32 R18, R7, R18, RZ ;  /* 0x0000001207127219 */ /* 0x000fe200000006ff */
[----:B------:R-:W3:Y:S01]  /*10810*/  LDC R23, c[0x0][0x738] ;  /* 0x0001ce00ff177b82 */ /* 0x000ee20000000800 */
[----:B------:R-:W-:-:S07]  /*10820*/  LOP3.LUT R19, RZ, R5, RZ, 0x33, !PT ;  /* 0x00000005ff137212 */ /* 0x000fce00078e33ff */
[----:B------:R-:W0:Y:S01]  /*10830*/  LDC R24, c[0x0][0x710] ;  /* 0x0001c400ff187b82 */ /* 0x000e220000000800 */
[----:B-1--4-:R-:W-:Y:S05]  /*10840*/  @!P1 BRA `(.L_x_226) ;  /* 0x0000000000289947 */ /* 0x012fea0003800000 */
[----:B------:R-:W1:Y:S02]  /*10850*/  LDC R0, c[0x0][0x74c] ;  /* 0x0001d300ff007b82 */ /* 0x000e640000000800 */
[----:B-1----:R-:W-:-:S05]  /*10860*/  IADD3 R7, P1, R13, R0, RZ ;  /* 0x000000000d077210 */ /* 0x002fca0007f3e0ff */
[----:B------:R-:W-:-:S04]  /*10870*/  IMAD.X R9, RZ, RZ, R3, P1 ;  /* 0x000000ffff097224 */ /* 0x000fc800008e0603 */
[----:B------:R-:W-:-:S04]  /*10880*/  IMAD.WIDE.U32 R2, R9, R20, RZ ;  /* 0x0000001409027225 */ /* 0x000fc800078e00ff */
[----:B------:R-:W-:-:S04]  /*10890*/  IMAD.WIDE.U32 R4, P1, R7, R21, R2 ;  /* 0x0000001507047225 */ /* 0x000fc80007820002 */
[----:B------:R-:W-:Y:S01]  /*108a0*/  IMAD.WIDE.U32 R2, R7, R20, RZ ;  /* 0x0000001407027225 */ /* 0x000fe200078e00ff */
[----:B------:R-:W-:-:S03]  /*108b0*/  MOV R6, R5 ;  /* 0x0000000500067202 */ /* 0x000fc60000000f00 */
[----:B------:R-:W-:Y:S01]  /*108c0*/  IMAD.X R7, RZ, RZ, RZ, P1 ;  /* 0x000000ffff077224 */ /* 0x000fe200008e06ff */
[----:B------:R-:W-:-:S05]  /*108d0*/  IADD3 RZ, P1, R3, R4, RZ ;  /* 0x0000000403ff7210 */ /* 0x000fca0007f3e0ff */
[----:B------:R-:W-:-:S08]  /*108e0*/  IMAD.WIDE.U32.X R2, R9, R21, R6, P1 ;  /* 0x0000001509027225 */ /* 0x000fd000008e0406 */
.L_x_226:
[----:B--2---:R-:W-:Y:S01]  /*108f0*/  SHF.R.U64 R0, R2, R22, R3 ;  /* 0x0000001602007219 */ /* 0x004fe20000001203 */
[----:B0-----:R-:W-:Y:S01]  /*10900*/  VIADD R5, R14, 0xffffffff ;  /* 0xffffffff0e057836 */ /* 0x001fe20000000000 */
[----:B------:R-:W-:Y:S01]  /*10910*/  LOP3.LUT R3, R8, R19, RZ, 0xc0, !PT ;  /* 0x0000001308037212 */ /* 0x000fe200078ec0ff */
[----:B------:R-:W-:Y:S02]  /*10920*/  IMAD.MOV R12, RZ, RZ, -R12 ;  /* 0x000000ffff0c7224 */ /* 0x000fe400078e0a0c */
[----:B------:R-:W-:Y:S02]  /*10930*/  IMAD.MOV R2, RZ, RZ, -R0 ;  /* 0x000000ffff027224 */ /* 0x000fe400078e0a00 */
[----:B------:R-:W-:Y:S01]  /*10940*/  IMAD R0, R18, R0, R3 ;  /* 0x0000000012007224 */ /* 0x000fe200078e0203 */
[----:B------:R-:W-:Y:S01]  /*10950*/  LOP3.LUT R3, R10, R5, RZ, 0xc0, !PT ;  /* 0x000000050a037212 */ /* 0x000fe200078ec0ff */
[----:B------:R-:W-:Y:S02]  /*10960*/  @P5 IMAD R17, R15, R12, R16 ;  /* 0x0000000c0f115224 */ /* 0x000fe400078e0210 */
[----:B---3--:R-:W-:-:S02]  /*10970*/  IMAD R2, R2, R23, R13 ;  /* 0x0000001702027224 */ /* 0x008fc400078e020d */
[----:B------:R-:W-:Y:S02]  /*10980*/  IMAD.MOV.U32 R4, RZ, RZ, 0x1 ;  /* 0x00000001ff047424 */ /* 0x000fe400078e00ff */
[----:B------:R-:W-:Y:S02]  /*10990*/  IMAD R0, R0, R24, R17 ;  /* 0x0000001800007224 */ /* 0x000fe400078e0211 */
[----:B------:R-:W-:Y:S01]  /*109a0*/  IMAD R3, R2, R14, R3 ;  /* 0x0000000e02037224 */ /* 0x000fe200078e0203 */
[----:B------:R-:W-:-:S04]  /*109b0*/  PRMT R2, R4, 0x7610, R2 ;  /* 0x0000761004027816 */ /* 0x000fc80000000002 */
[----:B------:R-:W-:Y:S02]  /*109c0*/  SEL R4, R3, R0, !P5 ;  /* 0x0000000003047207 */ /* 0x000fe40006800000 */
[----:B------:R-:W-:Y:S01]  /*109d0*/  SEL R3, R0, R3, !P5 ;  /* 0x0000000300037207 */ /* 0x000fe20006800000 */
[----:B------:R-:W-:Y:S02]  /*109e0*/  IMAD.MOV.U32 R0, RZ, RZ, R11 ;  /* 0x000000ffff007224 */ /* 0x000fe400078e000b */
[----:B------:R2:W-:Y:S04]  /*109f0*/  STL [R1+0x98], R4 ;  /* 0x0000980401007387 */ /* 0x0005e80000100800 */
[----:B------:R2:W-:Y:S02]  /*10a00*/  STL [R1+0x88], R3 ;  /* 0x0000880301007387 */ /* 0x0005e40000100800 */
.L_x_224:
[----:B------:R-:W-:Y:S01]  /*10a10*/  LOP3.LUT P1, RZ, R2, 0xff, RZ, 0xc0, !PT ;  /* 0x000000ff02ff7812 */ /* 0x000fe2000782c0ff */
[----:B------:R-:W-:-:S12]  /*10a20*/  ULOP3.LUT UR29, UR29, 0x1, URZ, 0x3c, !UPT ;  /* 0x000000011d1d7892 */ /* 0x000fd8000f8e3c3f */
[----:B------:R-:W-:Y:S05]  /*10a30*/  @P1 BRA `(.L_x_227) ;  /* 0xffffff0c007c1947 */ /* 0x000fea000383ffff */
[----:B------:R-:W-:Y:S05]  /*10a40*/  EXIT ;  /* 0x000000000000794d */ /* 0x000fea0003800000 */
.L_x_17:
[----:B------:R-:W-:-:S08]  /*10a50*/  ISETP.NE.AND P0, PT, RZ, UR6, PT ;  /* 0x00000006ff007c0c */ /* 0x000fd0000bf05270 */
[----:B012---:R-:W0:-:S00]  /*10a60*/  USETMAXREG.DEALLOC.CTAPOOL 0x28 ;  /* 0x00000028000079c8 */ /* 0x007e0000080e0500 */
[----:B------:R-:W-:Y:S05]  /*10a70*/  @P0 EXIT ;  /* 0x000000000000094d */ /* 0x000fea0003800000 */
[----:B0-----:R-:W-:Y:S01]  /*10a80*/  LOP3.LUT P0, RZ, R6, 0xff, RZ, 0xc0, !PT ;  /* 0x000000ff06ff7812 */ /* 0x001fe2000780c0ff */
[----:B------:R-:W-:Y:S01]  /*10a90*/  IMAD.MOV.U32 R9, RZ, RZ, RZ ;  /* 0x000000ffff097224 */ /* 0x000fe200078e00ff */
[----:B------:R-:W-:-:S11]  /*10aa0*/  MOV R8, 0x1 ;  /* 0x0000000100087802 */ /* 0x000fd60000000f00 */
[----:B------:R-:W-:Y:S05]  /*10ab0*/  @!P0 BRA `(.L_x_228) ;  /* 0x0000000c009c8947 */ /* 0x000fea0003800000 */
[----:B------:R-:W0:Y:S01]  /*10ac0*/  S2UR UR33, SR_CgaCtaId ;  /* 0x00000000002179c3 */ /* 0x000e220000008800 */
[----:B------:R-:W-:Y:S01]  /*10ad0*/  LOP3.LUT P0, RZ, R2, 0x1f, RZ, 0xc0, !PT ;  /* 0x0000001f02ff7812 */ /* 0x000fe2000780c0ff */
[----:B------:R-:W-:Y:S01]  /*10ae0*/  ULDC UR23, c[0x0][0x758] ;  /* 0x0001d60000177ab9 */ /* 0x000fe20000000800 */
[----:B------:R-:W-:Y:S01]  /*10af0*/  UMOV UR4, 0xffffffff ;  /* 0xffffffff00047882 */ /* 0x000fe20000000000 */
[----:B------:R-:W-:Y:S01]  /*10b00*/  BSSY B0, `(.L_x_228) ;  /* 0x00000e2000007945 */ /* 0x000fe20003800000 */
[----:B------:R-:W-:Y:S01]  /*10b10*/  USHF.L.U32 UR4, UR4, UR23, URZ ;  /* 0x0000001704047299 */ /* 0x000fe2000800063f */
[C---:B------:R-:W-:Y:S01]  /*10b20*/  ISETP.NE.AND P2, PT, R3.reuse, RZ, PT ;  /* 0x000000ff0300720c */ /* 0x040fe20003f45270 */
[----:B------:R-:W-:Y:S01]  /*10b30*/  IMAD.MOV.U32 R10, RZ, RZ, 0x1 ;  /* 0x00000001ff0a7424 */ /* 0x000fe200078e00ff */
[----:B------:R-:W-:Y:S01]  /*10b40*/  ISETP.NE.OR P0, PT, R3, RZ, !P0 ;  /* 0x000000ff0300720c */ /* 0x000fe20004705670 */
[----:B------:R-:W-:Y:S01]  /*10b50*/  IMAD.MOV.U32 R8, RZ, RZ, 0x1 ;  /* 0x00000001ff087424 */ /* 0x000fe200078e00ff */
[----:B------:R-:W-:Y:S01]  /*10b60*/  ULDC UR22, c[0x0][0x700] ;  /* 0x0001c00000167ab9 */ /* 0x000fe20000000800 */
[----:B------:R-:W-:Y:S01]  /*10b70*/  IMAD.MOV.U32 R9, RZ, RZ, RZ ;  /* 0x000000ffff097224 */ /* 0x000fe200078e00ff */
[----:B------:R-:W-:Y:S01]  /*10b80*/  UMOV UR5, 0x1 ;  /* 0x0000000100057882 */ /* 0x000fe20000000000 */
[----:B------:R-:W-:-:S02]  /*10b90*/  UIADD3 UR42, UR21, 0x1, URZ ;  /* 0x00000001152a7890 */ /* 0x000fc4000fffe03f */
[----:B------:R-:W-:Y:S02]  /*10ba0*/  ULOP3.LUT UR43, UR14, 0x2, URZ, 0xfc, !UPT ;  /* 0x000000020e2b7892 */ /* 0x000fe4000f8efc3f */
[----:B------:R-:W-:Y:S02]  /*10bb0*/  UIADD3 UR22, UR22, -0x1, URZ ;  /* 0xffffffff16167890 */ /* 0x000fe4000fffe03f */
[----:B------:R-:W-:Y:S02]  /*10bc0*/  USHF.L.U32 UR23, UR5, UR23, URZ ;  /* 0x0000001705177299 */ /* 0x000fe4000800063f */
[----:B------:R-:W-:Y:S01]  /*10bd0*/  ULOP3.LUT UR34, URZ, UR4, URZ, 0x33, !UPT ;  /* 0x000000043f227292 */ /* 0x000fe2000f8e333f */
[----:B------:R-:W-:Y:S01]  /*10be0*/  ULDC.64 UR36, c[0x0][0x198] ;  /* 0x0000660000247ab9 */ /* 0x000fe20000000a00 */
[----:B0-----:R-:W-:Y:S02]  /*10bf0*/  USHF.L.U32 UR29, UR33, 0x5, URZ ;  /* 0x00000005211d7899 */ /* 0x001fe4000800063f */
[----:B------:R-:W-:-:S02]  /*10c00*/  USHF.L.U32 UR32, UR33, 0xb, URZ ;  /* 0x0000000b21207899 */ /* 0x000fc4000800063f */
[----:B------:R-:W-:Y:S02]  /*10c10*/  USHF.L.U32 UR10, UR33, 0x6, URZ ;  /* 0x00000006210a7899 */ /* 0x000fe4000800063f */
[----:B------:R-:W-:Y:S02]  /*10c20*/  USHF.L.U32 UR33, UR33, 0x9, URZ ;  /* 0x0000000921217899 */ /* 0x000fe4000800063f */
[----:B------:R-:W-:Y:S02]  /*10c30*/  ULOP3.LUT UR29, UR29, 0x20, URZ, 0xc0, !UPT ;  /* 0x000000201d1d7892 */ /* 0x000fe4000f8ec03f */
[----:B------:R-:W-:Y:S02]  /*10c40*/  ULOP3.LUT UR32, UR32, 0x800, URZ, 0xc0, !UPT ;  /* 0x0000080020207892 */ /* 0x000fe4000f8ec03f */
[----:B------:R-:W-:Y:S02]  /*10c50*/  ULOP3.LUT UR33, UR33, 0x200, URZ, 0xc0, !UPT ;  /* 0x0000020021217892 */ /* 0x000fe4000f8ec03f */
[----:B------:R-:W-:-:S12]  /*10c60*/  ULOP3.LUT UR10, UR10, 0x40, URZ, 0xc0, !UPT ;  /* 0x000000400a0a7892 */ /* 0x000fd8000f8ec03f */
.L_x_240:
[----:B------:R-:W-:-:S03]  /*10c70*/  UMOV UR4, 0xffffffff ;  /* 0xffffffff00047882 */ /* 0x000fc60000000000 */
[----:B01----:R-:W-:Y:S05]  /*10c80*/  BRA.DIV UR4, `(.L_x_229) ;  /* 0x00000012047c7947 */ /* 0x003fea000b800000 */
[----:B------:R-:W-:-:S13]  /*10c90*/  ELECT P1, URZ, PT ;  /* 0x00000000003f782f */ /* 0x000fda0003820000 */
.L_x_255:
[----:B------:R-:W0:Y:S01]  /*10ca0*/  LDC R2, c[0x0][0x604] ;  /* 0x00018100ff027b82 */ /* 0x000e220000000800 */
[----:B------:R-:W-:Y:S01]  /*10cb0*/  BSSY B1, `(.L_x_230) ;  /* 0x000004a000017945 */ /* 0x000fe20003800000 */
[----:B0-----:R-:W-:-:S13]  /*10cc0*/  ISETP.LT.OR P1, PT, R2, 0x1, !P1 ;  /* 0x000000010200780c */ /* 0x001fda0004f21670 */
[----:B------:R-:W-:Y:S05]  /*10cd0*/  @P1 BRA `(.L_x_231) ;  /* 0x00000004001c1947 */ /* 0x000fea0003800000 */
[----:B------:R-:W2:Y:S04]  /*10ce0*/  LDL.LU R4, [R1+0x98] ;  /* 0x0000980001047983 */ /* 0x000ea80000300800 */
[----:B------:R-:W3:Y:S01]  /*10cf0*/  LDL R3, [R1+0x88] ;  /* 0x0000880001037983 */ /* 0x000ee20000100800 */
[----:B------:R-:W-:Y:S01]  /*10d00*/  MOV R11, RZ ;  /* 0x000000ff000b7202 */ /* 0x000fe20000000f00 */
[----:B------:R-:W-:Y:S02]  /*10d10*/  IMAD.MOV.U32 R13, RZ, RZ, RZ ;  /* 0x000000ffff0d7224 */ /* 0x000fe400078e00ff */
[----:B------:R-:W-:Y:S02]  /*10d20*/  IMAD.U32 R14, RZ, RZ, UR42 ;  /* 0x0000002aff0e7e24 */ /* 0x000fe4000f8e00ff */
[----:B------:R-:W-:-:S02]  /*10d30*/  IMAD.MOV.U32 R2, RZ, RZ, R8 ;  /* 0x000000ffff027224 */ /* 0x000fc400078e0008 */
[----:B------:R-:W-:Y:S02]  /*10d40*/  IMAD.MOV.U32 R15, RZ, RZ, RZ ;  /* 0x000000ffff0f7224 */ /* 0x000fe400078e00ff */
[----:B--2---:R-:W-:Y:S01]  /*10d50*/  IMAD.SHL.U32 R6, R4, 0x100, RZ ;  /* 0x0000010004067824 */ /* 0x004fe200078e00ff */
[----:B---3--:R-:W-:Y:S01]  /*10d60*/  LEA R16, R3, UR29, 0x6 ;  /* 0x0000001d03107c11 */ /* 0x008fe2000f8e30ff */
[----:B------:R-:W-:-:S07]  /*10d70*/  IMAD.MOV.U32 R3, RZ, RZ, R9 ;  /* 0x000000ffff037224 */ /* 0x000fce00078e0009 */
.L_x_235:
[----:B------:R-:W0:Y:S01]  /*10d80*/  S2R R5, SR_CgaCtaId ;  /* 0x0000000000057919 */ /* 0x000e220000008800 */
[----:B------:R-:W-:-:S04]  /*10d90*/  MOV R4, 0x400 ;  /* 0x0000040000047802 */ /* 0x000fc80000000f00 */
[----:B0-----:R-:W-:Y:S02]  /*10da0*/  LEA R12, R5, R4, 0x18 ;  /* 0x00000004050c7211 */ /* 0x001fe400078ec0ff */
[----:B------:R-:W-:Y:S01]  /*10db0*/  SHF.L.U32 R4, R2, 0x1f, RZ ;  /* 0x0000001f02047819 */ /* 0x000fe200000006ff */
[----:B------:R-:W0:Y:S01]  /*10dc0*/  @!P2 LDC R5, c[0x0][0x640] ;  /* 0x00019000ff05ab82 */ /* 0x000e220000000800 */
[----:B------:R-:W-:-:S04]  /*10dd0*/  LEA R7, R3, R12, 0x3 ;  /* 0x0000000c03077211 */ /* 0x000fc800078e18ff */
[----:B------:R-:W1:Y:S02]  /*10de0*/  SYNCS.PHASECHK.TRANS64.TRYWAIT P1, [R7+URZ+0x30], R4 ;  /* 0x00003004070075a7 */ /* 0x000e64000802017f */
[----:B-1----:R-:W-:Y:S05]  /*10df0*/  @!P1 BRA `(.L_x_232) ;  /* 0x0000001000409947 */ /* 0x002fea0003800000 */
.L_x_256:
[----:B------:R-:W-:Y:S01]  /*10e00*/  UPRMT UR4, UR43, 0x9910, URZ ;  /* 0x000099102b047896 */ /* 0x000fe2000800003f */
[----:B0-----:R0:W-:Y:S03]  /*10e10*/  @!P2 SYNCS.ARRIVE.TRANS64 RZ, [R7+URZ], R5 ;  /* 0x0000000507ffa9a7 */ /* 0x0011e6000800003f */
[----:B------:R-:W-:-:S06]  /*10e20*/  UISETP.NE.AND UP0, UPT, UR4, 0x2, UPT ;  /* 0x000000020400788c */ /* 0x000fcc000bf05270 */
[----:B------:R-:W-:-:S13]  /*10e30*/  PLOP3.LUT P1, PT, PT, PT, UP0, 0x80, 0x0 ;  /* 0x000000000000781c */ /* 0x000fda0003f2f008 */
[----:B0-----:R-:W-:Y:S05]  /*10e40*/  @P1 BRA `(.L_x_233) ;  /* 0x0000000000041947 */ /* 0x001fea0003800000 */
[----:B------:R-:W-:Y:S01]  /*10e50*/  BPT.TRAP 0x1 ;  /* 0x000000040000795c */ /* 0x000fe20000300000 */
.L_x_233:
[----:B------:R-:W-:Y:S05]  /*10e60*/  @P0 BRA `(.L_x_234) ;  /* 0x0000000000040947 */ /* 0x000fea0003800000 */
[----:B------:R-:W-:Y:S01]  /*10e70*/  BPT.TRAP 0x1 ;  /* 0x000000040000795c */ /* 0x000fe20000300000 */
.L_x_234:
[----:B-1----:R-:W2:Y:S01]  /*10e80*/  LDL R4, [R1+0x88] ;  /* 0x0000880001047983 */ /* 0x002ea20000100800 */
[C---:B------:R-:W-:Y:S01]  /*10e90*/  R2UR UR8, R3.reuse ;  /* 0x00000000030872ca */ /* 0x040fe200000e0000 */
[----:B------:R-:W-:Y:S01]  /*10ea0*/  VIADD R14, R14, 0xffffffff ;  /* 0xffffffff0e0e7836 */ /* 0x000fe20000000000 */
[----:B------:R-:W-:Y:S01]  /*10eb0*/  R2UR UR13, R12 ;  /* 0x000000000c0d72ca */ /* 0x000fe200000e0000 */
[----:B------:R-:W-:Y:S01]  /*10ec0*/  IMAD R12, R3, 0x8000, R12 ;  /* 0x00008000030c7824 */ /* 0x000fe200078e020c */
[----:B------:R-:W-:Y:S01]  /*10ed0*/  R2UR UR25, R7 ;  /* 0x00000000071972ca */ /* 0x000fe200000e0000 */
[----:B------:R-:W-:Y:S01]  /*10ee0*/  UIADD3 UR6, UP0, UR36, 0xf0, URZ ;  /* 0x000000f024067890 */ /* 0x000fe2000ff1e03f */
[----:B------:R-:W-:Y:S01]  /*10ef0*/  R2UR UR28, R0 ;  /* 0x00000000001c72ca */ /* 0x000fe200000e0000 */
[----:B------:R-:W-:Y:S01]  /*10f00*/  UIADD3 UR38, UP1, UR36, 0x1f0, URZ ;  /* 0x000001f024267890 */ /* 0x000fe2000ff3e03f */
[----:B------:R-:W-:Y:S01]  /*10f10*/  R2UR UR16, R12 ;  /* 0x000000000c1072ca */ /* 0x000fe200000e0000 */
[----:B------:R-:W-:Y:S01]  /*10f20*/  UIADD3 UR40, UP2, UR36, 0x2f0, URZ ;  /* 0x000002f024287890 */ /* 0x000fe2000ff5e03f */
[----:B------:R-:W-:Y:S01]  /*10f30*/  R2UR UR26, R13 ;  /* 0x000000000d1a72ca */ /* 0x000fe200000e0000 */
[----:B------:R-:W-:Y:S01]  /*10f40*/  UIADD3.X UR7, URZ, UR37, URZ, UP0, !UPT ;  /* 0x000000253f077290 */ /* 0x000fe200087fe43f */
[----:B------:R-:W-:Y:S01]  /*10f50*/  R2UR UR27, R16 ;  /* 0x00000000101b72ca */ /* 0x000fe200000e0000 */
[----:B------:R-:W-:Y:S01]  /*10f60*/  ULEA UR24, UR8, UR32, 0xc ;  /* 0x0000002008187291 */ /* 0x000fe2000f8e603f */
[----:B------:R-:W-:Y:S01]  /*10f70*/  R2UR UR12, R15 ;  /* 0x000000000f0c72ca */ /* 0x000fe200000e0000 */
[----:B------:R-:W-:Y:S01]  /*10f80*/  ULEA UR8, UR8, UR33, 0xa ;  /* 0x0000002108087291 */ /* 0x000fe2000f8e503f */
[----:B------:R-:W-:Y:S01]  /*10f90*/  R2UR UR18, R11 ;  /* 0x000000000b1272ca */ /* 0x000fe200000e0000 */
[----:B------:R-:W-:Y:S01]  /*10fa0*/  UIADD3 UR24, UR13, 0x180, UR24 ;  /* 0x000001800d187890 */ /* 0x000fe2000fffe018 */
[----:B------:R-:W-:Y:S01]  /*10fb0*/  R2UR UR19, R6 ;  /* 0x00000000061372ca */ /* 0x000fe200000e0000 */
[----:B------:R-:W-:Y:S01]  /*10fc0*/  UIADD3.X UR39, URZ, UR37, URZ, UP1, !UPT ;  /* 0x000000253f277290 */ /* 0x000fe20008ffe43f */
[----:B------:R-:W-:Y:S01]  /*10fd0*/  ISETP.GT.AND P3, PT, R14, 0x1, PT ;  /* 0x000000010e00780c */ /* 0x000fe20003f64270 */
[----:B------:R-:W-:Y:S01]  /*10fe0*/  UIADD3 UR8, UR13, 0x36180, UR8 ;  /* 0x000361800d087890 */ /* 0x000fe2000fffe008 */
[----:B------:R-:W-:Y:S01]  /*10ff0*/  VIADD R3, R3, 0x1 ;  /* 0x0000000103037836 */ /* 0x000fe20000000000 */
[----:B------:R-:W-:Y:S01]  /*11000*/  UIADD3.X UR41, URZ, UR37, URZ, UP2, !UPT ;  /* 0x000000253f297290 */ /* 0x000fe200097fe43f */
[----:B------:R-:W-:Y:S01]  /*11010*/  VIADD R15, R15, 0x1 ;  /* 0x000000010f0f7836 */ /* 0x000fe20000000000 */
[----:B------:R-:W-:Y:S01]  /*11020*/  UIADD3 UR16, UR16, 0x6180, URZ ;  /* 0x0000618010107890 */ /* 0x000fe2000fffe03f */
[----:B------:R-:W-:Y:S01]  /*11030*/  VIADD R13, R13, 0x40 ;  /* 0x000000400d0d7836 */ /* 0x000fe20000000000 */
[----:B------:R-:W-:Y:S01]  /*11040*/  ISETP.NE.AND P1, PT, R3, 0x6, PT ;  /* 0x000000060300780c */ /* 0x000fe20003f25270 */
[----:B------:R-:W-:Y:S01]  /*11050*/  UMOV UR35, 0x30000 ;  /* 0x0003000000237882 */ /* 0x000fe20000000000 */
[----:B------:R-:W-:Y:S01]  /*11060*/  UMOV UR4, 0x0 ;  /* 0x0000000000047882 */ /* 0x000fe20000000000 */
[----:B------:R-:W-:Y:S01]  /*11070*/  UMOV UR5, 0x10000000 ;  /* 0x1000000000057882 */ /* 0x000fe20000000000 */
[----:B------:R-:W-:Y:S01]  /*11080*/  UMOV UR9, UR25 ;  /* 0x0000001900097c82 */ /* 0x000fe20008000000 */
[----:B------:R-:W-:Y:S01]  /*11090*/  UMOV UR13, UR28 ;  /* 0x0000001c000d7c82 */ /* 0x000fe20008000000 */
[----:B------:R-:W-:Y:S01]  /*110a0*/  UMOV UR17, UR25 ;  /* 0x0000001900117c82 */ /* 0x000fe20008000000 */
[----:B------:R0:W-:Y:S01]  /*110b0*/  UTMALDG.3D.MULTICAST [UR24], [UR6], UR35, desc[UR4] ;  /* 0x00000418060073b4 */ /* 0x0001e20008011823 */
[----:B------:R-:W-:Y:S01]  /*110c0*/  UMOV UR20, UR28 ;  /* 0x0000001c00147c82 */ /* 0x000fe20008000000 */
[----:B------:R-:W-:-:S02]  /*110d0*/  SEL R5, RZ, 0x1, P1 ;  /* 0x00000001ff057807 */ /* 0x000fc40000800000 */
[----:B------:R-:W-:Y:S02]  /*110e0*/  IADD3 R11, R11, 0x80, RZ ;  /* 0x000000800b0b7810 */ /* 0x000fe40007ffe0ff */
[----:B------:R-:W-:Y:S02]  /*110f0*/  LOP3.LUT R2, R2, R5, RZ, 0x3c, !PT ;  /* 0x0000000502027212 */ /* 0x000fe400078e3cff */
[----:B------:R-:W-:Y:S02]  /*11100*/  SEL R3, R3, RZ, P1 ;  /* 0x000000ff03037207 */ /* 0x000fe40000800000 */
[----:B--2---:R-:W-:-:S13]  /*11110*/  R2UR UR11, R4 ;  /* 0x00000000040b72ca */ /* 0x004fda00000e0000 */
[----:B------:R0:W-:Y:S01]  /*11120*/  UTMALDG.4D.MULTICAST [UR8], [UR38], UR35, desc[UR4] ;  /* 0x00000408260073b4 */ /* 0x0001e20008019823 */
[----:B------:R0:W-:Y:S02]  /*11130*/  UTMALDG.3D [UR16], [UR40], desc[UR4] ;  /* 0x00000410280075b4 */ /* 0x0001e40008011000 */
[----:B0-----:R-:W-:Y:S05]  /*11140*/  @P3 BRA `(.L_x_235) ;  /* 0xfffffffc000c3947 */ /* 0x001fea000383ffff */
.L_x_231:
[----:B------:R-:W-:Y:S05]  /*11150*/  BSYNC B1 ;  /* 0x0000000000017941 */ /* 0x000fea0003800000 */
.L_x_230:
[----:B------:R-:W2:Y:S01]  /*11160*/  LDL.LU R18, [R1+0x90] ;  /* 0x0000900001127983 */ /* 0x000ea20000300800 */
[----:B------:R-:W-:Y:S01]  /*11170*/  LOP3.LUT P4, RZ, R10, 0xff, RZ, 0xc0, !PT ;  /* 0x000000ff0aff7812 */ /* 0x000fe2000788c0ff */
[----:B------:R-:W-:Y:S01]  /*11180*/  VIADD R0, R9, UR21 ;  /* 0x0000001509007c36 */ /* 0x000fe20008000000 */
[----:B------:R-:W-:Y:S01]  /*11190*/  ULDC.64 UR4, c[0x0][0x750] ;  /* 0x0001d40000047ab9 */ /* 0x000fe20000000a00 */
[----:B------:R-:W3:Y:S01]  /*111a0*/  LDL.LU R17, [R1+0x94] ;  /* 0x0000940001117983 */ /* 0x000ee20000300800 */
[----:B------:R-:W-:Y:S01]  /*111b0*/  IMAD.U32 R5, RZ, RZ, UR21 ;  /* 0x00000015ff057e24 */ /* 0x000fe2000f8e00ff */
[----:B------:R-:W-:Y:S01]  /*111c0*/  UISETP.GE.U32.AND UP0, UPT, UR21, 0x6, UPT ;  /* 0x000000061500788c */ /* 0x000fe2000bf06070 */
[----:B------:R-:W-:Y:S01]  /*111d0*/  ISETP.GT.U32.AND P1, PT, R0, 0x5, PT ;  /* 0x000000050000780c */ /* 0x000fe20003f24070 */
[----:B------:R-:W-:Y:S01]  /*111e0*/  BSSY B1, `(.L_x_236) ;  /* 0x0000071000017945 */ /* 0x000fe20003800000 */
[----:B------:R-:W-:Y:S02]  /*111f0*/  PRMT R10, RZ, 0x7610, R10 ;  /* 0x00007610ff0a7816 */ /* 0x000fe4000000000a */
[----:B------:R-:W-:-:S02]  /*11200*/  ISETP.LT.U32.AND P1, PT, R5, 0x6, P1 ;  /* 0x000000060500780c */ /* 0x000fc40000f21070 */
[----:B------:R-:W-:Y:S01]  /*11210*/  PLOP3.LUT P3, PT, PT, PT, UP0, 0x80, 0x0 ;  /* 0x000000000000781c */ /* 0x000fe20003f6f008 */
[----:B------:R-:W0:Y:S01]  /*11220*/  @P4 S2R R3, SR_CgaCtaId ;  /* 0x0000000000034919 */ /* 0x000e220000008800 */
[----:B------:R-:W-:-:S04]  /*11230*/  @P4 MOV R2, 0x400 ;  /* 0x0000040000024802 */ /* 0x000fc80000000f00 */
[----:B0-----:R-:W-:Y:S01]  /*11240*/  @P4 LEA R4, R3, R2, 0x18 ;  /* 0x0000000203044211 */ /* 0x001fe200078ec0ff */
[----:B------:R-:W-:-:S03]  /*11250*/  IMAD.WIDE.U32 R2, R0, -0x55555555, RZ ;  /* 0xaaaaaaab00027825 */ /* 0x000fc600078e00ff */
[----:B------:R0:W-:Y:S02]  /*11260*/  @P4 SYNCS.ARRIVE.TRANS64.A1T0 RZ, [R4+URZ+0x98], RZ ;  /* 0x000098ff04ff49a7 */ /* 0x0001e4000810003f */
[----:B------:R-:W-:Y:S02]  /*11270*/  SHF.R.U32.HI R5, RZ, 0x2, R3 ;  /* 0x00000002ff057819 */ /* 0x000fe40000011603 */
[----:B------:R-:W-:Y:S02]  /*11280*/  SEL R3, RZ, 0x1, !P1 ;  /* 0x00000001ff037807 */ /* 0x000fe40004800000 */
[----:B------:R-:W-:Y:S01]  /*11290*/  PRMT R2, RZ, 0x7610, R2 ;  /* 0x00007610ff027816 */ /* 0x000fe20000000002 */
[----:B------:R-:W-:Y:S01]  /*112a0*/  IMAD R9, R5, -0x6, R0 ;  /* 0xfffffffa05097824 */ /* 0x000fe200078e0200 */
[----:B------:R-:W-:Y:S01]  /*112b0*/  LOP3.LUT R8, R8, R3, RZ, 0x3c, !PT ;  /* 0x0000000308087212 */ /* 0x000fe200078e3cff */
[----:B0-----:R-:W-:Y:S02]  /*112c0*/  IMAD.MOV.U32 R4, RZ, RZ, -0x1 ;  /* 0xffffffffff047424 */ /* 0x001fe400078e00ff */
[----:B------:R-:W-:Y:S01]  /*112d0*/  IMAD.MOV.U32 R3, RZ, RZ, -0x1 ;  /* 0xffffffffff037424 */ /* 0x000fe200078e00ff */
[----:B------:R-:W-:Y:S01]  /*112e0*/  @P3 LOP3.LUT R8, R8, 0x1, R5, 0x78, !PT ;  /* 0x0000000108083812 */ /* 0x000fe200078e7805 */
[----:B------:R-:W-:Y:S01]  /*112f0*/  IMAD.MOV.U32 R0, RZ, RZ, -0x1 ;  /* 0xffffffffff007424 */ /* 0x000fe200078e00ff */
[----:B---3--:R-:W-:-:S04]  /*11300*/  IADD3 R17, P4, R17, UR30, RZ ;  /* 0x0000001e11117c10 */ /* 0x008fc8000ff9e0ff */
[----:B--2---:R-:W-:Y:S01]  /*11310*/  IADD3.X R18, R18, UR15, RZ, P4, !PT ;  /* 0x0000000f12127c10 */ /* 0x004fe2000a7fe4ff */
[----:B------:R0:W-:Y:S01]  /*11320*/  STL [R1+0x94], R17 ;  /* 0x0000941101007387 */ /* 0x0001e20000100800 */
[----:B------:R-:W-:-:S03]  /*11330*/  ISETP.GE.U32.AND P1, PT, R17, UR4, PT ;  /* 0x0000000411007c0c */ /* 0x000fc6000bf26070 */
[----:B------:R0:W-:Y:S01]  /*11340*/  STL [R1+0x90], R18 ;  /* 0x0000901201007387 */ /* 0x0001e20000100800 */
[----:B------:R-:W-:-:S03]  /*11350*/  ISETP.GE.U32.AND.EX P1, PT, R18, UR5, PT, P1 ;  /* 0x0000000512007c0c */ /* 0x000fc6000bf26110 */
[----:B------:R0:W-:Y:S04]  /*11360*/  STL [R1+0x88], R4 ;  /* 0x0000880401007387 */ /* 0x0001e80000100800 */
[----:B------:R0:W-:Y:S06]  /*11370*/  STL [R1+0x98], R3 ;  /* 0x0000980301007387 */ /* 0x0001ec0000100800 */
[----:B------:R-:W-:Y:S05]  /*11380*/  @P1 BRA `(.L_x_237) ;  /* 0x0000000400581947 */ /* 0x000fea0003800000 */
[----:B------:R-:W-:Y:S01]  /*11390*/  ULDC.64 UR4, c[0x0][0x728] ;  /* 0x0001ca0000047ab9 */ /* 0x000fe20000000a00 */
[----:B------:R-:W1:Y:S01]  /*113a0*/  S2R R12, SR_CTAID.X ;  /* 0x00000000000c7919 */ /* 0x000e620000002500 */
[----:B------:R-:W-:Y:S01]  /*113b0*/  ISETP.NE.U32.AND P1, PT, RZ, UR4, PT ;  /* 0x00000004ff007c0c */ /* 0x000fe2000bf25070 */
[----:B------:R-:W-:Y:S01]  /*113c0*/  ULDC UR7, c[0x0][0x730] ;  /* 0x0001cc0000077ab9 */ /* 0x000fe20000000800 */
[----:B------:R-:W-:Y:S01]  /*113d0*/  MOV R2, R17 ;  /* 0x0000001100027202 */ /* 0x000fe20000000f00 */
[----:B------:R-:W2:Y:S01]  /*113e0*/  S2R R0, SR_CTAID.Y ;  /* 0x0000000000007919 */ /* 0x000ea20000002600 */
[----:B------:R-:W-:Y:S01]  /*113f0*/  ISETP.NE.AND.EX P1, PT, RZ, UR5, PT, P1 ;  /* 0x00000005ff007c0c */ /* 0x000fe2000bf25310 */
[----:B0-----:R-:W-:-:S12]  /*11400*/  IMAD.MOV.U32 R3, RZ, RZ, R18 ;  /* 0x000000ffff037224 */ /* 0x001fd800078e0012 */
[----:B------:R-:W-:Y:S05]  /*11410*/  @!P1 BRA `(.L_x_238) ;  /* 0x0000000000289947 */ /* 0x000fea0003800000 */
[----:B------:R-:W-:Y:S02]  /*11420*/  ULDC UR6, c[0x0][0x734] ;  /* 0x0001cd0000067ab9 */ /* 0x000fe40000000800 */
[----:B------:R-:W-:-:S05]  /*11430*/  IADD3 R7, P1, R17, UR6, RZ ;  /* 0x0000000611077c10 */ /* 0x000fca000ff3e0ff */
[----:B------:R-:W-:-:S04]  /*11440*/  IMAD.X R11, RZ, RZ, R18, P1 ;  /* 0x000000ffff0b7224 */ /* 0x000fc800008e0612 */
[----:B------:R-:W-:-:S04]  /*11450*/  IMAD.WIDE.U32 R4, R11, UR4, RZ ;  /* 0x000000040b047c25 */ /* 0x000fc8000f8e00ff */
[----:B------:R-:W-:-:S04]  /*11460*/  IMAD.WIDE.U32 R4, P1, R7, UR5, R4 ;  /* 0x0000000507047c25 */ /* 0x000fc8000f820004 */
[----:B------:R-:W-:-:S04]  /*11470*/  IMAD.WIDE.U32 R6, R7, UR4, RZ ;  /* 0x0000000407067c25 */ /* 0x000fc8000f8e00ff */
[----:B------:R-:W-:Y:S01]  /*11480*/  IMAD.X R3, RZ, RZ, RZ, P1 ;  /* 0x000000ffff037224 */ /* 0x000fe200008e06ff */
[----:B------:R-:W-:Y:S01]  /*11490*/  IADD3 RZ, P1, R7, R4, RZ ;  /* 0x0000000407ff7210 */ /* 0x000fe20007f3e0ff */
[----:B------:R-:W-:-:S04]  /*114a0*/  IMAD.MOV.U32 R2, RZ, RZ, R5 ;  /* 0x000000ffff027224 */ /* 0x000fc800078e0005 */
[----:B------:R-:W-:-:S08]  /*114b0*/  IMAD.WIDE.U32.X R2, R11, UR5, R2, P1 ;  /* 0x000000050b027c25 */ /* 0x000fd000088e0402 */
.L_x_238:
[--C-:B------:R-:W-:Y:S01]  /*114c0*/  SHF.R.U64 R11, R2, UR7, R3.reuse ;  /* 0x00000007020b7c19 */ /* 0x100fe20008001203 */
[----:B------:R-:W-:Y:S01]  /*114d0*/  ULDC.64 UR4, c[0x0][0x720] ;  /* 0x0001c80000047ab9 */ /* 0x000fe20000000a00 */
[----:B------:R-:W-:Y:S01]  /*114e0*/  SHF.R.U32.HI R2, RZ, UR7, R3 ;  /* 0x00000007ff027c19 */ /* 0x000fe20008011603 */
[----:B------:R-:W-:Y:S01]  /*114f0*/  IMAD.MOV.U32 R3, RZ, RZ, R18 ;  /* 0x000000ffff037224 */ /* 0x000fe200078e0012 */
[----:B------:R-:W-:Y:S01]  /*11500*/  IADD3 R5, P1, RZ, -R11, RZ ;  /* 0x8000000bff057210 */ /* 0x000fe20007f3e0ff */
[----:B------:R-:W0:Y:S01]  /*11510*/  LDC R7, c[0x0][0x144] ;  /* 0x00005100ff077b82 */ /* 0x000e220000000800 */
[----:B-1----:R-:W-:Y:S01]  /*11520*/  I2FP.F32.U32 R6, R12 ;  /* 0x0000000c00067245 */ /* 0x002fe20000201000 */
[----:B------:R-:W-:Y:S01]  /*11530*/  ULDC.64 UR8, c[0x0][0x740] ;  /* 0x0001d00000087ab9 */ /* 0x000fe20000000a00 */
[----:B------:R-:W-:Y:S01]  /*11540*/  ULDC UR6, c[0x0][0x708] ;  /* 0x0001c20000067ab9 */ /* 0x000fe20000000800 */
[----:B------:R-:W-:Y:S01]  /*11550*/  IMAD.X R2, RZ, RZ, ~R2, P1 ;  /* 0x000000ffff027224 */ /* 0x000fe200008e0e02 */
[----:B------:R-:W-:-:S03]  /*11560*/  ISETP.NE.U32.AND P1, PT, RZ, UR8, PT ;  /* 0x00000008ff007c0c */ /* 0x000fc6000bf25070 */
[----:B------:R-:W-:Y:S01]  /*11570*/  IMAD R4, R2, UR4, RZ ;  /* 0x0000000402047c24 */ /* 0x000fe2000f8e02ff */
[----:B------:R-:W-:Y:S01]  /*11580*/  MOV R2, R17 ;  /* 0x0000001100027202 */ /* 0x000fe20000000f00 */
[----:B------:R-:W1:Y:S01]  /*11590*/  LDC R15, c[0x0][0x148] ;  /* 0x00005200ff0f7b82 */ /* 0x000e620000000800 */
[----:B------:R-:W-:-:S03]  /*115a0*/  ISETP.NE.AND.EX P1, PT, RZ, UR9, PT, P1 ;  /* 0x00000009ff007c0c */ /* 0x000fc6000bf25310 */
[----:B------:R-:W-:Y:S01]  /*115b0*/  IMAD.WIDE.U32 R2, R5, UR4, R2 ;  /* 0x0000000405027c25 */ /* 0x000fe2000f8e0002 */
[----:B------:R-:W-:-:S03]  /*115c0*/  ULDC UR4, c[0x0][0x150] ;  /* 0x0000540000047ab9 */ /* 0x000fc60000000800 */
[----:B------:R-:W-:Y:S01]  /*115d0*/  FMUL R6, R6, UR4 ;  /* 0x0000000406067c20 */ /* 0x000fe20008400000 */
[----:B------:R-:W-:Y:S01]  /*115e0*/  IMAD R5, R5, UR5, R4 ;  /* 0x0000000505057c24 */ /* 0x000fe2000f8e0204 */
[----:B------:R-:W-:Y:S01]  /*115f0*/  ULDC UR4, c[0x0][0x718] ;  /* 0x0001c60000047ab9 */ /* 0x000fe20000000800 */
[----:B------:R-:W-:Y:S02]  /*11600*/  ULDC UR5, c[0x0][0x154] ;  /* 0x0000550000057ab9 */ /* 0x000fe40000000800 */
[----:B------:R-:W-:Y:S01]  /*11610*/  IMAD.IADD R3, R3, 0x1, R5 ;  /* 0x0000000103037824 */ /* 0x000fe200078e0205 */
[----:B------:R-:W3:Y:S04]  /*11620*/  F2I.U32.TRUNC.NTZ R6, R6 ;  /* 0x0000000600067305 */ /* 0x000ee8000020f000 */
[----:B------:R-:W-:-:S02]  /*11630*/  SHF.R.U64 R13, R2, UR4, R3 ;  /* 0x00000004020d7c19 */ /* 0x000fc40008001203 */
[----:B--2---:R-:W-:-:S05]  /*11640*/  I2FP.F32.U32 R2, R0 ;  /* 0x0000000000027245 */ /* 0x004fca0000201000 */
[----:B------:R-:W-:Y:S01]  /*11650*/  FMUL R4, R2, UR5 ;  /* 0x0000000502047c20 */ /* 0x000fe20008400000 */
[----:B------:R-:W-:Y:S01]  /*11660*/  SHF.R.U32.HI R2, RZ, UR4, R3 ;  /* 0x00000004ff027c19 */ /* 0x000fe20008011603 */
[----:B------:R-:W-:Y:S02]  /*11670*/  ULDC UR4, c[0x0][0x758] ;  /* 0x0001d60000047ab9 */ /* 0x000fe40000000800 */
[----:B------:R2:W4:Y:S01]  /*11680*/  F2I.U32.TRUNC.NTZ R18, R4 ;  /* 0x0000000400127305 */ /* 0x000522000020f000 */
[----:B------:R-:W-:Y:S01]  /*11690*/  SHF.R.U64 R16, R13, UR6, R2 ;  /* 0x000000060d107c19 */ /* 0x000fe20008001202 */
[----:B---3--:R-:W-:Y:S01]  /*116a0*/  IMAD.MOV R6, RZ, RZ, -R6 ;  /* 0x000000ffff067224 */ /* 0x008fe200078e0a06 */
[----:B------:R-:W-:-:S03]  /*116b0*/  SHF.R.U32.HI R3, RZ, UR6, R2 ;  /* 0x00000006ff037c19 */ /* 0x000fc60008011602 */
[----:B0-----:R-:W-:Y:S01]  /*116c0*/  IMAD R19, R7, R6, R12 ;  /* 0x0000000607137224 */ /* 0x001fe200078e020c */
[--C-:B------:R-:W-:Y:S02]  /*116d0*/  SHF.R.U64 R14, R16, UR4, R3.reuse ;  /* 0x00000004100e7c19 */ /* 0x100fe40008001203 */
[----:B------:R-:W-:-:S03]  /*116e0*/  SHF.R.U32.HI R3, RZ, UR4, R3 ;  /* 0x00000004ff037c19 */ /* 0x000fc60008011603 */
[----:B------:R-:W-:Y:S01]  /*116f0*/  IMAD.MOV.U32 R2, RZ, RZ, R14 ;  /* 0x000000ffff027224 */ /* 0x000fe200078e000e */
[----:B--2-4-:R-:W-:Y:S06]  /*11700*/  @!P1 BRA `(.L_x_239) ;  /* 0x0000000000289947 */ /* 0x014fec0003800000 */
[----:B------:R-:W-:Y:S02]  /*11710*/  ULDC UR4, c[0x0][0x74c] ;  /* 0x0001d30000047ab9 */ /* 0x000fe40000000800 */
[----:B------:R-:W-:-:S05]  /*11720*/  IADD3 R7, P1, R14, UR4, RZ ;  /* 0x000000040e077c10 */ /* 0x000fca000ff3e0ff */
[----:B------:R-:W-:-:S04]  /*11730*/  IMAD.X R17, RZ, RZ, R3, P1 ;  /* 0x000000ffff117224 */ /* 0x000fc800008e0603 */
[----:B------:R-:W-:-:S04]  /*11740*/  IMAD.WIDE.U32 R4, R17, UR8, RZ ;  /* 0x0000000811047c25 */ /* 0x000fc8000f8e00ff */
[----:B------:R-:W-:-:S04]  /*11750*/  IMAD.WIDE.U32 R4, P1, R7, UR9, R4 ;  /* 0x0000000907047c25 */ /* 0x000fc8000f820004 */
[----:B------:R-:W-:Y:S01]  /*11760*/  IMAD.WIDE.U32 R6, R7, UR8, RZ ;  /* 0x0000000807067c25 */ /* 0x000fe2000f8e00ff */
[----:B------:R-:W-:-:S03]  /*11770*/  IADD3.X R3, RZ, RZ, RZ, P1, !PT ;  /* 0x000000ffff037210 */ /* 0x000fc60000ffe4ff */
[----:B------:R-:W-:Y:S01]  /*11780*/  IMAD.MOV.U32 R2, RZ, RZ, R5 ;  /* 0x000000ffff027224 */ /* 0x000fe200078e0005 */
[----:B------:R-:W-:-:S05]  /*11790*/  IADD3 RZ, P1, R7, R4, RZ ;  /* 0x0000000407ff7210 */ /* 0x000fca0007f3e0ff */
[----:B------:R-:W-:-:S08]  /*117a0*/  IMAD.WIDE.U32.X R2, R17, UR9, R2, P1 ;  /* 0x0000000911027c25 */ /* 0x000fd000088e0402 */
.L_x_239:
[----:B------:R-:W-:Y:S01]  /*117b0*/  ULDC UR4, c[0x0][0x748] ;  /* 0x0001d20000047ab9 */ /* 0x000fe20000000800 */
[----:B------:R-:W-:Y:S01]  /*117c0*/  IMAD.MOV R18, RZ, RZ, -R18 ;  /* 0x000000ffff127224 */ /* 0x000fe200078e0a12 */
[----:B------:R-:W-:Y:S01]  /*117d0*/  SHF.R.U64 R3, R2, UR4, R3 ;  /* 0x0000000402037c19 */ /* 0x000fe20008001203 */
[----:B------:R-:W-:Y:S01]  /*117e0*/  ULDC UR4, c[0x0][0x738] ;  /* 0x0001ce0000047ab9 */ /* 0x000fe20000000800 */
[----:B------:R-:W-:Y:S01]  /*117f0*/  LOP3.LUT R2, R16, UR34, RZ, 0xc0, !PT ;  /* 0x0000002210027c12 */ /* 0x000fe2000f8ec0ff */
[----:B-1----:R-:W-:Y:S01]  /*11800*/  @P5 IMAD R19, R15, R18, R0 ;  /* 0x000000120f135224 */ /* 0x002fe200078e0200 */
[----:B------:R-:W-:Y:S01]  /*11810*/  ULDC UR5, c[0x0][0x710] ;  /* 0x0001c40000057ab9 */ /* 0x000fe20000000800 */
[----:B------:R-:W-:Y:S02]  /*11820*/  IMAD.MOV R5, RZ, RZ, -R3 ;  /* 0x000000ffff057224 */ /* 0x000fe400078e0a03 */
[----:B------:R-:W-:Y:S01]  /*11830*/  IMAD R0, R3, UR23, R2 ;  /* 0x0000001703007c24 */ /* 0x000fe2000f8e0202 */
[----:B------:R-:W-:Y:S01]  /*11840*/  LOP3.LUT R3, R13, UR22, RZ, 0xc0, !PT ;  /* 0x000000160d037c12 */ /* 0x000fe2000f8ec0ff */
[----:B------:R-:W-:Y:S01]  /*11850*/  IMAD R14, R5, UR4, R14 ;  /* 0x00000004050e7c24 */ /* 0x000fe2000f8e020e */
[----:B------:R-:W-:Y:S01]  /*11860*/  ULDC UR4, c[0x0][0x700] ;  /* 0x0001c00000047ab9 */ /* 0x000fe20000000800 */
[----:B------:R-:W-:-:S02]  /*11870*/  IMAD R0, R0, UR5, R19 ;  /* 0x0000000500007c24 */ /* 0x000fc4000f8e0213 */
[----:B------:R-:W-:Y:S02]  /*11880*/  IMAD R3, R14, UR4, R3 ;  /* 0x000000040e037c24 */ /* 0x000fe4000f8e0203 */
[----:B------:R-:W-:-:S03]  /*11890*/  IMAD.MOV.U32 R2, RZ, RZ, 0x1 ;  /* 0x00000001ff027424 */ /* 0x000fc600078e00ff */
[----:B------:R-:W-:Y:S02]  /*118a0*/  SEL R4, R3, R0, !P5 ;  /* 0x0000000003047207 */ /* 0x000fe40006800000 */
[----:B------:R-:W-:Y:S01]  /*118b0*/  SEL R3, R0, R3, !P5 ;  /* 0x0000000300037207 */ /* 0x000fe20006800000 */
[----:B------:R-:W-:Y:S02]  /*118c0*/  IMAD.MOV.U32 R0, RZ, RZ, R11 ;  /* 0x000000ffff007224 */ /* 0x000fe400078e000b */
[----:B------:R1:W-:Y:S04]  /*118d0*/  STL [R1+0x98], R4 ;  /* 0x0000980401007387 */ /* 0x0003e80000100800 */
[----:B------:R1:W-:Y:S02]  /*118e0*/  STL [R1+0x88], R3 ;  /* 0x0000880301007387 */ /* 0x0003e40000100800 */
.L_x_237:
[----:B------:R-:W-:Y:S05]  /*118f0*/  BSYNC B1 ;  /* 0x0000000000017941 */ /* 0x000fea0003800000 */
.L_x_236:
[----:B------:R-:W-:-:S13]  /*11900*/  LOP3.LUT P1, RZ, R2, 0xff, RZ, 0xc0, !PT ;  /* 0x000000ff02ff7812 */ /* 0x000fda000782c0ff */
[----:B------:R-:W-:Y:S05]  /*11910*/  @P1 BRA `(.L_x_240) ;  /* 0xfffffff000d41947 */ /* 0x000fea000383ffff */
[----:B------:R-:W-:Y:S05]  /*11920*/  BSYNC B0 ;  /* 0x0000000000007941 */ /* 0x000fea0003800000 */
.L_x_228:
[----:B------:R-:W-:-:S03]  /*11930*/  UMOV UR4, 0xffffffff ;  /* 0xffffffff00047882 */ /* 0x000fc60000000000 */
[----:B------:R-:W-:Y:S05]  /*11940*/  BRA.DIV UR4, `(.L_x_241) ;  /* 0x0000000604807947 */ /* 0x000fea000b800000 */
[----:B------:R-:W-:-:S13]  /*11950*/  ELECT P0, URZ, PT ;  /* 0x00000000003f782f */ /* 0x000fda0003800000 */
.L_x_259:
[----:B------:R-:W-:Y:S04]  /*11960*/  BSSY B0, `(.L_x_242) ;  /* 0x000003e000007945 */ /* 0x000fe80003800000 */
[----:B------:R-:W-:Y:S05]  /*11970*/  @!P0 BRA `(.L_x_243) ;  /* 0x0000000000f08947 */ /* 0x000fea0003800000 */
[----:B------:R-:W-:-:S04]  /*11980*/  ULOP3.LUT UR4, UR14, 0x2, URZ, 0xfc, !UPT ;  /* 0x000000020e047892 */ /* 0x000fc8000f8efc3f */
[----:B------:R-:W-:-:S06]  /*11990*/  UISETP.NE.AND UP0, UPT, UR4, 0x3, UPT ;  /* 0x000000030400788c */ /* 0x000fcc000bf05270 */
[----:B------:R-:W-:-:S13]  /*119a0*/  PLOP3.LUT P0, PT, PT, PT, UP0, 0x80, 0x0 ;  /* 0x000000000000781c */ /* 0x000fda0003f0f008 */
[----:B------:R-:W-:Y:S05]  /*119b0*/  @!P0 BRA `(.L_x_244) ;  /* 0x0000000000048947 */ /* 0x000fea0003800000 */
[----:B------:R-:W-:Y:S01]  /*119c0*/  BPT.TRAP 0x1 ;  /* 0x000000040000795c */ /* 0x000fe20000300000 */
.L_x_244:
[----:B01----:R-:W0:Y:S01]  /*119d0*/  S2R R3, SR_CgaCtaId ;  /* 0x0000000000037919 */ /* 0x003e220000008800 */
[----:B------:R-:W-:Y:S02]  /*119e0*/  MOV R0, 0x400 ;  /* 0x0000040000007802 */ /* 0x000fe40000000f00 */
[----:B------:R-:W-:Y:S02]  /*119f0*/  SHF.L.U32 R2, R8, 0x1f, RZ ;  /* 0x0000001f08027819 */ /* 0x000fe400000006ff */
[----:B0-----:R-:W-:-:S04]  /*11a00*/  LEA R0, R3, R0, 0x18 ;  /* 0x0000000003007211 */ /* 0x001fc800078ec0ff */
[----:B------:R-:W-:-:S05]  /*11a10*/  IADD3 R0, R0, 0x30, RZ ;  /* 0x0000003000007810 */ /* 0x000fca0007ffe0ff */
[C---:B------:R-:W-:Y:S02]  /*11a20*/  IMAD R5, R9.reuse, 0x8, R0 ;  /* 0x0000000809057824 */ /* 0x040fe400078e0200 */
[----:B------:R-:W-:Y:S02]  /*11a30*/  VIADD R9, R9, 0x1 ;  /* 0x0000000109097836 */ /* 0x000fe40000000000 */
[----:B------:R-:W0:Y:S03]  /*11a40*/  SYNCS.PHASECHK.TRANS64.TRYWAIT P0, [R5+URZ], R2 ;  /* 0x00000002050075a7 */ /* 0x000e26000800017f */
[----:B------:R-:W-:-:S04]  /*11a50*/  ISETP.NE.AND P1, PT, R9, 0x6, PT ;  /* 0x000000060900780c */ /* 0x000fc80003f25270 */
[----:B------:R-:W-:Y:S02]  /*11a60*/  SEL R3, RZ, 0x1, P1 ;  /* 0x00000001ff037807 */ /* 0x000fe40000800000 */
[----:B------:R-:W-:Y:S02]  /*11a70*/  SEL R9, R9, RZ, P1 ;  /* 0x000000ff09097207 */ /* 0x000fe40000800000 */
[----:B------:R-:W-:-:S03]  /*11a80*/  LOP3.LUT R8, R8, R3, RZ, 0x3c, !PT ;  /* 0x0000000308087212 */ /* 0x000fc600078e3cff */
[----:B------:R-:W-:Y:S01]  /*11a90*/  IMAD R7, R9, 0x8, R0 ;  /* 0x0000000809077824 */ /* 0x000fe200078e0200 */
[----:B------:R-:W-:Y:S01]  /*11aa0*/  SHF.L.U32 R4, R8, 0x1f, RZ ;  /* 0x0000001f08047819 */ /* 0x000fe200000006ff */
[----:B0-----:R-:W-:Y:S06]  /*11ab0*/  @!P0 BRA `(.L_x_245) ;  /* 0x0000000400488947 */ /* 0x001fec0003800000 */
.L_x_260:
[----:B------:R-:W1:Y:S01]  /*11ac0*/  SYNCS.PHASECHK.TRANS64.TRYWAIT P0, [R7+URZ], R4 ;  /* 0x00000004070075a7 */ /* 0x000e62000800017f */
[----:B0-----:R-:W-:-:S05]  /*11ad0*/  VIADD R2, R9, 0x1 ;  /* 0x0000000109027836 */ /* 0x001fca0000000000 */
[----:B------:R-:W-:-:S04]  /*11ae0*/  ISETP.NE.AND P1, PT, R2, 0x6, PT ;  /* 0x000000060200780c */ /* 0x000fc80003f25270 */
[----:B------:R-:W-:Y:S02]  /*11af0*/  SEL R3, RZ, 0x1, P1 ;  /* 0x00000001ff037807 */ /* 0x000fe40000800000 */
[----:B------:R-:W-:Y:S02]  /*11b00*/  SEL R9, R2, RZ, P1 ;  /* 0x000000ff02097207 */ /* 0x000fe40000800000 */
[----:B------:R-:W-:-:S03]  /*11b10*/  LOP3.LUT R8, R8, R3, RZ, 0x3c, !PT ;  /* 0x0000000308087212 */ /* 0x000fc600078e3cff */
[----:B------:R-:W-:Y:S01]  /*11b20*/  IMAD R6, R9, 0x8, R0 ;  /* 0x0000000809067824 */ /* 0x000fe200078e0200 */
[----:B------:R-:W-:Y:S01]  /*11b30*/  SHF.L.U32 R5, R8, 0x1f, RZ ;  /* 0x0000001f08057819 */ /* 0x000fe200000006ff */
[----:B-1----:R-:W-:Y:S06]  /*11b40*/  @!P0 BRA `(.L_x_246) ;  /* 0x0000000400388947 */ /* 0x002fec0003800000 */
.L_x_261:
[----:B------:R-:W1:Y:S01]  /*11b50*/  SYNCS.PHASECHK.TRANS64.TRYWAIT P0, [R6+URZ], R5 ;  /* 0x00000005060075a7 */ /* 0x000e62000800017f */
[----:B------:R-:W-:-:S04]  /*11b60*/  IADD3 R2, R9, 0x1, RZ ;  /* 0x0000000109027810 */ /* 0x000fc80007ffe0ff */
[----:B------:R-:W-:-:S04]  /*11b70*/  ISETP.NE.AND P1, PT, R2, 0x6, PT ;  /* 0x000000060200780c */ /* 0x000fc80003f25270 */
[----:B------:R-:W-:Y:S02]  /*11b80*/  SEL R3, RZ, 0x1, P1 ;  /* 0x00000001ff037807 */ /* 0x000fe40000800000 */
[----:B0-----:R-:W-:Y:S02]  /*11b90*/  SEL R7, R2, RZ, P1 ;  /* 0x000000ff02077207 */ /* 0x001fe40000800000 */
[----:B------:R-:W-:-:S03]  /*11ba0*/  LOP3.LUT R8, R8, R3, RZ, 0x3c, !PT ;  /* 0x0000000308087212 */ /* 0x000fc600078e3cff */
[----:B------:R-:W-:Y:S01]  /*11bb0*/  IMAD R9, R7, 0x8, R0 ;  /* 0x0000000807097824 */ /* 0x000fe200078e0200 */
[----:B------:R-:W-:Y:S01]  /*11bc0*/  SHF.L.U32 R4, R8, 0x1f, RZ ;  /* 0x0000001f08047819 */ /* 0x000fe200000006ff */
[----:B-1----:R-:W-:Y:S06]  /*11bd0*/  @!P0 BRA `(.L_x_247) ;  /* 0x0000000400288947 */ /* 0x002fec0003800000 */
.L_x_262:
[----:B------:R-:W1:Y:S01]  /*11be0*/  SYNCS.PHASECHK.TRANS64.TRYWAIT P0, [R9+URZ], R4 ;  /* 0x00000004090075a7 */ /* 0x000e62000800017f */
[----:B------:R-:W-:-:S05]  /*11bf0*/  VIADD R2, R7, 0x1 ;  /* 0x0000000107027836 */ /* 0x000fca0000000000 */
[----:B------:R-:W-:-:S04]  /*11c00*/  ISETP.NE.AND P1, PT, R2, 0x6, PT ;  /* 0x000000060200780c */ /* 0x000fc80003f25270 */
[----:B------:R-:W-:Y:S02]  /*11c10*/  SEL R3, RZ, 0x1, P1 ;  /* 0x00000001ff037807 */ /* 0x000fe40000800000 */
[----:B------:R-:W-:Y:S02]  /*11c20*/  SEL R7, R2, RZ, P1 ;  /* 0x000000ff02077207 */ /* 0x000fe40000800000 */
[----:B------:R-:W-:-:S03]  /*11c30*/  LOP3.LUT R11, R8, R3, RZ, 0x3c, !PT ;  /* 0x00000003080b7212 */ /* 0x000fc600078e3cff */
[----:B0-----:R-:W-:Y:S01]  /*11c40*/  IMAD R6, R7, 0x8, R0 ;  /* 0x0000000807067824 */ /* 0x001fe200078e0200 */
[----:B------:R-:W-:Y:S01]  /*11c50*/  SHF.L.U32 R5, R11, 0x1f, RZ ;  /* 0x0000001f0b057819 */ /* 0x000fe200000006ff */
[----:B-1----:R-:W-:Y:S06]  /*11c60*/  @!P0 BRA `(.L_x_248) ;  /* 0x0000000400188947 */ /* 0x002fec0003800000 */
.L_x_263:
[----:B------:R-:W1:Y:S01]  /*11c70*/  SYNCS.PHASECHK.TRANS64.TRYWAIT P0, [R6+URZ], R5 ;  /* 0x00000005060075a7 */ /* 0x000e62000800017f */
[----:B------:R-:W-:-:S05]  /*11c80*/  VIADD R2, R7, 0x1 ;  /* 0x0000000107027836 */ /* 0x000fca0000000000 */
[----:B------:R-:W-:-:S04]  /*11c90*/  ISETP.NE.AND P1, PT, R2, 0x6, PT ;  /* 0x000000060200780c */ /* 0x000fc80003f25270 */
[----:B0-----:R-:W-:Y:S02]  /*11ca0*/  SEL R4, RZ, 0x1, P1 ;  /* 0x00000001ff047807 */ /* 0x001fe40000800000 */
[----:B------:R-:W-:Y:S02]  /*11cb0*/  SEL R3, R2, RZ, P1 ;  /* 0x000000ff02037207 */ /* 0x000fe40000800000 */
[----:B------:R-:W-:Y:S01]  /*11cc0*/  LOP3.LUT R4, R11, R4, RZ, 0x3c, !PT ;  /* 0x000000040b047212 */ /* 0x000fe200078e3cff */
[----:B-1----:R-:W-:Y:S06]  /*11cd0*/  @!P0 BRA `(.L_x_249) ;  /* 0x0000000400108947 */ /* 0x002fec0003800000 */
.L_x_264:
[----:B------:R-:W-:Y:S01]  /*11ce0*/  IMAD R3, R3, 0x8, R0 ;  /* 0x0000000803037824 */ /* 0x000fe200078e0200 */
[----:B------:R-:W-:-:S07]  /*11cf0*/  SHF.L.U32 R0, R4, 0x1f, RZ ;  /* 0x0000001f04007819 */ /* 0x000fce00000006ff */
.L_x_250:
[----:B-1----:R1:W2:Y:S02]  /*11d00*/  SYNCS.PHASECHK.TRANS64.TRYWAIT P0, [R3+URZ], R0 ;  /* 0x00000000030075a7 */ /* 0x0022a4000800017f */
[----:B--2---:R-:W-:Y:S05]  /*11d10*/  @!P0 NANOSLEEP.SYNCS 0x989680 ;  /* 0x009896800000895d */ /* 0x004fea0003900000 */
[----:B------:R-:W2:Y:S02]  /*11d20*/  @!P0 SYNCS.PHASECHK.TRANS64 P0, [R3+URZ], R0 ;  /* 0x00000000030085a7 */ /* 0x000ea4000800007f */
[----:B--2---:R-:W-:Y:S05]  /*11d30*/  @!P0 BRA `(.L_x_250) ;  /* 0xfffffffc00f08947 */ /* 0x004fea000383ffff */
.L_x_243:
[----:B------:R-:W-:Y:S05]  /*11d40*/  BSYNC B0 ;  /* 0x0000000000007941 */ /* 0x000fea0003800000 */
.L_x_242:
[----:B------:R-:W-:Y:S05]  /*11d50*/  EXIT ;  /* 0x000000000000794d */ /* 0x000fea0003800000 */
.L_x_19:
[----:B--2---:R-:W-:-:S04]  /*11d60*/  MOV R4, UR16 ;  /* 0x0000001000047c02 */ /* 0x004fc80008000f00 */
[----:B------:R2:W3:Y:S03]  /*11d70*/  SYNCS.PHASECHK.TRANS64.TRYWAIT P1, [R4+URZ+-0x8], R3 ;  /* 0xfffff803040075a7 */ /* 0x0004e6000802017f */
[----:B---3--:R-:W-:Y:S05]  /*11d80*/  @!P1 NANOSLEEP.SYNCS 0x989680 ;  /* 0x009896800000995d */ /* 0x008fea0003900000 */
[----:B------:R-:W3:Y:S02]  /*11d90*/  @!P1 SYNCS.PHASECHK.TRANS64 P1, [R4+URZ+-0x8], R3 ;  /* 0xfffff803040095a7 */ /* 0x000ee4000802007f */
[----:B---3--:R-:W-:Y:S05]  /*11da0*/  @!P1 BRA `(.L_x_19) ;  /* 0xfffffffc00ec9947 */ /* 0x008fea000383ffff */
[----:B------:R-:W-:Y:S05]  /*11db0*/  BRA `(.L_x_251) ;  /* 0xfffffef800b47947 */ /* 0x000fea000383ffff */
.L_x_24:
[----:B-1----:R-:W-:-:S04]  /*11dc0*/  IMAD.U32 R153, RZ, RZ, UR8 ;  /* 0x00000008ff997e24 */ /* 0x002fc8000f8e00ff */
[----:B------:R1:W2:Y:S03]  /*11dd0*/  SYNCS.PHASECHK.TRANS64.TRYWAIT P1, [R153+URZ], R152 ;  /* 0x00000098990075a7 */ /* 0x0002a6000802017f */
[----:B--2---:R-:W-:Y:S05]  /*11de0*/  @!P1 NANOSLEEP.SYNCS 0x989680 ;  /* 0x009896800000995d */ /* 0x004fea0003900000 */
[----:B------:R-:W2:Y:S02]  /*11df0*/  @!P1 SYNCS.PHASECHK.TRANS64 P1, [R153+URZ], R152 ;  /* 0x00000098990095a7 */ /* 0x000ea4000802007f */
[----:B--2---:R-:W-:Y:S05]  /*11e00*/  @!P1 BRA `(.L_x_24) ;  /* 0xfffffffc00ec9947 */ /* 0x004fea000383ffff */
[----:B------:R-:W-:Y:S05]  /*11e10*/  BRA `(.L_x_23) ;  /* 0xffffff0400407947 */ /* 0x000fea000383ffff */
.L_x_30:
[----:B--2---:R-:W-:-:S04]  /*11e20*/  IMAD.U32 R27, RZ, RZ, UR16 ;  /* 0x00000010ff1b7e24 */ /* 0x004fc8000f8e00ff */
[----:B------:R2:W3:Y:S03]  /*11e30*/  SYNCS.PHASECHK.TRANS64.TRYWAIT P1, [R27+URZ+0x8], R24 ;  /* 0x000008181b0075a7 */ /* 0x0004e6000802017f */
[----:B---3--:R-:W-:Y:S05]  /*11e40*/  @!P1 NANOSLEEP.SYNCS 0x989680 ;  /* 0x009896800000995d */ /* 0x008fea0003900000 */
[----:B------:R-:W3:Y:S02]  /*11e50*/  @!P1 SYNCS.PHASECHK.TRANS64 P1, [R27+URZ+0x8], R24 ;  /* 0x000008181b0095a7 */ /* 0x000ee4000802007f */
[----:B---3--:R-:W-:Y:S05]  /*11e60*/  @!P1 BRA `(.L_x_30) ;  /* 0xfffffffc00ec9947 */ /* 0x008fea000383ffff */
[----:B------:R-:W-:Y:S05]  /*11e70*/  BRA `(.L_x_252) ;  /* 0xffffff2c00147947 */ /* 0x000fea000383ffff */
.L_x_229:
[----:B------:R-:W-:Y:S01]  /*11e80*/  BSSY B1, `(.L_x_253) ;  /* 0x0000006000017945 */ /* 0x000fe20003800000 */
[----:B------:R-:W-:-:S07]  /*11e90*/  IMAD.MOV.U32 R2, RZ, RZ, -0x1 ;  /* 0xffffffffff027424 */ /* 0x000fce00078e00ff */
[----:B------:R-:W-:Y:S05]  /*11ea0*/  WARPSYNC.COLLECTIVE R2, `(.L_x_254) ;  /* 0x00000000020c7348 */ /* 0x000fea0003c00000 */
[----:B------:R-:W-:Y:S02]  /*11eb0*/  ELECT P1, UR62, PT ;  /* 0x00000000003e782f */ /* 0x000fe40003820000 */
[----:B------:R-:W-:Y:S01]  /*11ec0*/  MOV R2, UR62 ;  /* 0x0000003e00027c02 */ /* 0x000fe20008000f00 */
[----:B------:R-:W-:Y:S10]  /*11ed0*/  ENDCOLLECTIVE ;  /* 0x000000000000791b */ /* 0x000ff40003800000 */
.L_x_254:
[----:B------:R-:W-:Y:S05]  /*11ee0*/  BSYNC B1 ;  /* 0x0000000000017941 */ /* 0x000fea0003800000 */
.L_x_253:
[----:B------:R-:W-:Y:S05]  /*11ef0*/  BRA `(.L_x_255) ;  /* 0xffffffec00687947 */ /* 0x000fea000383ffff */
.L_x_232:
[----:B-1----:R1:W2:Y:S02]  /*11f00*/  SYNCS.PHASECHK.TRANS64.TRYWAIT P1, [R7+URZ+0x30], R4 ;  /* 0x00003004070075a7 */ /* 0x0022a4000802017f */
[----:B--2---:R-:W-:Y:S05]  /*11f10*/  @!P1 NANOSLEEP.SYNCS 0x989680 ;  /* 0x009896800000995d */ /* 0x004fea0003900000 */
[----:B------:R-:W2:Y:S02]  /*11f20*/  @!P1 SYNCS.PHASECHK.TRANS64 P1, [R7+URZ+0x30], R4 ;  /* 0x00003004070095a7 */ /* 0x000ea4000802007f */
[----:B--2---:R-:W-:Y:S05]  /*11f30*/  @!P1 BRA `(.L_x_232) ;  /* 0xfffffffc00f09947 */ /* 0x004fea000383ffff */
[----:B------:R-:W-:Y:S05]  /*11f40*/  BRA `(.L_x_256) ;  /* 0xffffffec00ac7947 */ /* 0x000fea000383ffff */
.L_x_241:
[----:B------:R-:W-:Y:S01]  /*11f50*/  BSSY B0, `(.L_x_257) ;  /* 0x0000006000007945 */ /* 0x000fe20003800000 */
[----:B------:R-:W-:-:S07]  /*11f60*/  IMAD.MOV.U32 R2, RZ, RZ, -0x1 ;  /* 0xffffffffff027424 */ /* 0x000fce00078e00ff */
[----:B01----:R-:W-:Y:S05]  /*11f70*/  WARPSYNC.COLLECTIVE R2, `(.L_x_258) ;  /* 0x00000000020c7348 */ /* 0x003fea0003c00000 */
[----:B------:R-:W-:Y:S02]  /*11f80*/  ELECT P1, UR62, PT ;  /* 0x00000000003e782f */ /* 0x000fe40003820000 */
[----:B------:R-:W-:Y:S01]  /*11f90*/  MOV R2, UR62 ;  /* 0x0000003e00027c02 */ /* 0x000fe20008000f00 */
[----:B01----:R-:W-:Y:S10]  /*11fa0*/  ENDCOLLECTIVE ;  /* 0x000000000000791b */ /* 0x003ff40003800000 */
.L_x_258:
[----:B------:R-:W-:Y:S05]  /*11fb0*/  BSYNC B0 ;  /* 0x0000000000007941 */ /* 0x000fea0003800000 */
.L_x_257:
[----:B------:R-:W-:Y:S01]  /*11fc0*/  PLOP3.LUT P0, PT, P1, PT, PT, 0x80, 0x0 ;  /* 0x000000000000781c */ /* 0x000fe20000f0f070 */
[----:B------:R-:W-:-:S12]  /*11fd0*/  BRA `(.L_x_259) ;  /* 0xfffffff800607947 */ /* 0x000fd8000383ffff */
.L_x_245:
[----:B0-----:R0:W1:Y:S02]  /*11fe0*/  SYNCS.PHASECHK.TRANS64.TRYWAIT P0, [R5+URZ], R2 ;  /* 0x00000002050075a7 */ /* 0x001064000800017f */
[----:B-1----:R-:W-:Y:S05]  /*11ff0*/  @!P0 NANOSLEEP.SYNCS 0x989680 ;  /* 0x009896800000895d */ /* 0x002fea0003900000 */
[----:B------:R-:W1:Y:S02]  /*12000*/  @!P0 SYNCS.PHASECHK.TRANS64 P0, [R5+URZ], R2 ;  /* 0x00000002050085a7 */ /* 0x000e64000800007f */
[----:B-1----:R-:W-:Y:S05]  /*12010*/  @!P0 BRA `(.L_x_245) ;  /* 0xfffffffc00f08947 */ /* 0x002fea000383ffff */
[----:B------:R-:W-:Y:S05]  /*12020*/  BRA `(.L_x_260) ;  /* 0xfffffff800a47947 */ /* 0x000fea000383ffff */
.L_x_246:
[----:B0-----:R0:W1:Y:S02]  /*12030*/  SYNCS.PHASECHK.TRANS64.TRYWAIT P0, [R7+URZ], R4 ;  /* 0x00000004070075a7 */ /* 0x001064000800017f */
[----:B-1----:R-:W-:Y:S05]  /*12040*/  @!P0 NANOSLEEP.SYNCS 0x989680 ;  /* 0x009896800000895d */ /* 0x002fea0003900000 */
[----:B------:R-:W1:Y:S02]  /*12050*/  @!P0 SYNCS.PHASECHK.TRANS64 P0, [R7+URZ], R4 ;  /* 0x00000004070085a7 */ /* 0x000e64000800007f */
[----:B-1----:R-:W-:Y:S05]  /*12060*/  @!P0 BRA `(.L_x_246) ;  /* 0xfffffffc00f08947 */ /* 0x002fea000383ffff */
[----:B------:R-:W-:Y:S05]  /*12070*/  BRA `(.L_x_261) ;  /* 0xfffffff800b47947 */ /* 0x000fea000383ffff */
.L_x_247:
[----:B0-----:R0:W1:Y:S02]  /*12080*/  SYNCS.PHASECHK.TRANS64.TRYWAIT P0, [R6+URZ], R5 ;  /* 0x00000005060075a7 */ /* 0x001064000800017f */
[----:B-1----:R-:W-:Y:S05]  /*12090*/  @!P0 NANOSLEEP.SYNCS 0x989680 ;  /* 0x009896800000895d */ /* 0x002fea0003900000 */
[----:B------:R-:W1:Y:S02]  /*120a0*/  @!P0 SYNCS.PHASECHK.TRANS64 P0, [R6+URZ], R5 ;  /* 0x00000005060085a7 */ /* 0x000e64000800007f */
[----:B-1----:R-:W-:Y:S05]  /*120b0*/  @!P0 BRA `(.L_x_247) ;  /* 0xfffffffc00f08947 */ /* 0x002fea000383ffff */
[----:B------:R-:W-:Y:S05]  /*120c0*/  BRA `(.L_x_262) ;  /* 0xfffffff800c47947 */ /* 0x000fea000383ffff */
.L_x_248:
[----:B0-----:R0:W1:Y:S02]  /*120d0*/  SYNCS.PHASECHK.TRANS64.TRYWAIT P0, [R9+URZ], R4 ;  /* 0x00000004090075a7 */ /* 0x001064000800017f */
[----:B-1----:R-:W-:Y:S05]  /*120e0*/  @!P0 NANOSLEEP.SYNCS 0x989680 ;  /* 0x009896800000895d */ /* 0x002fea0003900000 */
[----:B------:R-:W1:Y:S02]  /*120f0*/  @!P0 SYNCS.PHASECHK.TRANS64 P0, [R9+URZ], R4 ;  /* 0x00000004090085a7 */ /* 0x000e64000800007f */
[----:B-1----:R-:W-:Y:S05]  /*12100*/  @!P0 BRA `(.L_x_248) ;  /* 0xfffffffc00f08947 */ /* 0x002fea000383ffff */
[----:B------:R-:W-:Y:S05]  /*12110*/  BRA `(.L_x_263) ;  /* 0xfffffff800d47947 */ /* 0x000fea000383ffff */
.L_x_249:
[----:B0-----:R0:W1:Y:S02]  /*12120*/  SYNCS.PHASECHK.TRANS64.TRYWAIT P0, [R6+URZ], R5 ;  /* 0x00000005060075a7 */ /* 0x001064000800017f */
[----:B-1----:R-:W-:Y:S05]  /*12130*/  @!P0 NANOSLEEP.SYNCS 0x989680 ;  /* 0x009896800000895d */ /* 0x002fea0003900000 */
[----:B------:R-:W1:Y:S02]  /*12140*/  @!P0 SYNCS.PHASECHK.TRANS64 P0, [R6+URZ], R5 ;  /* 0x00000005060085a7 */ /* 0x000e64000800007f */
[----:B-1----:R-:W-:Y:S05]  /*12150*/  @!P0 BRA `(.L_x_249) ;  /* 0xfffffffc00f08947 */ /* 0x002fea000383ffff */
[----:B------:R-:W-:Y:S05]  /*12160*/  BRA `(.L_x_264) ;  /* 0xfffffff800dc7947 */ /* 0x000fea000383ffff */
.L_x_265:
[----:B------:R-:W-:-:S00]  /*12170*/  BRA `(.L_x_265) ;  /* 0xfffffffc00fc7947 */ /* 0x000fc0000383ffff */
[----:B------:R-:W-:-:S00]  /*12180*/  NOP ;  /* 0x0000000000007918 */ /* 0x000fc00000000000 */
[----:B------:R-:W-:-:S00]  /*12190*/  NOP ;  /* 0x0000000000007918 */ /* 0x000fc00000000000 */
[----:B------:R-:W-:-:S00]  /*121a0*/  NOP ;  /* 0x0000000000007918 */ /* 0x000fc00000000000 */
[----:B------:R-:W-:-:S00]  /*121b0*/  NOP ;  /* 0x0000000000007918 */ /* 0x000fc00000000000 */
[----:B------:R-:W-:-:S00]  /*121c0*/  NOP ;  /* 0x0000000000007918 */ /* 0x000fc00000000000 */
[----:B------:R-:W-:-:S00]  /*121d0*/  NOP ;  /* 0x0000000000007918 */ /* 0x000fc00000000000 */
[----:B------:R-:W-:-:S00]  /*121e0*/  NOP ;  /* 0x0000000000007918 */ /* 0x000fc00000000000 */
[----:B------:R-:W-:-:S00]  /*121f0*/  NOP ;  /* 0x0000000000007918 */ /* 0x000fc00000000000 */
.L_x_266:


//--------------------- .nv.shared._ZN7cutlass13device_kernelINS_4gemm6kernel13GemmUniversalIN4cute5tupleIJiiiiEEENS1_10collective13CollectiveMmaINS1_43MainloopSm90TmaGmmaWarpSpecializedSparseFP8ILi6ENS5_IJNS4_1CILi1EEENSA_ILi2EEESB_EEENS1_32KernelTmaWarpSpecializedPingpongEEENS5_IJNSA_ILi64EEENSA_ILi256EEENSA_ILi128EEEEEENS_12float_e4m3_tENS5_IJNS4_6LayoutINS5_IJiNS5_IJSC_iEEEiEEENS5_IJlNS5_IJSB_SC_EEElEEEEENSL_INS5_IJNS5_IJSG_iEEENS5_IJSI_iEEEiEEENS5_IJNS5_IJSI_NSA_ILi8192EEEEEENS5_IJSB_lEEElEEEEEEEESK_NS5_IJlSB_lEEENS4_8TiledMMAINS4_8MMA_AtomIJNS4_4SM904GMMA6SPARSE32GMMA_64x256x64_F32E4M3E4M3_SS_TNILNS14_7ScaleInE1ELS17_1ELNS14_9SparseSelE0EEEEEENSL_INS5_IJSB_SB_SB_EEENS5_IJNSA_ILi0EEES1C_S1C_EEEEENS5_IJNS4_10UnderscoreES1F_S1F_EEEEENS4_23SM90_TMA_LOAD_MULTICASTENS4_14ComposedLayoutINS4_7SwizzleILi2ELi4ELi3EEENS4_25smem_sparse_ptr_flag_bitsILi2ELi8EEENSL_INS5_IJNS5_IJSB_NSA_ILi8EEEEEENS5_IJSC_SG_EEEEEENS5_IJNS5_IJS1C_SI_EEESO_EEEEEEEvNS4_8identityENS4_13SM90_TMA_LOADENS1J_INS1K_ILi3ELi4ELi3EEENS4_18smem_ptr_flag_bitsILi8EEENSL_INS5_IJS1O_SI_EEENS5_IJSI_SB_EEEEEEEvS1W_EENS_8epilogue10collective6detail29Sm90TmaWarpSpecializedAdapterINS27_15DefaultEpilogueIfNS5_IJSB_llEEES2B_NS26_6thread17LinearCombinationIfLi1EffLNS2C_9ScaleType4KindE0ELNS_15FloatRoundStyleE2EfEENS1_15EpilogueDefaultEEEEEvvEEEEvNT_6ParamsE --------------------------
	.section	.nv.shared._ZN7cutlass13device_kernelINS_4gemm6kernel13GemmUniversalIN4cute5tupleIJiiiiEEENS1_10collective13CollectiveMmaINS1_43MainloopSm90TmaGmmaWarpSpecializedSparseFP8ILi6ENS5_IJNS4_1CILi1EEENSA_ILi2EEESB_EEENS1_32KernelTmaWarpSpecializedPingpongEEENS5_IJNSA_ILi64EEENSA_ILi256EEENSA_ILi128EEEEEENS_12float_e4m3_tENS5_IJNS4_6LayoutINS5_IJiNS5_IJSC_iEEEiEEENS5_IJlNS5_IJSB_SC_EEElEEEEENSL_INS5_IJNS5_IJSG_iEEENS5_IJSI_iEEEiEEENS5_IJNS5_IJSI_NSA_ILi8192EEEEEENS5_IJSB_lEEElEEEEEEEESK_NS5_IJlSB_lEEENS4_8TiledMMAINS4_8MMA_AtomIJNS4_4SM904GMMA6SPARSE32GMMA_64x256x64_F32E4M3E4M3_SS_TNILNS14_7ScaleInE1ELS17_1ELNS14_9SparseSelE0EEEEEENSL_INS5_IJSB_SB_SB_EEENS5_IJNSA_ILi0EEES1C_S1C_EEEEENS5_IJNS4_10UnderscoreES1F_S1F_EEEEENS4_23SM90_TMA_LOAD_MULTICASTENS4_14ComposedLayoutINS4_7SwizzleILi2ELi4ELi3EEENS4_25smem_sparse_ptr_flag_bitsILi2ELi8EEENSL_INS5_IJNS5_IJSB_NSA_ILi8EEEEEENS5_IJSC_SG_EEEEEENS5_IJNS5_IJS1C_SI_EEESO_EEEEEEEvNS4_8identityENS4_13SM90_TMA_LOADENS1J_INS1K_ILi3ELi4ELi3EEENS4_18smem_ptr_flag_bitsILi8EEENSL_INS5_IJS1O_SI_EEENS5_IJSI_SB_EEEEEEEvS1W_EENS_8epilogue10collective6detail29Sm90TmaWarpSpecializedAdapterINS27_15DefaultEpilogueIfNS5_IJSB_llEEES2B_NS26_6thread17LinearCombinationIfLi1EffLNS2C_9ScaleType4KindE0ELNS_15FloatRoundStyleE2EfEENS1_15EpilogueDefaultEEEEEvvEEEEvNT_6ParamsE,"aw",@nobits
	.sectionflags	@""
	.align	16
	.zero		1024


//--------------------- .nv.shared.reserved.0     --------------------------
	.section	.nv.shared.reserved.0,"aw",@nobits
	.weak		__nv_reservedSMEM_offset_0_alias
	.size		__nv_reservedSMEM_offset_0_alias, 0, 0
	.other		__nv_reservedSMEM_offset_0_alias,@"STO_CUDA_RESERVED_SHARED STV_DEFAULT"
__nv_reservedSMEM_offset_0_alias:
	.zero		0


//--------------------- .nv.global                --------------------------
	.section	.nv.global,"aw",@nobits
.nv.global:
	.type		_ZN39_INTERNAL_6ab65a0c_4_k_cu_6b66f0ba_27804cute1_E,@object
	.size		_ZN39_INTERNAL_6ab65a0c_4_k_cu_6b66f0ba_27804cute1_E,(_ZN39_INTERNAL_6ab65a0c_4_k_cu_6b66f0ba_27804cuda3std3__45__cpo6cbeginE - _ZN39_INTERNAL_6ab65a0c_4_k_cu_6b66f0ba_27804cute1_E)
_ZN39_INTERNAL_6ab65a0c_4_k_cu_6b66f0ba_27804cute1_E:
	.zero		1
	.type		_ZN39_INTERNAL_6ab65a0c_4_k_cu_6b66f0ba_27804cuda3std3__45__cpo6cbeginE,@object
	.size		_ZN39_INTERNAL_6ab65a0c_4_k_cu_6b66f0ba_27804cuda3std3__45__cpo6cbeginE,(_ZN39_INTERNAL_6ab65a0c_4_k_cu_6b66f0ba_27804cuda3std3__48in_placeE - _ZN39_INTERNAL_6ab65a0c_4_k_cu_6b66f0ba_27804cuda3std3__45__cpo6cbeginE)
_ZN39_INTERNAL_6ab65a0c_4_k_cu_6b66f0ba_27804cuda3std3__45__cpo6cbeginE:
	.zero		1
	.type		_ZN39_INTERNAL_6ab65a0c_4_k_cu_6b66f0ba_27804cuda3std3__48in_placeE,@object
	.size		_ZN39_INTERNAL_6ab65a0c_4_k_cu_6b66f0ba_27804cuda3std3__48in_placeE,(_ZN39_INTERNAL_6ab65a0c_4_k_cu_6b66f0ba_27804cuda3std6ranges3__45__cpo9iter_moveE - _ZN39_INTERNAL_6ab65a0c_4_k_cu_6b66f0ba_27804cuda3std3__48in_placeE)
_ZN39_INTERNAL_6ab65a0c_4_k_cu_6b66f0ba_27804cuda3std3__48in_placeE:
	.zero		1
	.type		_ZN39_INTERNAL_6ab65a0c_4_k_cu_6b66f0ba_27804cuda3std6ranges3__45__cpo9iter_moveE,@object
	.size		_ZN39_INTERNAL_6ab65a0c_4_k_cu_6b66f0ba_27804cuda3std6ranges3__45__cpo9iter_moveE,(_ZN39_INTERNAL_6ab65a0c_4_k_cu_6b66f0ba_27804cuda3std3__45__cpo5beginE - _ZN39_INTERNAL_6ab65a0c_4_k_cu_6b66f0ba_27804cuda3std6ranges3__45__cpo9iter_moveE)
_ZN39_INTERNAL_6ab65a0c_4_k_cu_6b66f0ba_27804cuda3std6ranges3__45__cpo9iter_moveE:
	.zero		1
	.type		_ZN39_INTERNAL_6ab65a0c_4_k_cu_6b66f0ba_27804cuda3std3__45__cpo5beginE,@object
	.size		_ZN39_INTERNAL_6ab65a0c_4_k_cu_6b66f0ba_27804cuda3std3__45__cpo5beginE,(_ZN39_INTERNAL_6ab65a0c_4_k_cu_6b66f0ba_27804cuda3std3__441_GLOBAL__N__6ab65a0c_4_k_cu_6b66f0ba_27806ignoreE - _ZN39_INTERNAL_6ab65a0c_4_k_cu_6b66f0ba_27804cuda3std3__45__cpo5beginE)
_ZN39_INTERNAL_6ab65a0c_4_k_cu_6b66f0ba_27804cuda3std3__45__cpo5beginE:
	.zero		1
	.type		_ZN39_INTERNAL_6ab65a0c_4_k_cu_6b66f0ba_27804cuda3std3__441_GLOBAL__N__6ab65a0c_4_k_cu_6b66f0ba_27806ignoreE,@object
	.size		_ZN39_INTERNAL_6ab65a0c_4_k_cu_6b66f0ba_27804cuda3std3__441_GLOBAL__N__6ab65a0c_4_k_cu_6b66f0ba_27806ignoreE,(_ZN39_INTERNAL_6ab65a0c_4_k_cu_6b66f0ba_27804cute7productE - _ZN39_INTERNAL_6ab65a0c_4_k_cu_6b66f0ba_27804cuda3std3__441_GLOBAL__N__6ab65a0c_4_k_cu_6b66f0ba_27806ignoreE)
_ZN39_INTERNAL_6ab65a0c_4_k_cu_6b66f0ba_27804cuda3std3__441_GLOBAL__N__6ab65a0c_4_k_cu_6b66f0ba_27806ignoreE:
	.zero		1
	.type		_ZN39_INTERNAL_6ab65a0c_4_k_cu_6b66f0ba_27804cute7productE,@object
	.size		_ZN39_INTERNAL_6ab65a0c_4_k_cu_6b66f0ba_27804cute7productE,(_ZN39_INTERNAL_6ab65a0c_4_k_cu_6b66f0ba_27804cuda3std3__45__cpo3endE - _ZN39_INTERNAL_6ab65a0c_4_k_cu_6b66f0ba_27804cute7productE)
_ZN39_INTERNAL_6ab65a0c_4_k_cu_6b66f0ba_27804cute7productE:
	.zero		1
	.type		_ZN39_INTERNAL_6ab65a0c_4_k_cu_6b66f0ba_27804cuda3std3__45__cpo3endE,@object
	.size		_ZN39_INTERNAL_6ab65a0c_4_k_cu_6b66f0ba_27804cuda3std3__45__cpo3endE,(_ZN39_INTERNAL_6ab65a0c_4_k_cu_6b66f0ba_27804cuda3std3__419piecewise_constructE - _ZN39_INTERNAL_6ab65a0c_4_k_cu_6b66f0ba_27804cuda3std3__45__cpo3endE)
_ZN39_INTERNAL_6ab65a0c_4_k_cu_6b66f0ba_27804cuda3std3__45__cpo3endE:
	.zero		1
	.type		_ZN39_INTERNAL_6ab65a0c_4_k_cu_6b66f0ba_27804cuda3std3__419piecewise_constructE,@object
	.size		_ZN39_INTERNAL_6ab65a0c_4_k_cu_6b66f0ba_27804cuda3std3__419piecewise_constructE,(_ZN39_INTERNAL_6ab65a0c_4_k_cu_6b66f0ba_27804cuda3std3__45__cpo4cendE - _ZN39_INTERNAL_6ab65a0c_4_k_cu_6b66f0ba_27804cuda3std3__419piecewise_constructE)
_ZN39_INTERNAL_6ab65a0c_4_k_cu_6b66f0ba_27804cuda3std3__419piecewise_constructE:
	.zero		1
	.type		_ZN39_INTERNAL_6ab65a0c_4_k_cu_6b66f0ba_27804cuda3std3__45__cpo4cendE,@object
	.size		_ZN39_INTERNAL_6ab65a0c_4_k_cu_6b66f0ba_27804cuda3std3__45__cpo4cendE,(_ZN39_INTERNAL_6ab65a0c_4_k_cu_6b66f0ba_27804cuda3std6ranges3__45__cpo4swapE - _ZN39_INTERNAL_6ab65a0c_4_k_cu_6b66f0ba_27804cuda3std3__45__cpo4cendE)
_ZN39_INTERNAL_6ab65a0c_4_k_cu_6b66f0ba_27804cuda3std3__45__cpo4cendE:
	.zero		1
	.type		_ZN39_INTERNAL_6ab65a0c_4_k_cu_6b66f0ba_27804cuda3std6ranges3__45__cpo4swapE,@object
	.size		_ZN39_INTERNAL_6ab65a0c_4_k_cu_6b66f0ba_27804cuda3std6ranges3__45__cpo4swapE,(.L_7 - _ZN39_INTERNAL_6ab65a0c_4_k_cu_6b66f0ba_27804cuda3std6ranges3__45__cpo4swapE)
_ZN39_INTERNAL_6ab65a0c_4_k_cu_6b66f0ba_27804cuda3std6ranges3__45__cpo4swapE:
	.zero		1
.L_7:


//--------------------- .nv.constant0._ZN7cutlass13device_kernelINS_4gemm6kernel13GemmUniversalIN4cute5tupleIJiiiiEEENS1_10collective13CollectiveMmaINS1_43MainloopSm90TmaGmmaWarpSpecializedSparseFP8ILi6ENS5_IJNS4_1CILi1EEENSA_ILi2EEESB_EEENS1_32KernelTmaWarpSpecializedPingpongEEENS5_IJNSA_ILi64EEENSA_ILi256EEENSA_ILi128EEEEEENS_12float_e4m3_tENS5_IJNS4_6LayoutINS5_IJiNS5_IJSC_iEEEiEEENS5_IJlNS5_IJSB_SC_EEElEEEEENSL_INS5_IJNS5_IJSG_iEEENS5_IJSI_iEEEiEEENS5_IJNS5_IJSI_NSA_ILi8192EEEEEENS5_IJSB_lEEElEEEEEEEESK_NS5_IJlSB_lEEENS4_8TiledMMAINS4_8MMA_AtomIJNS4_4SM904GMMA6SPARSE32GMMA_64x256x64_F32E4M3E4M3_SS_TNILNS14_7ScaleInE1ELS17_1ELNS14_9SparseSelE0EEEEEENSL_INS5_IJSB_SB_SB_EEENS5_IJNSA_ILi0EEES1C_S1C_EEEEENS5_IJNS4_10UnderscoreES1F_S1F_EEEEENS4_23SM90_TMA_LOAD_MULTICASTENS4_14ComposedLayoutINS4_7SwizzleILi2ELi4ELi3EEENS4_25smem_sparse_ptr_flag_bitsILi2ELi8EEENSL_INS5_IJNS5_IJSB_NSA_ILi8EEEEEENS5_IJSC_SG_EEEEEENS5_IJNS5_IJS1C_SI_EEESO_EEEEEEEvNS4_8identityENS4_13SM90_TMA_LOADENS1J_INS1K_ILi3ELi4ELi3EEENS4_18smem_ptr_flag_bitsILi8EEENSL_INS5_IJS1O_SI_EEENS5_IJSI_SB_EEEEEEEvS1W_EENS_8epilogue10collective6detail29Sm90TmaWarpSpecializedAdapterINS27_15DefaultEpilogueIfNS5_IJSB_llEEES2B_NS26_6thread17LinearCombinationIfLi1EffLNS2C_9ScaleType4KindE0ELNS_15FloatRoundStyleE2EfEENS1_15EpilogueDefaultEEEEEvvEEEEvNT_6ParamsE --------------------------
	.section	.nv.constant0._ZN7cutlass13device_kernelINS_4gemm6kernel13GemmUniversalIN4cute5tupleIJiiiiEEENS1_10collective13CollectiveMmaINS1_43MainloopSm90TmaGmmaWarpSpecializedSparseFP8ILi6ENS5_IJNS4_1CILi1EEENSA_ILi2EEESB_EEENS1_32KernelTmaWarpSpecializedPingpongEEENS5_IJNSA_ILi64EEENSA_ILi256EEENSA_ILi128EEEEEENS_12float_e4m3_tENS5_IJNS4_6LayoutINS5_IJiNS5_IJSC_iEEEiEEENS5_IJlNS5_IJSB_SC_EEElEEEEENSL_INS5_IJNS5_IJSG_iEEENS5_IJSI_iEEEiEEENS5_IJNS5_IJSI_NSA_ILi8192EEEEEENS5_IJSB_lEEElEEEEEEEESK_NS5_IJlSB_lEEENS4_8TiledMMAINS4_8MMA_AtomIJNS4_4SM904GMMA6SPARSE32GMMA_64x256x64_F32E4M3E4M3_SS_TNILNS14_7ScaleInE1ELS17_1ELNS14_9SparseSelE0EEEEEENSL_INS5_IJSB_SB_SB_EEENS5_IJNSA_ILi0EEES1C_S1C_EEEEENS5_IJNS4_10UnderscoreES1F_S1F_EEEEENS4_23SM90_TMA_LOAD_MULTICASTENS4_14ComposedLayoutINS4_7SwizzleILi2ELi4ELi3EEENS4_25smem_sparse_ptr_flag_bitsILi2ELi8EEENSL_INS5_IJNS5_IJSB_NSA_ILi8EEEEEENS5_IJSC_SG_EEEEEENS5_IJNS5_IJS1C_SI_EEESO_EEEEEEEvNS4_8identityENS4_13SM90_TMA_LOADENS1J_INS1K_ILi3ELi4ELi3EEENS4_18smem_ptr_flag_bitsILi8EEENSL_INS5_IJS1O_SI_EEENS5_IJSI_SB_EEEEEEEvS1W_EENS_8epilogue10collective6detail29Sm90TmaWarpSpecializedAdapterINS27_15DefaultEpilogueIfNS5_IJSB_llEEES2B_NS26_6thread17LinearCombinationIfLi1EffLNS2C_9ScaleType4KindE0ELNS_15FloatRoundStyleE2EfEENS1_15EpilogueDefaultEEEEEvvEEEEvNT_6ParamsE,"a",@progbits
	.sectionflags	@""
	.align	4
.nv.constant0._ZN7cutlass13device_kernelINS_4gemm6kernel13GemmUniversalIN4cute5tupleIJiiiiEEENS1_10collective13CollectiveMmaINS1_43MainloopSm90TmaGmmaWarpSpecializedSparseFP8ILi6ENS5_IJNS4_1CILi1EEENSA_ILi2EEESB_EEENS1_32KernelTmaWarpSpecializedPingpongEEENS5_IJNSA_ILi64EEENSA_ILi256EEENSA_ILi128EEEEEENS_12float_e4m3_tENS5_IJNS4_6LayoutINS5_IJiNS5_IJSC_iEEEiEEENS5_IJlNS5_IJSB_SC_EEElEEEEENSL_INS5_IJNS5_IJSG_iEEENS5_IJSI_iEEEiEEENS5_IJNS5_IJSI_NSA_ILi8192EEEEEENS5_IJSB_lEEElEEEEEEEESK_NS5_IJlSB_lEEENS4_8TiledMMAINS4_8MMA_AtomIJNS4_4SM904GMMA6SPARSE32GMMA_64x256x64_F32E4M3E4M3_SS_TNILNS14_7ScaleInE1ELS17_1ELNS14_9SparseSelE0EEEEEENSL_INS5_IJSB_SB_SB_EEENS5_IJNSA_ILi0EEES1C_S1C_EEEEENS5_IJNS4_10UnderscoreES1F_S1F_EEEEENS4_23SM90_TMA_LOAD_MULTICASTENS4_14ComposedLayoutINS4_7SwizzleILi2ELi4ELi3EEENS4_25smem_sparse_ptr_flag_bitsILi2ELi8EEENSL_INS5_IJNS5_IJSB_NSA_ILi8EEEEEENS5_IJSC_SG_EEEEEENS5_IJNS5_IJS1C_SI_EEESO_EEEEEEEvNS4_8identityENS4_13SM90_TMA_LOADENS1J_INS1K_ILi3ELi4ELi3EEENS4_18smem_ptr_flag_bitsILi8EEENSL_INS5_IJS1O_SI_EEENS5_IJSI_SB_EEEEEEEvS1W_EENS_8epilogue10collective6detail29Sm90TmaWarpSpecializedAdapterINS27_15DefaultEpilogueIfNS5_IJSB_llEEES2B_NS26_6thread17LinearCombinationIfLi1EffLNS2C_9ScaleType4KindE0ELNS_15FloatRoundStyleE2EfEENS1_15EpilogueDefaultEEEEEvvEEEEvNT_6ParamsE:
	.zero		1920


//--------------------- SYMBOLS --------------------------

	.type		.nv.reservedSmem.offset0,@object
	.size		.nv.reservedSmem.offset0,0x4
